def matmul_kernel(
    a_ptr,
    b_ptr,
    c_ptr,
    M,
    N,
    K,
    stride_am,
    stride_ak,
    stride_bk,
    stride_bn,
    stride_cm,
    stride_cn,
    BLOCK_M: tl.constexpr,
    BLOCK_N: tl.constexpr,
    BLOCK_K: tl.constexpr,
    GROUP_M: tl.constexpr,
):
    pid = tl.program_id(axis=0)
    num_pid_m = tl.cdiv(M, BLOCK_M)
    num_pid_n = tl.cdiv(N, BLOCK_N)
    num_pid_in_group = GROUP_M * num_pid_n
    group_id = pid // num_pid_in_group
    first_pid_m = group_id * GROUP_M
    group_size_m = min(num_pid_m - first_pid_m, GROUP_M)
    pid_m = first_pid_m + ((pid % num_pid_in_group) % group_size_m)
    pid_n = (pid % num_pid_in_group) // group_size_m

    offs_am = (pid_m * BLOCK_M + tl.arange(0, BLOCK_M)) % M
    offs_bn = (pid_n * BLOCK_N + tl.arange(0, BLOCK_N)) % N
    offs_k = tl.arange(0, BLOCK_K)
    a_ptrs = a_ptr + offs_am[:, None] * stride_am + offs_k[None, :] * stride_ak
    b_ptrs = b_ptr + offs_k[:, None] * stride_bk + offs_bn[None, :] * stride_bn

    acc = tl.zeros((BLOCK_M, BLOCK_N), dtype=tl.float32)
    for kk in range(0, tl.cdiv(K, BLOCK_K)):
        a = tl.load(a_ptrs, mask=offs_k[None, :] < K - kk * BLOCK_K, other=0.0)
        b = tl.load(b_ptrs, mask=offs_k[:, None] < K - kk * BLOCK_K, other=0.0)
        acc = tl.dot(a, b, acc)
        a_ptrs += BLOCK_K * stride_ak
        b_ptrs += BLOCK_K * stride_bk

    c = acc.to(c_ptr.dtype.element_ty)
    offs_cm = pid_m * BLOCK_M + tl.arange(0, BLOCK_M)
    offs_cn = pid_n * BLOCK_N + tl.arange(0, BLOCK_N)
    c_ptrs = c_ptr + offs_cm[:, None] * stride_cm + offs_cn[None, :] * stride_cn
    mask = (offs_cm[:, None] < M) & (offs_cn[None, :] < N)
    tl.store(c_ptrs, c, mask=mask)

# config = {"BLOCK_K": 64, "BLOCK_M": 256, "BLOCK_N": 512, "GROUP_M": 8, "arch": "sm_90", "dtype": "fp8e5m2", "num_ctas": 4, "num_stages": 3, "num_warps": 4}
# arch = sm_90


// ===== COMPILED SASS (sm_90a) =====

	.target	sm_90a

	.elftype	@"ET_EXEC"


//--------------------- .note.nv.tkinfo           --------------------------
	.section	.note.nv.tkinfo,"",@"SHT_NOTE"
	.sectionflags	@"SHF_NOTE_NV_TKINFO"
	.tkinfo
        /*0018*/ 	.word	0x00000002
        /*0030*/ 	.string	""
        /*0030*/ 	.string	"ptxas"
        /*0030*/ 	.string	"Cuda compilation tools, release 13.0, V13.0.88"
        /*0030*/ 	.string	"Build cuda_13.0.r13.0/compiler.36424714_0"
        /*0030*/ 	.string	"-v  -suppress-debug-info  -lineinfo  -arch sm_90a "



//--------------------- .note.nv.cuinfo           --------------------------
	.section	.note.nv.cuinfo,"",@"SHT_NOTE"
	.sectionflags	@"SHF_NOTE_NV_CUINFO"
        /*0018*/ 	.short	0x0002
        /*001a*/ 	.short	0x005a
        /*001c*/ 	.short	0x0082
	.zero		2


//--------------------- .nv.info                  --------------------------
	.section	.nv.info,"",@"SHT_CUDA_INFO"
	.align	4


	//----- nvinfo : EIATTR_REGCOUNT
	.align		4
        /*0000*/ 	.byte	0x04, 0x2f
        /*0002*/ 	.short	(.L_1 - .L_0)
	.align		4
.L_0:
        /*0004*/ 	.word	index@(matmul_kernel)
        /*0008*/ 	.word	0x000000ff


	//----- nvinfo : EIATTR_FRAME_SIZE
	.align		4
.L_1:
        /*000c*/ 	.byte	0x04, 0x11
        /*000e*/ 	.short	(.L_3 - .L_2)
	.align		4
.L_2:
        /*0010*/ 	.word	index@(matmul_kernel)
        /*0014*/ 	.word	0x00000af8


	//----- nvinfo : EIATTR_MIN_STACK_SIZE
	.align		4
.L_3:
        /*0018*/ 	.byte	0x04, 0x12
        /*001a*/ 	.short	(.L_5 - .L_4)
	.align		4
.L_4:
        /*001c*/ 	.word	index@(matmul_kernel)
        /*0020*/ 	.word	0x00000af8
.L_5:


//--------------------- .nv.compat                --------------------------
	.section	.nv.compat,"",@"SHT_CUDA_COMPAT_INFO"
	.align	4
        /*0000*/ 	.byte	0x02, 0x09, 0x01, 0x00, 0x02, 0x02, 0x04, 0x00, 0x02, 0x05, 0x05, 0x00, 0x03, 0x07, 0x01, 0x01
        /*0010*/ 	.byte	0x02, 0x03, 0x00, 0x00, 0x02, 0x06, 0x01, 0x00, 0x04, 0x0b, 0x08, 0x00, 0x00, 0x00, 0x00, 0x00
        /*0020*/ 	.byte	0x00, 0x00, 0x00, 0x00


//--------------------- .nv.info.matmul_kernel    --------------------------
	.section	.nv.info.matmul_kernel,"",@"SHT_CUDA_INFO"
	.sectionflags	@""
	.align	4


	//----- nvinfo : EIATTR_CUDA_API_VERSION
	.align		4
        /*0000*/ 	.byte	0x04, 0x37
        /*0002*/ 	.short	(.L_7 - .L_6)
.L_6:
        /*0004*/ 	.word	0x00000082


	//----- nvinfo : EIATTR_KPARAM_INFO
	.align		4
.L_7:
        /*0008*/ 	.byte	0x04, 0x17
        /*000a*/ 	.short	(.L_9 - .L_8)
.L_8:
        /*000c*/ 	.word	0x00000000
        /*0010*/ 	.short	0x000d
        /*0012*/ 	.short	0x0048
        /*0014*/ 	.byte	0x00, 0xf4, 0x21, 0x00


	//----- nvinfo : EIATTR_KPARAM_INFO
	.align		4
.L_9:
        /*0018*/ 	.byte	0x04, 0x17
        /*001a*/ 	.short	(.L_11 - .L_10)
.L_10:
        /*001c*/ 	.word	0x00000000
        /*0020*/ 	.short	0x000c
        /*0022*/ 	.short	0x0040
        /*0024*/ 	.byte	0x00, 0xf4, 0x21, 0x00


	//----- nvinfo : EIATTR_KPARAM_INFO
	.align		4
.L_11:
        /*0028*/ 	.byte	0x04, 0x17
        /*002a*/ 	.short	(.L_13 - .L_12)
.L_12:
        /*002c*/ 	.word	0x00000000
        /*0030*/ 	.short	0x000b
        /*0032*/ 	.short	0x0038
        /*0034*/ 	.byte	0x00, 0xf0, 0x11, 0x00


	//----- nvinfo : EIATTR_KPARAM_INFO
	.align		4
.L_13:
        /*0038*/ 	.byte	0x04, 0x17
        /*003a*/ 	.short	(.L_15 - .L_14)
.L_14:
        /*003c*/ 	.word	0x00000000
        /*0040*/ 	.short	0x000a
        /*0042*/ 	.short	0x0034
        /*0044*/ 	.byte	0x00, 0xf0, 0x11, 0x00


	//----- nvinfo : EIATTR_KPARAM_INFO
	.align		4
.L_15:
        /*0048*/ 	.byte	0x04, 0x17
        /*004a*/ 	.short	(.L_17 - .L_16)
.L_16:
        /*004c*/ 	.word	0x00000000
        /*0050*/ 	.short	0x0009
        /*0052*/ 	.short	0x0030
        /*0054*/ 	.byte	0x00, 0xf0, 0x11, 0x00


	//----- nvinfo : EIATTR_KPARAM_INFO
	.align		4
.L_17:
        /*0058*/ 	.byte	0x04, 0x17
        /*005a*/ 	.short	(.L_19 - .L_18)
.L_18:
        /*005c*/ 	.word	0x00000000
        /*0060*/ 	.short	0x0008
        /*0062*/ 	.short	0x002c
        /*0064*/ 	.byte	0x00, 0xf0, 0x11, 0x00


	//----- nvinfo : EIATTR_KPARAM_INFO
	.align		4
.L_19:
        /*0068*/ 	.byte	0x04, 0x17
        /*006a*/ 	.short	(.L_21 - .L_20)
.L_20:
        /*006c*/ 	.word	0x00000000
        /*0070*/ 	.short	0x0007
        /*0072*/ 	.short	0x0028
        /*0074*/ 	.byte	0x00, 0xf0, 0x11, 0x00


	//----- nvinfo : EIATTR_KPARAM_INFO
	.align		4
.L_21:
        /*0078*/ 	.byte	0x04, 0x17
        /*007a*/ 	.short	(.L_23 - .L_22)
.L_22:
        /*007c*/ 	.word	0x00000000
        /*0080*/ 	.short	0x0006
        /*0082*/ 	.short	0x0024
        /*0084*/ 	.byte	0x00, 0xf0, 0x11, 0x00


	//----- nvinfo : EIATTR_KPARAM_INFO
	.align		4
.L_23:
        /*0088*/ 	.byte	0x04, 0x17
        /*008a*/ 	.short	(.L_25 - .L_24)
.L_24:
        /*008c*/ 	.word	0x00000000
        /*0090*/ 	.short	0x0005
        /*0092*/ 	.short	0x0020
        /*0094*/ 	.byte	0x00, 0xf0, 0x11, 0x00


	//----- nvinfo : EIATTR_KPARAM_INFO
	.align		4
.L_25:
        /*0098*/ 	.byte	0x04, 0x17
        /*009a*/ 	.short	(.L_27 - .L_26)
.L_26:
        /*009c*/ 	.word	0x00000000
        /*00a0*/ 	.short	0x0004
        /*00a2*/ 	.short	0x001c
        /*00a4*/ 	.byte	0x00, 0xf0, 0x11, 0x00


	//----- nvinfo : EIATTR_KPARAM_INFO
	.align		4
.L_27:
        /*00a8*/ 	.byte	0x04, 0x17
        /*00aa*/ 	.short	(.L_29 - .L_28)
.L_28:
        /*00ac*/ 	.word	0x00000000
        /*00b0*/ 	.short	0x0003
        /*00b2*/ 	.short	0x0018
        /*00b4*/ 	.byte	0x00, 0xf0, 0x11, 0x00


	//----- nvinfo : EIATTR_KPARAM_INFO
	.align		4
.L_29:
        /*00b8*/ 	.byte	0x04, 0x17
        /*00ba*/ 	.short	(.L_31 - .L_30)
.L_30:
        /*00bc*/ 	.word	0x00000000
        /*00c0*/ 	.short	0x0002
        /*00c2*/ 	.short	0x0010
        /*00c4*/ 	.byte	0x00, 0xf4, 0x21, 0x00


	//----- nvinfo : EIATTR_KPARAM_INFO
	.align		4
.L_31:
        /*00c8*/ 	.byte	0x04, 0x17
        /*00ca*/ 	.short	(.L_33 - .L_32)
.L_32:
        /*00cc*/ 	.word	0x00000000
        /*00d0*/ 	.short	0x0001
        /*00d2*/ 	.short	0x0008
        /*00d4*/ 	.byte	0x00, 0xf4, 0x21, 0x00


	//----- nvinfo : EIATTR_KPARAM_INFO
	.align		4
.L_33:
        /*00d8*/ 	.byte	0x04, 0x17
        /*00da*/ 	.short	(.L_35 - .L_34)
.L_34:
        /*00dc*/ 	.word	0x00000000
        /*00e0*/ 	.short	0x0000
        /*00e2*/ 	.short	0x0000
        /*00e4*/ 	.byte	0x00, 0xf4, 0x21, 0x00


	//----- nvinfo : EIATTR_EXPLICIT_CLUSTER
	.align		4
.L_35:
        /*00e8*/ 	.byte	0x01, 0x3e
	.zero		2


	//----- nvinfo : EIATTR_CTA_PER_CLUSTER
	.align		4
        /*00ec*/ 	.byte	0x04, 0x3d
        /*00ee*/ 	.short	(.L_37 - .L_36)
.L_36:
        /*00f0*/ 	.word	0x00000004
        /*00f4*/ 	.word	0x00000001
        /*00f8*/ 	.word	0x00000001


	//----- nvinfo : EIATTR_SPARSE_MMA_MASK
	.align		4
.L_37:
        /*00fc*/ 	.byte	0x03, 0x50
        /*00fe*/ 	.short	0x0000


	//----- nvinfo : EIATTR_MAXREG_COUNT
	.align		4
        /*0100*/ 	.byte	0x03, 0x1b
        /*0102*/ 	.short	0x00ff


	//----- nvinfo : EIATTR_NUM_BARRIERS
	.align		4
        /*0104*/ 	.byte	0x02, 0x4c
        /*0106*/ 	.byte	0x01
	.zero		1


	//----- nvinfo : EIATTR_ANNOTATIONS
	.align		4
        /*0108*/ 	.byte	0x04, 0x55
        /*010a*/ 	.short	(.L_39 - .L_38)


	//   ....[0]....
.L_38:
        /*010c*/ 	.word	0x00000001
        /*0110*/ 	.byte	0xb0, 0x05, 0x00, 0x00, 0x01, 0x00, 0x00, 0x00, 0xe0, 0x05, 0x00, 0x00, 0x01, 0x00, 0x00, 0x00
        /* <DEDUP_REMOVED lines=1074> */
        /*4440*/ 	.byte	0x70, 0x88, 0x01, 0x00


	//----- nvinfo : EIATTR_MERCURY_ISA_VERSION
	.align		4
.L_39:
        /*4444*/ 	.byte	0x03, 0x5f
        /*4446*/ 	.short	0x0101


	//----- nvinfo : EIATTR_EXIT_INSTR_OFFSETS
	.align		4
        /*4448*/ 	.byte	0x04, 0x1c
        /*444a*/ 	.short	(.L_41 - .L_40)


	//   ....[0]....
.L_40:
        /*444c*/ 	.word	0x00022230


	//   ....[1]....
        /*4450*/ 	.word	0x00022250


	//----- nvinfo : EIATTR_REQNTID
	.align		4
.L_41:
        /*4454*/ 	.byte	0x04, 0x10
        /*4456*/ 	.short	(.L_43 - .L_42)
.L_42:
        /*4458*/ 	.word	0x00000080
        /*445c*/ 	.word	0x00000001
        /*4460*/ 	.word	0x00000001


	//----- nvinfo : EIATTR_CBANK_PARAM_SIZE
	.align		4
.L_43:
        /*4464*/ 	.byte	0x03, 0x19
        /*4466*/ 	.short	0x0050


	//----- nvinfo : EIATTR_PARAM_CBANK
	.align		4
        /*4468*/ 	.byte	0x04, 0x0a
        /*446a*/ 	.short	(.L_45 - .L_44)
	.align		4
.L_44:
        /*446c*/ 	.word	index@(.nv.constant0.matmul_kernel)
        /*4470*/ 	.short	0x0210
        /*4472*/ 	.short	0x0050


	//----- nvinfo : EIATTR_SW_WAR
	.align		4
.L_45:
        /*4474*/ 	.byte	0x04, 0x36
        /*4476*/ 	.short	(.L_47 - .L_46)
.L_46:
        /*4478*/ 	.word	0x00000008
.L_47:


//--------------------- .nv.callgraph             --------------------------
	.section	.nv.callgraph,"",@"SHT_CUDA_CALLGRAPH"
	.align	4
	.sectionentsize	8
	.align		4
        /*0000*/ 	.word	0x00000000
	.align		4
        /*0004*/ 	.word	0xffffffff
	.align		4
        /*0008*/ 	.word	0x00000000
	.align		4
        /*000c*/ 	.word	0xfffffffe
	.align		4
        /*0010*/ 	.word	0x00000000
	.align		4
        /*0014*/ 	.word	0xfffffffd
	.align		4
        /*0018*/ 	.word	0x00000000
	.align		4
        /*001c*/ 	.word	0xfffffffc


//--------------------- .text.matmul_kernel       --------------------------
	.section	.text.matmul_kernel,"ax",@progbits
	.align	128
        .global         matmul_kernel
        .type           matmul_kernel,@function
        .size           matmul_kernel,(.L_x_4 - matmul_kernel)
        .other          matmul_kernel,@"STO_CUDA_ENTRY STV_DEFAULT"
matmul_kernel:
.text.matmul_kernel:
[----:B------:R-:W0:Y:S08]  /*0000*/  LDC R1, c[0x0][0x28] ;  /* 0x00000a00ff017b82 */ /* 0x000e300000000800 */
[----:B------:R-:W1:Y:S01]  /*0010*/  LDC.64 R20, c[0x0][0x228] ;  /* 0x00008a00ff147b82 */ /* 0x000e620000000a00 */
[----:B------:R-:W2:Y:S01]  /*0020*/  S2R R153, SR_TID.X ;  /* 0x0000000000997919 */ /* 0x000ea20000002100 */
[----:B0-----:R-:W-:Y:S01]  /*0030*/  VIADD R1, R1, 0xfffff508 ;  /* 0xfffff50801017836 */ /* 0x001fe20000000000 */
[----:B------:R-:W-:-:S05]  /*0040*/  ULDC.64 UR14, c[0x0][0x208] ;  /* 0x00008200000e7ab9 */ /* 0x000fca0000000a00 */
[----:B------:R-:W0:Y:S08]  /*0050*/  S2UR UR4, SR_CTAID.X ;  /* 0x00000000000479c3 */ /* 0x000e300000002500 */
[----:B------:R-:W3:Y:S01]  /*0060*/  LDC R23, c[0x0][0x230] ;  /* 0x00008c00ff177b82 */ /* 0x000ee20000000800 */
[----:B-1----:R-:W-:-:S05]  /*0070*/  VIADD R0, R21, 0x1ff ;  /* 0x000001ff15007836 */ /* 0x002fca0000000000 */
[----:B------:R-:W-:Y:S02]  /*0080*/  SHF.R.S32.HI R3, RZ, 0x1f, R0 ;  /* 0x0000001fff037819 */ /* 0x000fe40000011400 */
[----:B0-----:R-:W-:Y:S01]  /*0090*/  I2FP.F32.U32 R5, UR4 ;  /* 0x0000000400057c45 */ /* 0x001fe20008201000 */
[----:B------:R-:W-:Y:S01]  /*00a0*/  ULDC UR4, c[0x0][0x150] ;  /* 0x0000540000047ab9 */ /* 0x000fe20000000800 */
[----:B------:R-:W-:Y:S02]  /*00b0*/  LEA.HI R3, R3, R0, RZ, 0x9 ;  /* 0x0000000003037211 */ /* 0x000fe400078f48ff */
[----:B--2---:R-:W-:Y:S01]  /*00c0*/  LOP3.LUT R163, R153, 0x7f, RZ, 0xc0, !PT ;  /* 0x0000007f99a37812 */ /* 0x004fe200078ec0ff */
[----:B------:R-:W-:Y:S01]  /*00d0*/  FMUL R5, R5, UR4 ;  /* 0x0000000405057c20 */ /* 0x000fe20008400000 */
[----:B------:R-:W-:Y:S01]  /*00e0*/  SHF.R.S32.HI R3, RZ, 0x9, R3 ;  /* 0x00000009ff037819 */ /* 0x000fe20000011403 */
[----:B---3--:R-:W-:-:S04]  /*00f0*/  VIADD R23, R23, 0x3f ;  /* 0x0000003f17177836 */ /* 0x008fc80000000000 */
[----:B------:R-:W-:Y:S01]  /*0100*/  IMAD.SHL.U32 R4, R3, 0x8, RZ ;  /* 0x0000000803047824 */ /* 0x000fe200078e00ff */
[----:B------:R-:W0:Y:S04]  /*0110*/  F2I.U32.TRUNC.NTZ R5, R5 ;  /* 0x0000000500057305 */ /* 0x000e28000020f000 */
[----:B------:R-:W-:-:S04]  /*0120*/  IABS R7, R4 ;  /* 0x0000000400077213 */ /* 0x000fc80000000000 */
[----:B------:R-:W1:Y:S01]  /*0130*/  I2F.RP R0, R7 ;  /* 0x0000000700007306 */ /* 0x000e620000209400 */
[----:B0-----:R-:W-:-:S07]  /*0140*/  IABS R11, R5 ;  /* 0x00000005000b7213 */ /* 0x001fce0000000000 */
[----:B-1----:R-:W0:Y:S02]  /*0150*/  MUFU.RCP R0, R0 ;  /* 0x0000000000007308 */ /* 0x002e240000001000 */
[----:B0-----:R-:W-:Y:S01]  /*0160*/  VIADD R2, R0, 0xffffffe ;  /* 0x0ffffffe00027836 */ /* 0x001fe20000000000 */
[----:B------:R-:W-:-:S05]  /*0170*/  IABS R0, R4 ;  /* 0x0000000400007213 */ /* 0x000fca0000000000 */
[----:B------:R0:W1:Y:S01]  /*0180*/  F2I.FTZ.U32.TRUNC.NTZ R3, R2 ;  /* 0x0000000200037305 */ /* 0x000062000021f000 */
[----:B------:R-:W-:Y:S02]  /*0190*/  IMAD.MOV R0, RZ, RZ, -R0 ;  /* 0x000000ffff007224 */ /* 0x000fe400078e0a00 */
[----:B0-----:R-:W-:Y:S02]  /*01a0*/  IMAD.MOV.U32 R2, RZ, RZ, RZ ;  /* 0x000000ffff027224 */ /* 0x001fe400078e00ff */
[----:B-1----:R-:W-:-:S04]  /*01b0*/  IMAD.MOV R6, RZ, RZ, -R3 ;  /* 0x000000ffff067224 */ /* 0x002fc800078e0a03 */
[----:B------:R-:W-:-:S04]  /*01c0*/  IMAD R9, R6, R7, RZ ;  /* 0x0000000706097224 */ /* 0x000fc800078e02ff */
[----:B------:R-:W-:-:S06]  /*01d0*/  IMAD.HI.U32 R2, R3, R9, R2 ;  /* 0x0000000903027227 */ /* 0x000fcc00078e0002 */
[----:B------:R-:W-:-:S04]  /*01e0*/  IMAD.HI.U32 R2, R2, R11, RZ ;  /* 0x0000000b02027227 */ /* 0x000fc800078e00ff */
[----:B------:R-:W-:-:S05]  /*01f0*/  IMAD R0, R2, R0, R11 ;  /* 0x0000000002007224 */ /* 0x000fca00078e020b */
[----:B------:R-:W-:-:S13]  /*0200*/  ISETP.GT.U32.AND P1, PT, R7, R0, PT ;  /* 0x000000000700720c */ /* 0x000fda0003f24070 */
[----:B------:R-:W-:Y:S02]  /*0210*/  @!P1 IMAD.IADD R0, R0, 0x1, -R7 ;  /* 0x0000000100009824 */ /* 0x000fe400078e0a07 */
[----:B------:R-:W-:Y:S01]  /*0220*/  @!P1 VIADD R2, R2, 0x1 ;  /* 0x0000000102029836 */ /* 0x000fe20000000000 */
[----:B------:R-:W-:Y:S02]  /*0230*/  ISETP.NE.AND P1, PT, R4, RZ, PT ;  /* 0x000000ff0400720c */ /* 0x000fe40003f25270 */
[----:B------:R-:W-:Y:S02]  /*0240*/  ISETP.GE.U32.AND P0, PT, R0, R7, PT ;  /* 0x000000070000720c */ /* 0x000fe40003f06070 */
[----:B------:R-:W-:-:S04]  /*0250*/  LOP3.LUT R0, R5, R4, RZ, 0x3c, !PT ;  /* 0x0000000405007212 */ /* 0x000fc800078e3cff */
[----:B------:R-:W-:Y:S01]  /*0260*/  ISETP.GE.AND P2, PT, R0, RZ, PT ;  /* 0x000000ff0000720c */ /* 0x000fe20003f46270 */
[----:B------:R-:W-:-:S05]  /*0270*/  VIADD R0, R20, 0xff ;  /* 0x000000ff14007836 */ /* 0x000fca0000000000 */
[----:B------:R-:W-:Y:S01]  /*0280*/  SHF.R.S32.HI R3, RZ, 0x1f, R0 ;  /* 0x0000001fff037819 */ /* 0x000fe20000011400 */
[----:B------:R-:W-:-:S03]  /*0290*/  @P0 VIADD R2, R2, 0x1 ;  /* 0x0000000102020836 */ /* 0x000fc60000000000 */
[----:B------:R-:W-:-:S03]  /*02a0*/  LEA.HI R3, R3, R0, RZ, 0x8 ;  /* 0x0000000003037211 */ /* 0x000fc600078f40ff */
[----:B------:R-:W-:Y:S01]  /*02b0*/  @!P2 IMAD.MOV R2, RZ, RZ, -R2 ;  /* 0x000000ffff02a224 */ /* 0x000fe200078e0a02 */
[----:B------:R-:W-:-:S05]  /*02c0*/  @!P1 LOP3.LUT R2, RZ, R4, RZ, 0x33, !PT ;  /* 0x00000004ff029212 */ /* 0x000fca00078e33ff */
[----:B------:R-:W-:Y:S02]  /*02d0*/  IMAD.SHL.U32 R6, R2, 0x8, RZ ;  /* 0x0000000802067824 */ /* 0x000fe400078e00ff */
[----:B------:R-:W-:-:S03]  /*02e0*/  IMAD.MOV R2, RZ, RZ, -R2 ;  /* 0x000000ffff027224 */ /* 0x000fc600078e0a02 */
[----:B------:R-:W-:Y:S01]  /*02f0*/  LEA.HI.SX32 R3, R3, -R6, 0x18 ;  /* 0x8000000603037211 */ /* 0x000fe200078fc2ff */
[----:B------:R-:W-:-:S03]  /*0300*/  IMAD R8, R4, R2, R5 ;  /* 0x0000000204087224 */ /* 0x000fc600078e0205 */
[----:B------:R-:W-:-:S04]  /*0310*/  VIMNMX R11, R3, 0x8, PT ;  /* 0x00000008030b7848 */ /* 0x000fc80003fe0100 */
[-C--:B------:R-:W-:Y:S02]  /*0320*/  IABS R7, R11.reuse ;  /* 0x0000000b00077213 */ /* 0x080fe40000000000 */
[----:B------:R-:W-:Y:S02]  /*0330*/  IABS R4, R11 ;  /* 0x0000000b00047213 */ /* 0x000fe40000000000 */
[----:B------:R-:W0:Y:S08]  /*0340*/  I2F.RP R0, R7 ;  /* 0x0000000700007306 */ /* 0x000e300000209400 */
[----:B0-----:R-:W0:Y:S02]  /*0350*/  MUFU.RCP R0, R0 ;  /* 0x0000000000007308 */ /* 0x001e240000001000 */
[----:B0-----:R-:W-:-:S02]  /*0360*/  VIADD R3, R0, 0xffffffe ;  /* 0x0ffffffe00037836 */ /* 0x001fc40000000000 */
[----:B------:R-:W-:Y:S02]  /*0370*/  IMAD.MOV R0, RZ, RZ, -R4 ;  /* 0x000000ffff007224 */ /* 0x000fe400078e0a04 */
[----:B------:R-:W0:Y:S02]  /*0380*/  S2R R4, SR_CgaCtaId ;  /* 0x0000000000047919 */ /* 0x000e240000008800 */
[----:B------:R-:W1:Y:S02]  /*0390*/  F2I.FTZ.U32.TRUNC.NTZ R3, R3 ;  /* 0x0000000300037305 */ /* 0x000e64000021f000 */
[----:B-1----:R-:W-:-:S04]  /*03a0*/  IMAD.MOV R9, RZ, RZ, -R3 ;  /* 0x000000ffff097224 */ /* 0x002fc800078e0a03 */
[----:B------:R-:W-:Y:S01]  /*03b0*/  IMAD.MOV.U32 R2, RZ, RZ, R9 ;  /* 0x000000ffff027224 */ /* 0x000fe200078e0009 */
[----:B------:R-:W-:-:S03]  /*03c0*/  IABS R9, R8 ;  /* 0x0000000800097213 */ /* 0x000fc60000000000 */
[----:B------:R-:W-:Y:S02]  /*03d0*/  IMAD R5, R2, R7, RZ ;  /* 0x0000000702057224 */ /* 0x000fe400078e02ff */
[----:B------:R-:W-:-:S04]  /*03e0*/  IMAD.MOV.U32 R2, RZ, RZ, RZ ;  /* 0x000000ffff027224 */ /* 0x000fc800078e00ff */
[----:B------:R-:W-:Y:S01]  /*03f0*/  IMAD.HI.U32 R2, R3, R5, R2 ;  /* 0x0000000503027227 */ /* 0x000fe200078e0002 */
[----:B------:R-:W-:Y:S02]  /*0400*/  MOV R3, 0x400 ;  /* 0x0000040000037802 */ /* 0x000fe40000000f00 */
[----:B0-----:R-:W-:Y:S02]  /*0410*/  R2UR UR4, R4 ;  /* 0x00000000040472ca */ /* 0x001fe400000e0000 */
[----:B------:R-:W-:Y:S01]  /*0420*/  R2UR UR12, R3 ;  /* 0x00000000030c72ca */ /* 0x000fe200000e0000 */
[----:B------:R-:W-:-:S04]  /*0430*/  IMAD.HI.U32 R2, R2, R9, RZ ;  /* 0x0000000902027227 */ /* 0x000fc800078e00ff */
[----:B------:R-:W-:Y:S02]  /*0440*/  IMAD R0, R2, R0, R9 ;  /* 0x0000000002007224 */ /* 0x000fe400078e0209 */
[----:B------:R-:W-:-:S03]  /*0450*/  IMAD.SHL.U32 R3, R4, 0x40, RZ ;  /* 0x0000004004037824 */ /* 0x000fc600078e00ff */
[----:B------:R-:W-:Y:S02]  /*0460*/  ISETP.GT.U32.AND P1, PT, R7, R0, PT ;  /* 0x000000000700720c */ /* 0x000fe40003f24070 */
[----:B------:R-:W-:Y:S01]  /*0470*/  LOP3.LUT R3, R3, 0x80, RZ, 0xc0, !PT ;  /* 0x0000008003037812 */ /* 0x000fe200078ec0ff */
[----:B------:R-:W-:-:S10]  /*0480*/  ULEA UR12, UR4, UR12, 0x18 ;  /* 0x0000000c040c7291 */ /* 0x000fd4000f8ec03f */
[----:B------:R-:W-:Y:S02]  /*0490*/  @!P1 IMAD.IADD R0, R0, 0x1, -R7 ;  /* 0x0000000100009824 */ /* 0x000fe400078e0a07 */
[----:B------:R-:W-:Y:S01]  /*04a0*/  @!P1 VIADD R2, R2, 0x1 ;  /* 0x0000000102029836 */ /* 0x000fe20000000000 */
[----:B------:R-:W-:Y:S02]  /*04b0*/  ISETP.NE.AND P1, PT, R11, RZ, PT ;  /* 0x000000ff0b00720c */ /* 0x000fe40003f25270 */
[----:B------:R-:W-:Y:S02]  /*04c0*/  ISETP.GE.U32.AND P0, PT, R0, R7, PT ;  /* 0x000000070000720c */ /* 0x000fe40003f06070 */
[----:B------:R-:W-:-:S04]  /*04d0*/  LOP3.LUT R0, R8, R11, RZ, 0x3c, !PT ;  /* 0x0000000b08007212 */ /* 0x000fc800078e3cff */
[----:B------:R-:W-:-:S07]  /*04e0*/  ISETP.GE.AND P2, PT, R0, RZ, PT ;  /* 0x000000ff0000720c */ /* 0x000fce0003f46270 */
[----:B------:R-:W-:Y:S01]  /*04f0*/  @P0 VIADD R2, R2, 0x1 ;  /* 0x0000000102020836 */ /* 0x000fe20000000000 */
[----:B------:R-:W-:-:S05]  /*0500*/  ISETP.GT.AND P0, PT, R23, 0x3f, PT ;  /* 0x0000003f1700780c */ /* 0x000fca0003f04270 */
[----:B------:R-:W-:Y:S01]  /*0510*/  @!P2 IMAD.MOV R2, RZ, RZ, -R2 ;  /* 0x000000ffff02a224 */ /* 0x000fe200078e0a02 */
[----:B------:R-:W-:-:S05]  /*0520*/  @!P1 LOP3.LUT R2, RZ, R11, RZ, 0x33, !PT ;  /* 0x0000000bff029212 */ /* 0x000fca00078e33ff */
[----:B------:R-:W-:-:S04]  /*0530*/  IMAD.MOV R0, RZ, RZ, -R2 ;  /* 0x000000ffff007224 */ /* 0x000fc800078e0a02 */
[----:B------:R-:W-:-:S04]  /*0540*/  IMAD R0, R11, R0, R8 ;  /* 0x000000000b007224 */ /* 0x000fc800078e0208 */
[----:B------:R-:W-:-:S04]  /*0550*/  IMAD.IADD R0, R6, 0x1, R0 ;  /* 0x0000000106007824 */ /* 0x000fc800078e0200 */
[----:B------:R-:W-:Y:S02]  /*0560*/  IMAD R3, R0, 0x100, R3 ;  /* 0x0000010000037824 */ /* 0x000fe400078e0203 */
[----:B------:R-:W-:Y:S02]  /*0570*/  IMAD.SHL.U32 R0, R4, 0x100, RZ ;  /* 0x0000010004007824 */ /* 0x000fe400078e00ff */
[----:B------:R-:W-:-:S03]  /*0580*/  IMAD.IADD R12, R163, 0x1, R3 ;  /* 0x00000001a30c7824 */ /* 0x000fc600078e0203 */
[----:B------:R-:W-:Y:S01]  /*0590*/  LOP3.LUT R14, R0, 0x100, RZ, 0xc0, !PT ;  /* 0x00000100000e7812 */ /* 0x000fe200078ec0ff */
[----:B------:R-:W-:Y:S01]  /*05a0*/  IMAD.SHL.U32 R0, R2, 0x200, RZ ;  /* 0x0000020002007824 */ /* 0x000fe200078e00ff */
[----:B------:R0:W-:Y:S01]  /*05b0*/  STL [R1+0x7b8], R12 ;  /* 0x0007b80c01007387 */ /* 0x0001e20000100800 */
[----:B------:R-:W-:Y:S05]  /*05c0*/  @P0 BRA `(.L_x_0) ;  /* 0x0000000c000c0947 */ /* 0x000fea0003800000 */
[----:B------:R-:W-:Y:S01]  /*05d0*/  IMAD.SHL.U32 R2, R153, 0x8, RZ ;  /* 0x0000000899027824 */ /* 0x000fe200078e00ff */
[----:B------:R1:W-:Y:S01]  /*05e0*/  STL [R1], RZ ;  /* 0x000000ff01007387 */ /* 0x0003e20000100800 */
[----:B------:R-:W-:Y:S02]  /*05f0*/  CS2R R24, SRZ ;  /* 0x0000000000187805 */ /* 0x000fe4000001ff00 */
[----:B------:R-:W-:Y:S02]  /*0600*/  CS2R R26, SRZ ;  /* 0x00000000001a7805 */ /* 0x000fe4000001ff00 */
[----:B------:R-:W-:Y:S01]  /*0610*/  CS2R R28, SRZ ;  /* 0x00000000001c7805 */ /* 0x000fe2000001ff00 */
[----:B------:R1:W-:Y:S01]  /*0620*/  STL [R1+0x7bc], R2 ;  /* 0x0007bc0201007387 */ /* 0x0003e20000100800 */
[----:B------:R-:W-:Y:S02]  /*0630*/  CS2R R30, SRZ ;  /* 0x00000000001e7805 */ /* 0x000fe4000001ff00 */
[----:B------:R-:W-:-:S02]  /*0640*/  CS2R R32, SRZ ;  /* 0x0000000000207805 */ /* 0x000fc4000001ff00 */
[----:B------:R-:W-:Y:S01]  /*0650*/  CS2R R34, SRZ ;  /* 0x0000000000227805 */ /* 0x000fe2000001ff00 */
[----:B------:R1:W-:Y:S01]  /*0660*/  STL [R1+0x4], RZ ;  /* 0x000004ff01007387 */ /* 0x0003e20000100800 */
[----:B------:R-:W-:Y:S02]  /*0670*/  CS2R R36, SRZ ;  /* 0x0000000000247805 */ /* 0x000fe4000001ff00 */
[----:B------:R-:W-:Y:S02]  /*0680*/  CS2R R38, SRZ ;  /* 0x0000000000267805 */ /* 0x000fe4000001ff00 */
[----:B------:R-:W-:Y:S01]  /*0690*/  CS2R R40, SRZ ;  /* 0x0000000000287805 */ /* 0x000fe2000001ff00 */
[----:B------:R1:W-:Y:S01]  /*06a0*/  STL [R1+0x8], RZ ;  /* 0x000008ff01007387 */ /* 0x0003e20000100800 */
        /* <DEDUP_REMOVED lines=72> */
[----:B------:R-:W-:-:S03]  /*0b30*/  CS2R R150, SRZ ;  /* 0x0000000000967805 */ /* 0x000fc6000001ff00 */
[----:B------:R1:W-:Y:S04]  /*0b40*/  STL [R1+0x54], RZ ;  /* 0x000054ff01007387 */ /* 0x0003e80000100800 */
        /* <DEDUP_REMOVED lines=105> */
[----:B------:R1:W-:Y:S01]  /*11e0*/  STL [R1+0x1fc], RZ ;  /* 0x0001fcff01007387 */ /* 0x0003e20000100800 */
[----:B------:R-:W-:Y:S05]  /*11f0*/  BRA `(.L_x_1) ;  /* 0x0000016400947947 */ /* 0x000fea0003800000 */
.L_x_0:
[----:B------:R-:W-:Y:S01]  /*1200*/  IABS R10, R20 ;  /* 0x00000014000a7213 */ /* 0x000fe20000000000 */
[----:B------:R-:W-:Y:S01]  /*1210*/  ULDC UR13, c[0x0][0x23c] ;  /* 0x00008f00000d7ab9 */ /* 0x000fe20000000800 */
[----:B------:R-:W-:Y:S01]  /*1220*/  IABS R2, R21 ;  /* 0x0000001500027213 */ /* 0x000fe20000000000 */
[----:B------:R-:W-:Y:S01]  /*1230*/  ULDC.64 UR4, c[0x0][0x218] ;  /* 0x0000860000047ab9 */ /* 0x000fe20000000a00 */
[----:B------:R-:W1:Y:S01]  /*1240*/  I2F.RP R3, R10 ;  /* 0x0000000a00037306 */ /* 0x000e620000209400 */
[----:B------:R-:W-:Y:S01]  /*1250*/  IABS R13, R12 ;  /* 0x0000000c000d7213 */ /* 0x000fe20000000000 */
[----:B------:R-:W-:Y:S01]  /*1260*/  ULDC.64 UR16, c[0x0][0x210] ;  /* 0x0000840000107ab9 */ /* 0x000fe20000000a00 */
[----:B------:R-:W-:Y:S01]  /*1270*/  ISETP.NE.AND P6, PT, R20, RZ, PT ;  /* 0x000000ff1400720c */ /* 0x000fe20003fc5270 */
[----:B------:R-:W-:Y:S01]  /*1280*/  UMOV UR7, 0x80000020 ;  /* 0x8000002000077882 */ /* 0x000fe20000000000 */
[----:B------:R-:W-:-:S03]  /*1290*/  LOP3.LUT R227, R163, 0x20, RZ, 0x3c, !PT ;  /* 0x00000020a3e37812 */ /* 0x000fc600078e3cff */
[----:B------:R-:W2:Y:S08]  /*12a0*/  I2F.RP R8, R2 ;  /* 0x0000000200087306 */ /* 0x000eb00000209400 */
[----:B-1----:R-:W1:Y:S08]  /*12b0*/  MUFU.RCP R3, R3 ;  /* 0x0000000300037308 */ /* 0x002e700000001000 */
[----:B--2---:R-:W2:Y:S01]  /*12c0*/  MUFU.RCP R8, R8 ;  /* 0x0000000800087308 */ /* 0x004ea20000001000 */
[----:B-1----:R-:W-:Y:S01]  /*12d0*/  VIADD R4, R3, 0xffffffe ;  /* 0x0ffffffe03047836 */ /* 0x002fe20000000000 */
[----:B------:R-:W-:-:S06]  /*12e0*/  SHF.R.U32.HI R3, RZ, 0x6, R153 ;  /* 0x00000006ff037819 */ /* 0x000fcc0000011699 */
[----:B------:R1:W3:Y:S01]  /*12f0*/  F2I.FTZ.U32.TRUNC.NTZ R5, R4 ;  /* 0x0000000400057305 */ /* 0x0002e2000021f000 */
[----:B------:R-:W-:Y:S01]  /*1300*/  SGXT.U32 R3, R3, 0x1 ;  /* 0x000000010303781a */ /* 0x000fe20000000000 */
[----:B--2---:R-:W-:Y:S01]  /*1310*/  VIADD R6, R8, 0xffffffe ;  /* 0x0ffffffe08067836 */ /* 0x004fe20000000000 */
[----:B------:R-:W-:-:S05]  /*1320*/  SHF.R.S32.HI R8, RZ, 0x1f, R23 ;  /* 0x0000001fff087819 */ /* 0x000fca0000011417 */
[----:B------:R2:W4:Y:S01]  /*1330*/  F2I.FTZ.U32.TRUNC.NTZ R7, R6 ;  /* 0x0000000600077305 */ /* 0x000522000021f000 */
[----:B-1----:R-:W-:Y:S01]  /*1340*/  IMAD.MOV.U32 R4, RZ, RZ, RZ ;  /* 0x000000ffff047224 */ /* 0x002fe200078e00ff */
[----:B------:R-:W-:-:S04]  /*1350*/  LEA.HI R23, R8, R23, RZ, 0x6 ;  /* 0x0000001708177211 */ /* 0x000fc800078f30ff */
[----:B------:R-:W-:Y:S01]  /*1360*/  SHF.R.S32.HI R23, RZ, 0x6, R23 ;  /* 0x00000006ff177819 */ /* 0x000fe20000011417 */
[----:B---3--:R-:W-:Y:S02]  /*1370*/  IMAD.MOV R9, RZ, RZ, -R5 ;  /* 0x000000ffff097224 */ /* 0x008fe400078e0a05 */
[----:B--2---:R-:W-:Y:S02]  /*1380*/  IMAD.MOV.U32 R6, RZ, RZ, RZ ;  /* 0x000000ffff067224 */ /* 0x004fe400078e00ff */
[----:B------:R-:W-:-:S04]  /*1390*/  IMAD R9, R9, R10, RZ ;  /* 0x0000000a09097224 */ /* 0x000fc800078e02ff */
[----:B------:R-:W-:Y:S01]  /*13a0*/  IMAD.HI.U32 R5, R5, R9, R4 ;  /* 0x0000000905057227 */ /* 0x000fe200078e0004 */
[----:B------:R-:W-:-:S03]  /*13b0*/  LOP3.LUT R4, R0, R3, R14, 0xfe, !PT ;  /* 0x0000000300047212 */ /* 0x000fc600078efe0e */
[----:B----4-:R-:W-:Y:S01]  /*13c0*/  IMAD.MOV R9, RZ, RZ, -R7 ;  /* 0x000000ffff097224 */ /* 0x010fe200078e0a07 */
[C---:B------:R-:W-:Y:S01]  /*13d0*/  LOP3.LUT R11, R4.reuse, 0xfe, RZ, 0xfc, !PT ;  /* 0x000000fe040b7812 */ /* 0x040fe200078efcff */
[----:B------:R-:W-:Y:S01]  /*13e0*/  IMAD.HI.U32 R5, R5, R13, RZ ;  /* 0x0000000d05057227 */ /* 0x000fe200078e00ff */
[----:B------:R-:W-:Y:S02]  /*13f0*/  IABS R26, R4 ;  /* 0x00000004001a7213 */ /* 0x000fe40000000000 */
[----:B------:R-:W-:Y:S01]  /*1400*/  IABS R34, R11 ;  /* 0x0000000b00227213 */ /* 0x000fe20000000000 */
[----:B------:R-:W-:Y:S01]  /*1410*/  IMAD.MOV R5, RZ, RZ, -R5 ;  /* 0x000000ffff057224 */ /* 0x000fe200078e0a05 */
[----:B------:R-:W-:Y:S01]  /*1420*/  ISETP.GE.AND P3, PT, R11, RZ, PT ;  /* 0x000000ff0b00720c */ /* 0x000fe20003f66270 */
[----:B------:R-:W-:Y:S01]  /*1430*/  IMAD R3, R9, R2, RZ ;  /* 0x0000000209037224 */ /* 0x000fe200078e02ff */
[----:B------:R-:W-:Y:S01]  /*1440*/  LOP3.LUT R11, R4, 0xf8, RZ, 0xfc, !PT ;  /* 0x000000f8040b7812 */ /* 0x000fe200078efcff */
[----:B------:R-:W-:Y:S01]  /*1450*/  IMAD R13, R10, R5, R13 ;  /* 0x000000050a0d7224 */ /* 0x000fe200078e020d */
[----:B------:R-:W-:Y:S01]  /*1460*/  LOP3.LUT R14, R4, 0xd6, RZ, 0xfc, !PT ;  /* 0x000000d6040e7812 */ /* 0x000fe200078efcff */
[----:B------:R-:W-:Y:S01]  /*1470*/  IMAD.U32 R5, RZ, RZ, UR12 ;  /* 0x0000000cff057e24 */ /* 0x000fe2000f8e00ff */
[----:B------:R-:W-:Y:S01]  /*1480*/  IABS R30, R11 ;  /* 0x0000000b001e7213 */ /* 0x000fe20000000000 */
[----:B------:R-:W-:Y:S01]  /*1490*/  IMAD.HI.U32 R3, R7, R3, R6 ;  /* 0x0000000307037227 */ /* 0x000fe200078e0006 */
[----:B------:R-:W-:-:S02]  /*14a0*/  ISETP.GT.U32.AND P0, PT, R10, R13, PT ;  /* 0x0000000d0a00720c */ /* 0x000fc40003f04070 */
[----:B------:R-:W-:Y:S01]  /*14b0*/  SHF.R.U32.HI R5, RZ, 0x4, R5 ;  /* 0x00000004ff057819 */ /* 0x000fe20000011605 */
[----:B------:R-:W-:Y:S01]  /*14c0*/  IMAD.MOV.U32 R7, RZ, RZ, RZ ;  /* 0x000000ffff077224 */ /* 0x000fe200078e00ff */
[----:B------:R-:W-:Y:S01]  /*14d0*/  IABS R112, R14 ;  /* 0x0000000e00707213 */ /* 0x000fe20000000000 */
[----:B------:R-:W-:Y:S01]  /*14e0*/  IMAD.HI.U32 R8, R3, R26, RZ ;  /* 0x0000001a03087227 */ /* 0x000fe200078e00ff */
[----:B------:R-:W-:Y:S02]  /*14f0*/  SGXT.U32 R6, R5, 0xe ;  /* 0x0000000e0506781a */ /* 0x000fe40000000000 */
[----:B------:R-:W-:Y:S01]  /*1500*/  R2UR UR11, R7 ;  /* 0x00000000070b72ca */ /* 0x000fe200000e0000 */
[----:B------:R-:W-:Y:S01]  /*1510*/  IMAD.HI.U32 R5, R3, R34, RZ ;  /* 0x0000002203057227 */ /* 0x000fe200078e00ff */
[C---:B------:R-:W-:Y:S02]  /*1520*/  R2UR UR6, R6.reuse ;  /* 0x00000000060672ca */ /* 0x040fe400000e0000 */
[----:B------:R-:W-:Y:S01]  /*1530*/  R2UR UR10, R6 ;  /* 0x00000000060a72ca */ /* 0x000fe200000e0000 */
[----:B------:R-:W-:Y:S01]  /*1540*/  IMAD.MOV R7, RZ, RZ, -R5 ;  /* 0x000000ffff077224 */ /* 0x000fe200078e0a05 */
[C---:B------:R-:W-:Y:S01]  /*1550*/  LOP3.LUT R5, R4.reuse, 0xfc, RZ, 0xfc, !PT ;  /* 0x000000fc04057812 */ /* 0x040fe200078efcff */
[----:B------:R-:W-:Y:S01]  /*1560*/  @!P0 IMAD.IADD R13, R13, 0x1, -R10 ;  /* 0x000000010d0d8824 */ /* 0x000fe200078e0a0a */
[----:B------:R-:W-:Y:S01]  /*1570*/  LOP3.LUT R15, R4, 0x62, RZ, 0xfc, !PT ;  /* 0x00000062040f7812 */ /* 0x000fe200078efcff */
[----:B------:R-:W-:Y:S01]  /*1580*/  IMAD R34, R2, R7, R34 ;  /* 0x0000000702227224 */ /* 0x000fe200078e0222 */
[----:B------:R-:W-:Y:S01]  /*1590*/  IABS R32, R5 ;  /* 0x0000000500207213 */ /* 0x000fe20000000000 */
[----:B------:R-:W-:Y:S01]  /*15a0*/  IMAD.MOV R9, RZ, RZ, -R8 ;  /* 0x000000ffff097224 */ /* 0x000fe200078e0a08 */
[----:B------:R-:W-:-:S02]  /*15b0*/  ISETP.GT.U32.AND P0, PT, R10, R13, PT ;  /* 0x0000000d0a00720c */ /* 0x000fc40003f04070 */
[C---:B------:R-:W-:Y:S01]  /*15c0*/  ISETP.GT.U32.AND P1, PT, R2.reuse, R34, PT ;  /* 0x000000220200720c */ /* 0x040fe20003f24070 */
[----:B------:R-:W-:Y:S01]  /*15d0*/  IMAD R26, R2, R9, R26 ;  /* 0x00000009021a7224 */ /* 0x000fe200078e021a */
[----:B------:R-:W-:Y:S02]  /*15e0*/  LOP3.LUT R8, R4, 0xfa, RZ, 0xfc, !PT ;  /* 0x000000fa04087812 */ /* 0x000fe400078efcff */
[----:B------:R-:W-:Y:S01]  /*15f0*/  ISETP.GE.AND P2, PT, R5, RZ, PT ;  /* 0x000000ff0500720c */ /* 0x000fe20003f46270 */
[----:B------:R-:W-:Y:S01]  /*1600*/  IMAD.HI.U32 R5, R3, R32, RZ ;  /* 0x0000002003057227 */ /* 0x000fe200078e00ff */
[----:B------:R-:W-:Y:S02]  /*1610*/  ISETP.GT.U32.AND P4, PT, R2, R26, PT ;  /* 0x0000001a0200720c */ /* 0x000fe40003f84070 */
[----:B------:R-:W-:Y:S01]  /*1620*/  IABS R28, R8 ;  /* 0x00000008001c7213 */ /* 0x000fe20000000000 */
[----:B------:R-:W-:Y:S01]  /*1630*/  IMAD.MOV R7, RZ, RZ, -R5 ;  /* 0x000000ffff077224 */ /* 0x000fe200078e0a05 */
[----:B------:R-:W-:Y:S01]  /*1640*/  IABS R200, R15 ;  /* 0x0000000f00c87213 */ /* 0x000fe20000000000 */
[----:B------:R-:W-:Y:S01]  /*1650*/  @!P0 IMAD.IADD R13, R13, 0x1, -R10 ;  /* 0x000000010d0d8824 */ /* 0x000fe200078e0a0a */
[----:B------:R-:W-:Y:S01]  /*1660*/  ISETP.GE.AND P0, PT, R12, RZ, PT ;  /* 0x000000ff0c00720c */ /* 0x000fe20003f06270 */
[----:B------:R-:W-:Y:S01]  /*1670*/  @!P1 IMAD.IADD R34, R34, 0x1, -R2 ;  /* 0x0000000122229824 */ /* 0x000fe200078e0a02 */
[----:B------:R-:W-:Y:S01]  /*1680*/  ISETP.GE.AND P1, PT, R8, RZ, PT ;  /* 0x000000ff0800720c */ /* 0x000fe20003f26270 */
[----:B------:R-:W-:Y:S01]  /*1690*/  IMAD.HI.U32 R6, R3, R28, RZ ;  /* 0x0000001c03067227 */ /* 0x000fe200078e00ff */
[----:B------:R-:W-:-:S02]  /*16a0*/  LOP3.LUT R8, R4, 0xf4, RZ, 0xfc, !PT ;  /* 0x000000f404087812 */ /* 0x000fc400078efcff */
[----:B------:R-:W-:Y:S01]  /*16b0*/  ISETP.GT.U32.AND P5, PT, R2, R34, PT ;  /* 0x000000220200720c */ /* 0x000fe20003fa4070 */
[C---:B------:R-:W-:Y:S01]  /*16c0*/  IMAD.HI.U32 R5, R3.reuse, R30, RZ ;  /* 0x0000001e03057227 */ /* 0x040fe200078e00ff */
[----:B------:R-:W-:Y:S02]  /*16d0*/  IABS R38, R8 ;  /* 0x0000000800267213 */ /* 0x000fe40000000000 */
[C---:B------:R-:W-:Y:S01]  /*16e0*/  LOP3.LUT R10, R4.reuse, 0xf0, RZ, 0xfc, !PT ;  /* 0x000000f0040a7812 */ /* 0x040fe200078efcff */
[----:B------:R-:W-:Y:S01]  /*16f0*/  IMAD.MOV R9, RZ, RZ, -R6 ;  /* 0x000000ffff097224 */ /* 0x000fe200078e0a06 */
[----:B------:R-:W-:Y:S01]  /*1700*/  LOP3.LUT R6, R4, 0xf6, RZ, 0xfc, !PT ;  /* 0x000000f604067812 */ /* 0x000fe200078efcff */
[----:B------:R-:W-:Y:S01]  /*1710*/  IMAD R32, R2, R7, R32 ;  /* 0x0000000702207224 */ /* 0x000fe200078e0220 */
[----:B------:R-:W-:Y:S01]  /*1720*/  IABS R42, R10 ;  /* 0x0000000a002a7213 */ /* 0x000fe20000000000 */
[----:B------:R-:W-:Y:S01]  /*1730*/  IMAD.MOV R5, RZ, RZ, -R5 ;  /* 0x000000ffff057224 */ /* 0x000fe200078e0a05 */
[----:B------:R-:W-:Y:S01]  /*1740*/  IABS R36, R6 ;  /* 0x0000000600247213 */ /* 0x000fe20000000000 */
[----:B------:R-:W-:Y:S01]  /*1750*/  @!P4 IMAD.IADD R26, R26, 0x1, -R2 ;  /* 0x000000011a1ac824 */ /* 0x000fe200078e0a02 */
[----:B0-----:R-:W-:Y:S01]  /*1760*/  LOP3.LUT R12, R4, 0xde, RZ, 0xfc, !PT ;  /* 0x000000de040c7812 */ /* 0x001fe200078efcff */
[----:B------:R-:W-:Y:S01]  /*1770*/  IMAD R28, R2, R9, R28 ;  /* 0x00000009021c7224 */ /* 0x000fe200078e021c */
[----:B------:R-:W-:Y:S01]  /*1780*/  LOP3.LUT R9, R4, 0xf2, RZ, 0xfc, !PT ;  /* 0x000000f204097812 */ /* 0x000fe200078efcff */
[----:B------:R-:W-:Y:S01]  /*1790*/  @!P0 IMAD.MOV R13, RZ, RZ, -R13 ;  /* 0x000000ffff0d8224 */ /* 0x000fe200078e0a0d */
[C---:B------:R-:W-:Y:S01]  /*17a0*/  ISETP.GT.U32.AND P0, PT, R2.reuse, R32, PT ;  /* 0x000000200200720c */ /* 0x040fe20003f04070 */
[C---:B------:R-:W-:Y:S01]  /*17b0*/  IMAD R30, R2.reuse, R5, R30 ;  /* 0x00000005021e7224 */ /* 0x040fe200078e021e */
[----:B------:R-:W-:Y:S01]  /*17c0*/  ISETP.GT.U32.AND P4, PT, R2, R26, PT ;  /* 0x0000001a0200720c */ /* 0x000fe20003f84070 */
[----:B------:R-:W-:Y:S01]  /*17d0*/  @!P5 IMAD.IADD R34, R34, 0x1, -R2 ;  /* 0x000000012222d824 */ /* 0x000fe200078e0a02 */
[----:B------:R-:W-:Y:S01]  /*17e0*/  @!P6 LOP3.LUT R13, RZ, R20, RZ, 0x33, !PT ;  /* 0x00000014ff0de212 */ /* 0x000fe200078e33ff */
[----:B------:R-:W-:Y:S01]  /*17f0*/  IMAD.HI.U32 R5, R3, R36, RZ ;  /* 0x0000002403057227 */ /* 0x000fe200078e00ff */
[----:B------:R-:W-:-:S02]  /*1800*/  ISETP.GT.U32.AND P6, PT, R2, R28, PT ;  /* 0x0000001c0200720c */ /* 0x000fc40003fc4070 */
[----:B------:R-:W-:Y:S01]  /*1810*/  ISETP.GT.U32.AND P5, PT, R2, R30, PT ;  /* 0x0000001e0200720c */ /* 0x000fe20003fa4070 */
[----:B------:R-:W-:Y:S01]  /*1820*/  IMAD.MOV R7, RZ, RZ, -R5 ;  /* 0x000000ffff077224 */ /* 0x000fe200078e0a05 */
[----:B------:R-:W-:Y:S01]  /*1830*/  IABS R40, R9 ;  /* 0x0000000900287213 */ /* 0x000fe20000000000 */
[----:B------:R-:W-:Y:S01]  /*1840*/  IMAD.HI.U32 R5, R3, R38, RZ ;  /* 0x0000002603057227 */ /* 0x000fe200078e00ff */
[----:B------:R-:W-:Y:S02]  /*1850*/  IABS R116, R12 ;  /* 0x0000000c00747213 */ /* 0x000fe40000000000 */
[----:B------:R-:W-:Y:S01]  /*1860*/  LOP3.LUT R17, R4, 0x14, RZ, 0xfc, !PT ;  /* 0x0000001404117812 */ /* 0x000fe200078efcff */
[--C-:B------:R-:W-:Y:S01]  /*1870*/  @!P0 IMAD.IADD R32, R32, 0x1, -R2.reuse ;  /* 0x0000000120208824 */ /* 0x100fe200078e0a02 */
[----:B------:R-:W-:Y:S01]  /*1880*/  ISETP.GE.AND P0, PT, R11, RZ, PT ;  /* 0x000000ff0b00720c */ /* 0x000fe20003f06270 */
[--C-:B------:R-:W-:Y:S01]  /*1890*/  @!P4 IMAD.IADD R26, R26, 0x1, -R2.reuse ;  /* 0x000000011a1ac824 */ /* 0x100fe200078e0a02 */
[----:B------:R-:W-:Y:S01]  /*18a0*/  ISETP.GE.AND P4, PT, R4, RZ, PT ;  /* 0x000000ff0400720c */ /* 0x000fe20003f86270 */
[--C-:B------:R-:W-:Y:S01]  /*18b0*/  @!P6 IMAD.IADD R28, R28, 0x1, -R2.reuse ;  /* 0x000000011c1ce824 */ /* 0x100fe200078e0a02 */
[----:B------:R-:W-:Y:S01]  /*18c0*/  ISETP.GT.U32.AND P6, PT, R2, R32, PT ;  /* 0x000000200200720c */ /* 0x000fe20003fc4070 */
[----:B------:R-:W-:Y:S01]  /*18d0*/  @!P5 IMAD.IADD R30, R30, 0x1, -R2 ;  /* 0x000000011e1ed824 */ /* 0x000fe200078e0a02 */
[----:B------:R-:W-:Y:S01]  /*18e0*/  LOP3.LUT R11, R4, 0xee, RZ, 0xfc, !PT ;  /* 0x000000ee040b7812 */ /* 0x000fe200078efcff */
[----:B------:R-:W-:Y:S01]  /*18f0*/  IMAD R36, R2, R7, R36 ;  /* 0x0000000702247224 */ /* 0x000fe200078e0224 */
[----:B------:R-:W-:Y:S01]  /*1900*/  LOP3.LUT R19, R4, 0x12, RZ, 0xfc, !PT ;  /* 0x0000001204137812 */ /* 0x000fe200078efcff */
[----:B------:R-:W-:Y:S01]  /*1910*/  IMAD.MOV R5, RZ, RZ, -R5 ;  /* 0x000000ffff057224 */ /* 0x000fe200078e0a05 */
[C---:B------:R-:W-:Y:S01]  /*1920*/  ISETP.GT.U32.AND P5, PT, R2.reuse, R30, PT ;  /* 0x0000001e0200720c */ /* 0x040fe20003fa4070 */
[----:B------:R-:W-:Y:S01]  /*1930*/  @!P3 IMAD.MOV R34, RZ, RZ, -R34 ;  /* 0x000000ffff22b224 */ /* 0x000fe200078e0a22 */
[----:B------:R-:W-:Y:S01]  /*1940*/  IABS R44, R11 ;  /* 0x0000000b002c7213 */ /* 0x000fe20000000000 */
[C---:B------:R-:W-:Y:S01]  /*1950*/  IMAD R38, R2.reuse, R5, R38 ;  /* 0x0000000502267224 */ /* 0x040fe200078e0226 */
[----:B------:R-:W-:Y:S01]  /*1960*/  IABS R130, R19 ;  /* 0x0000001300827213 */ /* 0x000fe20000000000 */
[----:B------:R-:W-:Y:S01]  /*1970*/  @!P4 IMAD.MOV R26, RZ, RZ, -R26 ;  /* 0x000000ffff1ac224 */ /* 0x000fe200078e0a1a */
[----:B------:R-:W-:Y:S01]  /*1980*/  ISETP.GT.U32.AND P4, PT, R2, R28, PT ;  /* 0x0000001c0200720c */ /* 0x000fe20003f84070 */
[----:B------:R-:W-:Y:S01]  /*1990*/  @!P6 IMAD.IADD R32, R32, 0x1, -R2 ;  /* 0x000000012020e824 */ /* 0x000fe200078e0a02 */
[----:B------:R-:W-:Y:S01]  /*19a0*/  ISETP.GT.U32.AND P6, PT, R2, R36, PT ;  /* 0x000000240200720c */ /* 0x000fe20003fc4070 */
[----:B------:R-:W-:Y:S01]  /*19b0*/  IMAD.HI.U32 R5, R3, R40, RZ ;  /* 0x0000002803057227 */ /* 0x000fe200078e00ff */
[----:B------:R-:W-:-:S02]  /*19c0*/  LOP3.LUT R31, R4, 0x10, RZ, 0xfc, !PT ;  /* 0x00000010041f7812 */ /* 0x000fc400078efcff */
[----:B------:R-:W-:Y:S01]  /*19d0*/  LOP3.LUT R33, R4, 0xe, RZ, 0xfc, !PT ;  /* 0x0000000e04217812 */ /* 0x000fe200078efcff */
[----:B------:R-:W-:Y:S01]  /*19e0*/  @!P5 IMAD.IADD R30, R30, 0x1, -R2 ;  /* 0x000000011e1ed824 */ /* 0x000fe200078e0a02 */
[----:B------:R-:W-:Y:S01]  /*19f0*/  ISETP.GT.U32.AND P5, PT, R2, R38, PT ;  /* 0x000000260200720c */ /* 0x000fe20003fa4070 */
[----:B------:R-:W-:Y:S01]  /*1a00*/  IMAD.MOV R5, RZ, RZ, -R5 ;  /* 0x000000ffff057224 */ /* 0x000fe200078e0a05 */
[C---:B------:R-:W-:Y:S01]  /*1a10*/  LOP3.LUT R35, R4.reuse, 0xc, RZ, 0xfc, !PT ;  /* 0x0000000c04237812 */ /* 0x040fe200078efcff */
[----:B------:R-:W-:Y:S01]  /*1a20*/  @!P2 IMAD.MOV R32, RZ, RZ, -R32 ;  /* 0x000000ffff20a224 */ /* 0x000fe200078e0a20 */
[----:B------:R-:W-:Y:S01]  /*1a30*/  LOP3.LUT R37, R4, 0xa, RZ, 0xfc, !PT ;  /* 0x0000000a04257812 */ /* 0x000fe200078efcff */
[----:B------:R-:W-:Y:S01]  /*1a40*/  @!P4 IMAD.IADD R28, R28, 0x1, -R2 ;  /* 0x000000011c1cc824 */ /* 0x000fe200078e0a02 */
[----:B------:R-:W-:Y:S01]  /*1a50*/  ISETP.GE.AND P4, PT, R6, RZ, PT ;  /* 0x000000ff0600720c */ /* 0x000fe20003f86270 */
[----:B------:R-:W-:Y:S01]  /*1a60*/  IMAD.HI.U32 R6, R3, R42, RZ ;  /* 0x0000002a03067227 */ /* 0x000fe200078e00ff */
[----:B------:R-:W-:-:S02]  /*1a70*/  LOP3.LUT R41, R4, 0x6, RZ, 0xfc, !PT ;  /* 0x0000000604297812 */ /* 0x000fc400078efcff */
[----:B------:R-:W-:Y:S01]  /*1a80*/  LOP3.LUT R39, R4, 0x8, RZ, 0xfc, !PT ;  /* 0x0000000804277812 */ /* 0x000fe200078efcff */
[----:B------:R-:W-:Y:S01]  /*1a90*/  @!P6 IMAD.IADD R36, R36, 0x1, -R2 ;  /* 0x000000012424e824 */ /* 0x000fe200078e0a02 */
[----:B------:R-:W-:Y:S01]  /*1aa0*/  ISETP.GE.AND P6, PT, R8, RZ, PT ;  /* 0x000000ff0800720c */ /* 0x000fe20003fc6270 */
[----:B------:R-:W-:Y:S01]  /*1ab0*/  IMAD.MOV R7, RZ, RZ, -R6 ;  /* 0x000000ffff077224 */ /* 0x000fe200078e0a06 */
[----:B------:R-:W-:Y:S01]  /*1ac0*/  LOP3.LUT R8, R4, 0xec, RZ, 0xfc, !PT ;  /* 0x000000ec04087812 */ /* 0x000fe200078efcff */
[----:B------:R-:W-:Y:S01]  /*1ad0*/  @!P5 IMAD.IADD R38, R38, 0x1, -R2 ;  /* 0x000000012626d824 */ /* 0x000fe200078e0a02 */
[C---:B------:R-:W-:Y:S01]  /*1ae0*/  ISETP.GT.U32.AND P5, PT, R2.reuse, R36, PT ;  /* 0x000000240200720c */ /* 0x040fe20003fa4070 */
[C---:B------:R-:W-:Y:S01]  /*1af0*/  IMAD R42, R2.reuse, R7, R42 ;  /* 0x00000007022a7224 */ /* 0x040fe200078e022a */
[----:B------:R-:W-:Y:S01]  /*1b00*/  IABS R46, R8 ;  /* 0x00000008002e7213 */ /* 0x000fe20000000000 */
[C---:B------:R-:W-:Y:S01]  /*1b10*/  IMAD R40, R2.reuse, R5, R40 ;  /* 0x0000000502287224 */ /* 0x040fe200078e0228 */
[----:B------:R-:W-:Y:S01]  /*1b20*/  ISETP.GT.U32.AND P2, PT, R2, R38, PT ;  /* 0x000000260200720c */ /* 0x000fe20003f44070 */
[----:B------:R-:W-:Y:S01]  /*1b30*/  IMAD.HI.U32 R5, R3, R44, RZ ;  /* 0x0000002c03057227 */ /* 0x000fe200078e00ff */
[----:B------:R-:W-:-:S02]  /*1b40*/  IABS R126, R41 ;  /* 0x00000029007e7213 */ /* 0x000fc40000000000 */
[C---:B------:R-:W-:Y:S01]  /*1b50*/  ISETP.GT.U32.AND P3, PT, R2.reuse, R40, PT ;  /* 0x000000280200720c */ /* 0x040fe20003f64070 */
[----:B------:R-:W-:Y:S01]  /*1b60*/  @!P1 IMAD.MOV R28, RZ, RZ, -R28 ;  /* 0x000000ffff1c9224 */ /* 0x000fe200078e0a1c */
[----:B------:R-:W-:Y:S01]  /*1b70*/  ISETP.GT.U32.AND P1, PT, R2, R42, PT ;  /* 0x0000002a0200720c */ /* 0x000fe20003f24070 */
[----:B------:R-:W-:Y:S01]  /*1b80*/  IMAD.HI.U32 R6, R3, R46, RZ ;  /* 0x0000002e03067227 */ /* 0x000fe200078e00ff */
[----:B------:R-:W-:Y:S02]  /*1b90*/  LOP3.LUT R43, R4, 0x4, RZ, 0xfc, !PT ;  /* 0x00000004042b7812 */ /* 0x000fe400078efcff */
[----:B------:R-:W-:Y:S01]  /*1ba0*/  IABS R128, R39 ;  /* 0x0000002700807213 */ /* 0x000fe20000000000 */
[----:B------:R-:W-:Y:S01]  /*1bb0*/  IMAD.MOV R5, RZ, RZ, -R5 ;  /* 0x000000ffff057224 */ /* 0x000fe200078e0a05 */
[----:B------:R-:W-:Y:S01]  /*1bc0*/  IABS R124, R43 ;  /* 0x0000002b007c7213 */ /* 0x000fe20000000000 */
[----:B------:R-:W-:Y:S01]  /*1bd0*/  @!P5 IMAD.IADD R36, R36, 0x1, -R2 ;  /* 0x000000012424d824 */ /* 0x000fe200078e0a02 */
[----:B------:R-:W-:Y:S01]  /*1be0*/  ISETP.GE.AND P5, PT, R10, RZ, PT ;  /* 0x000000ff0a00720c */ /* 0x000fe20003fa6270 */
[----:B------:R-:W-:Y:S01]  /*1bf0*/  IMAD.MOV R7, RZ, RZ, -R6 ;  /* 0x000000ffff077224 */ /* 0x000fe200078e0a06 */
[----:B------:R-:W-:Y:S01]  /*1c00*/  LOP3.LUT R6, R4, 0xea, RZ, 0xfc, !PT ;  /* 0x000000ea04067812 */ /* 0x000fe200078efcff */
[----:B------:R-:W-:Y:S01]  /*1c10*/  IMAD R44, R2, R5, R44 ;  /* 0x00000005022c7224 */ /* 0x000fe200078e022c */
[----:B------:R-:W-:Y:S01]  /*1c20*/  LOP3.LUT R10, R4, 0xe2, RZ, 0xfc, !PT ;  /* 0x000000e2040a7812 */ /* 0x000fe200078efcff */
[----:B------:R-:W-:Y:S01]  /*1c30*/  @!P2 IMAD.IADD R38, R38, 0x1, -R2 ;  /* 0x000000012626a824 */ /* 0x000fe200078e0a02 */
[----:B------:R-:W-:Y:S01]  /*1c40*/  IABS R48, R6 ;  /* 0x0000000600307213 */ /* 0x000fe20000000000 */
[C---:B------:R-:W-:Y:S01]  /*1c50*/  IMAD R46, R2.reuse, R7, R46 ;  /* 0x00000007022e7224 */ /* 0x040fe200078e022e */
[----:B------:R-:W-:Y:S01]  /*1c60*/  ISETP.GE.AND P2, PT, R11, RZ, PT ;  /* 0x000000ff0b00720c */ /* 0x000fe20003f46270 */
[----:B------:R-:W-:Y:S01]  /*1c70*/  @!P4 IMAD.MOV R36, RZ, RZ, -R36 ;  /* 0x000000ffff24c224 */ /* 0x000fe200078e0a24 */
[----:B------:R-:W-:Y:S01]  /*1c80*/  ISETP.GT.U32.AND P4, PT, R2, R44, PT ;  /* 0x0000002c0200720c */ /* 0x000fe20003f84070 */
[----:B------:R-:W-:Y:S01]  /*1c90*/  @!P1 IMAD.IADD R42, R42, 0x1, -R2 ;  /* 0x000000012a2a9824 */ /* 0x000fe200078e0a02 */
[----:B------:R-:W-:Y:S01]  /*1ca0*/  LOP3.LUT R11, R4, 0xe0, RZ, 0xfc, !PT ;  /* 0x000000e0040b7812 */ /* 0x000fe200078efcff */
[----:B------:R-:W-:Y:S01]  /*1cb0*/  @!P6 IMAD.MOV R38, RZ, RZ, -R38 ;  /* 0x000000ffff26e224 */ /* 0x000fe200078e0a26 */
[C---:B------:R-:W-:Y:S01]  /*1cc0*/  ISETP.GT.U32.AND P6, PT, R2.reuse, R46, PT ;  /* 0x0000002e0200720c */ /* 0x040fe20003fc4070 */
[----:B------:R-:W-:Y:S01]  /*1cd0*/  @!P0 IMAD.MOV R30, RZ, RZ, -R30 ;  /* 0x000000ffff1e8224 */ /* 0x000fe200078e0a1e */
[----:B------:R-:W-:Y:S01]  /*1ce0*/  ISETP.GT.U32.AND P1, PT, R2, R42, PT ;  /* 0x0000002a0200720c */ /* 0x000fe20003f24070 */
[----:B------:R-:W-:Y:S01]  /*1cf0*/  @!P3 IMAD.IADD R40, R40, 0x1, -R2 ;  /* 0x000000012828b824 */ /* 0x000fe200078e0a02 */
[----:B------:R-:W-:Y:S01]  /*1d00*/  ISETP.GE.AND P0, PT, R9, RZ, PT ;  /* 0x000000ff0900720c */ /* 0x000fe20003f06270 */
[----:B------:R-:W-:Y:S01]  /*1d10*/  IMAD.HI.U32 R5, R3, R48, RZ ;  /* 0x0000003003057227 */ /* 0x000fe200078e00ff */
[----:B------:R-:W-:-:S02]  /*1d20*/  LOP3.LUT R9, R4, 0xe8, RZ, 0xfc, !PT ;  /* 0x000000e804097812 */ /* 0x000fc400078efcff */
[----:B------:R-:W-:Y:S01]  /*1d30*/  ISETP.GT.U32.AND P3, PT, R2, R40, PT ;  /* 0x000000280200720c */ /* 0x000fe20003f64070 */
[--C-:B------:R-:W-:Y:S01]  /*1d40*/  @!P4 IMAD.IADD R44, R44, 0x1, -R2.reuse ;  /* 0x000000012c2cc824 */ /* 0x100fe200078e0a02 */
[----:B------:R-:W-:Y:S01]  /*1d50*/  IABS R50, R9 ;  /* 0x0000000900327213 */ /* 0x000fe20000000000 */
[----:B------:R-:W-:Y:S01]  /*1d60*/  IMAD.MOV R5, RZ, RZ, -R5 ;  /* 0x000000ffff057224 */ /* 0x000fe200078e0a05 */
[----:B------:R-:W-:Y:S01]  /*1d70*/  IABS R54, R11 ;  /* 0x0000000b00367213 */ /* 0x000fe20000000000 */
[--C-:B------:R-:W-:Y:S01]  /*1d80*/  @!P6 IMAD.IADD R46, R46, 0x1, -R2.reuse ;  /* 0x000000012e2ee824 */ /* 0x100fe200078e0a02 */
[----:B------:R-:W-:Y:S01]  /*1d90*/  ISETP.GT.U32.AND P4, PT, R2, R44, PT ;  /* 0x0000002c0200720c */ /* 0x000fe20003f84070 */
[----:B------:R-:W-:Y:S01]  /*1da0*/  @!P1 IMAD.IADD R42, R42, 0x1, -R2 ;  /* 0x000000012a2a9824 */ /* 0x000fe200078e0a02 */
[----:B------:R-:W-:Y:S01]  /*1db0*/  ISETP.GE.AND P1, PT, R6, RZ, PT ;  /* 0x000000ff0600720c */ /* 0x000fe20003f26270 */
[----:B------:R-:W-:Y:S01]  /*1dc0*/  IMAD.HI.U32 R6, R3, R50, RZ ;  /* 0x0000003203067227 */ /* 0x000fe200078e00ff */
[----:B------:R-:W-:-:S02]  /*1dd0*/  ISETP.GT.U32.AND P6, PT, R2, R46, PT ;  /* 0x0000002e0200720c */ /* 0x000fc40003fc4070 */
[----:B------:R-:W-:Y:S01]  /*1de0*/  IABS R118, R10 ;  /* 0x0000000a00767213 */ /* 0x000fe20000000000 */
[----:B------:R-:W-:Y:S02]  /*1df0*/  IMAD.MOV R7, RZ, RZ, -R6 ;  /* 0x000000ffff077224 */ /* 0x000fe400078e0a06 */
[----:B------:R-:W-:Y:S02]  /*1e00*/  IMAD R48, R2, R5, R48 ;  /* 0x0000000502307224 */ /* 0x000fe400078e0230 */
[----:B------:R-:W-:Y:S01]  /*1e10*/  @!P3 IMAD.IADD R40, R40, 0x1, -R2 ;  /* 0x000000012828b824 */ /* 0x000fe200078e0a02 */
[----:B------:R-:W-:Y:S01]  /*1e20*/  ISETP.GE.AND P3, PT, R8, RZ, PT ;  /* 0x000000ff0800720c */ /* 0x000fe20003f66270 */
[----:B------:R-:W-:Y:S01]  /*1e30*/  IMAD R50, R2, R7, R50 ;  /* 0x0000000702327224 */ /* 0x000fe200078e0232 */
[----:B------:R-:W-:Y:S01]  /*1e40*/  LOP3.LUT R8, R4, 0xe6, RZ, 0xfc, !PT ;  /* 0x000000e604087812 */ /* 0x000fe200078efcff */
[--C-:B------:R-:W-:Y:S01]  /*1e50*/  @!P4 IMAD.IADD R44, R44, 0x1, -R2.reuse ;  /* 0x000000012c2cc824 */ /* 0x100fe200078e0a02 */
[----:B------:R-:W-:Y:S01]  /*1e60*/  ISETP.GT.U32.AND P4, PT, R2, R48, PT ;  /* 0x000000300200720c */ /* 0x000fe20003f84070 */
[----:B------:R-:W-:Y:S01]  /*1e70*/  @!P6 IMAD.IADD R46, R46, 0x1, -R2 ;  /* 0x000000012e2ee824 */ /* 0x000fe200078e0a02 */
[----:B------:R-:W-:Y:S01]  /*1e80*/  ISETP.GT.U32.AND P6, PT, R2, R50, PT ;  /* 0x000000320200720c */ /* 0x000fe20003fc4070 */
[----:B------:R-:W-:Y:S01]  /*1e90*/  @!P0 IMAD.MOV R40, RZ, RZ, -R40 ;  /* 0x000000ffff288224 */ /* 0x000fe200078e0a28 */
[----:B------:R-:W-:Y:S01]  /*1ea0*/  IABS R120, R8 ;  /* 0x0000000800787213 */ /* 0x000fe20000000000 */
[----:B------:R-:W-:Y:S01]  /*1eb0*/  @!P2 IMAD.MOV R44, RZ, RZ, -R44 ;  /* 0x000000ffff2ca224 */ /* 0x000fe200078e0a2c */
[----:B------:R-:W-:Y:S01]  /*1ec0*/  ISETP.GE.AND P0, PT, R9, RZ, PT ;  /* 0x000000ff0900720c */ /* 0x000fe20003f06270 */
[----:B------:R-:W-:Y:S01]  /*1ed0*/  @!P5 IMAD.MOV R42, RZ, RZ, -R42 ;  /* 0x000000ffff2ad224 */ /* 0x000fe200078e0a2a */
[----:B------:R-:W-:Y:S01]  /*1ee0*/  LOP3.LUT R9, R4, 0xe4, RZ, 0xfc, !PT ;  /* 0x000000e404097812 */ /* 0x000fe200078efcff */
[----:B------:R-:W-:Y:S01]  /*1ef0*/  IMAD.HI.U32 R5, R3, R120, RZ ;  /* 0x0000007803057227 */ /* 0x000fe200078e00ff */
[----:B------:R-:W-:-:S02]  /*1f00*/  ISETP.GE.AND P5, PT, R8, RZ, PT ;  /* 0x000000ff0800720c */ /* 0x000fc40003fa6270 */
[----:B------:R-:W-:Y:S01]  /*1f10*/  IABS R52, R9 ;  /* 0x0000000900347213 */ /* 0x000fe20000000000 */
[--C-:B------:R-:W-:Y:S01]  /*1f20*/  @!P4 IMAD.IADD R48, R48, 0x1, -R2.reuse ;  /* 0x000000013030c824 */ /* 0x100fe200078e0a02 */
[----:B------:R-:W-:Y:S01]  /*1f30*/  LOP3.LUT R8, R4, 0xdc, RZ, 0xfc, !PT ;  /* 0x000000dc04087812 */ /* 0x000fe200078efcff */
[----:B------:R-:W-:Y:S02]  /*1f40*/  IMAD.MOV R5, RZ, RZ, -R5 ;  /* 0x000000ffff057224 */ /* 0x000fe400078e0a05 */
[----:B------:R-:W-:Y:S01]  /*1f50*/  @!P6 IMAD.IADD R50, R50, 0x1, -R2 ;  /* 0x000000013232e824 */ /* 0x000fe200078e0a02 */
[C---:B------:R-:W-:Y:S01]  /*1f60*/  ISETP.GT.U32.AND P6, PT, R2.reuse, R48, PT ;  /* 0x000000300200720c */ /* 0x040fe20003fc4070 */
[C---:B------:R-:W-:Y:S01]  /*1f70*/  IMAD R120, R2.reuse, R5, R120 ;  /* 0x0000000502787224 */ /* 0x040fe200078e0278 */
[----:B------:R-:W-:Y:S01]  /*1f80*/  IABS R56, R8 ;  /* 0x0000000800387213 */ /* 0x000fe20000000000 */
[----:B------:R-:W-:Y:S01]  /*1f90*/  IMAD.HI.U32 R5, R3, R52, RZ ;  /* 0x0000003403057227 */ /* 0x000fe200078e00ff */
[----:B------:R-:W-:-:S02]  /*1fa0*/  ISETP.GT.U32.AND P2, PT, R2, R50, PT ;  /* 0x000000320200720c */ /* 0x000fc40003f44070 */
[----:B------:R-:W-:Y:S01]  /*1fb0*/  ISETP.GT.U32.AND P4, PT, R2, R120, PT ;  /* 0x000000780200720c */ /* 0x000fe20003f84070 */
[----:B------:R-:W-:Y:S02]  /*1fc0*/  IMAD.MOV R5, RZ, RZ, -R5 ;  /* 0x000000ffff057224 */ /* 0x000fe400078e0a05 */
[----:B------:R-:W-:-:S04]  /*1fd0*/  IMAD.HI.U32 R6, R3, R118, RZ ;  /* 0x0000007603067227 */ /* 0x000fc800078e00ff */
[----:B------:R-:W-:Y:S02]  /*1fe0*/  IMAD R52, R2, R5, R52 ;  /* 0x0000000502347224 */ /* 0x000fe400078e0234 */
[----:B------:R-:W-:Y:S02]  /*1ff0*/  @!P6 IMAD.IADD R48, R48, 0x1, -R2 ;  /* 0x000000013030e824 */ /* 0x000fe400078e0a02 */
[----:B------:R-:W-:Y:S01]  /*2000*/  IMAD.HI.U32 R5, R3, R54, RZ ;  /* 0x0000003603057227 */ /* 0x000fe200078e00ff */
[----:B------:R-:W-:-:S03]  /*2010*/  ISETP.GT.U32.AND P6, PT, R2, R52, PT ;  /* 0x000000340200720c */ /* 0x000fc60003fc4070 */
[----:B------:R-:W-:Y:S02]  /*2020*/  IMAD.MOV R5, RZ, RZ, -R5 ;  /* 0x000000ffff057224 */ /* 0x000fe400078e0a05 */
[----:B------:R-:W-:Y:S01]  /*2030*/  @!P2 IMAD.IADD R50, R50, 0x1, -R2 ;  /* 0x000000013232a824 */ /* 0x000fe200078e0a02 */
[----:B------:R-:W-:Y:S01]  /*2040*/  ISETP.GE.AND P2, PT, R10, RZ, PT ;  /* 0x000000ff0a00720c */ /* 0x000fe20003f46270 */
[----:B------:R-:W-:Y:S01]  /*2050*/  IMAD R54, R2, R5, R54 ;  /* 0x0000000502367224 */ /* 0x000fe200078e0236 */
[----:B------:R-:W-:Y:S01]  /*2060*/  LOP3.LUT R10, R4, 0xda, RZ, 0xfc, !PT ;  /* 0x000000da040a7812 */ /* 0x000fe200078efcff */
[----:B------:R-:W-:Y:S02]  /*2070*/  @!P0 IMAD.MOV R50, RZ, RZ, -R50 ;  /* 0x000000ffff328224 */ /* 0x000fe400078e0a32 */
[----:B------:R-:W-:Y:S01]  /*2080*/  IMAD.MOV R7, RZ, RZ, -R6 ;  /* 0x000000ffff077224 */ /* 0x000fe200078e0a06 */
[----:B------:R-:W-:Y:S01]  /*2090*/  IABS R114, R10 ;  /* 0x0000000a00727213 */ /* 0x000fe20000000000 */
[----:B------:R-:W-:Y:S01]  /*20a0*/  @!P6 IMAD.IADD R52, R52, 0x1, -R2 ;  /* 0x000000013434e824 */ /* 0x000fe200078e0a02 */
[----:B------:R-:W-:Y:S01]  /*20b0*/  ISETP.GT.U32.AND P6, PT, R2, R54, PT ;  /* 0x000000360200720c */ /* 0x000fe20003fc4070 */
[----:B------:R-:W-:-:S03]  /*20c0*/  IMAD.HI.U32 R6, R3, R116, RZ ;  /* 0x0000007403067227 */ /* 0x000fc600078e00ff */
[C---:B------:R-:W-:Y:S01]  /*20d0*/  ISETP.GT.U32.AND P0, PT, R2.reuse, R52, PT ;  /* 0x000000340200720c */ /* 0x040fe20003f04070 */
[----:B------:R-:W-:Y:S02]  /*20e0*/  IMAD R118, R2, R7, R118 ;  /* 0x0000000702767224 */ /* 0x000fe400078e0276 */
[----:B------:R-:W-:Y:S02]  /*20f0*/  @!P4 IMAD.IADD R120, R120, 0x1, -R2 ;  /* 0x000000017878c824 */ /* 0x000fe400078e0a02 */
[----:B------:R-:W-:Y:S02]  /*2100*/  IMAD.MOV R7, RZ, RZ, -R6 ;  /* 0x000000ffff077224 */ /* 0x000fe400078e0a06 */
[----:B------:R-:W-:Y:S01]  /*2110*/  IMAD.HI.U32 R5, R3, R56, RZ ;  /* 0x0000003803057227 */ /* 0x000fe200078e00ff */
[----:B------:R-:W-:-:S03]  /*2120*/  ISETP.GT.U32.AND P4, PT, R2, R120, PT ;  /* 0x000000780200720c */ /* 0x000fc60003f84070 */
[----:B------:R-:W-:Y:S02]  /*2130*/  @!P6 IMAD.IADD R54, R54, 0x1, -R2 ;  /* 0x000000013636e824 */ /* 0x000fe400078e0a02 */
[----:B------:R-:W-:Y:S01]  /*2140*/  @!P1 IMAD.MOV R48, RZ, RZ, -R48 ;  /* 0x000000ffff309224 */ /* 0x000fe200078e0a30 */
[C---:B------:R-:W-:Y:S01]  /*2150*/  ISETP.GT.U32.AND P1, PT, R2.reuse, R118, PT ;  /* 0x000000760200720c */ /* 0x040fe20003f24070 */
[C---:B------:R-:W-:Y:S01]  /*2160*/  IMAD R116, R2.reuse, R7, R116 ;  /* 0x0000000702747224 */ /* 0x040fe200078e0274 */
[----:B------:R-:W-:Y:S01]  /*2170*/  ISETP.GT.U32.AND P6, PT, R2, R54, PT ;  /* 0x000000360200720c */ /* 0x000fe20003fc4070 */
[----:B------:R-:W-:Y:S02]  /*2180*/  IMAD.MOV R5, RZ, RZ, -R5 ;  /* 0x000000ffff057224 */ /* 0x000fe400078e0a05 */
[----:B------:R-:W-:Y:S01]  /*2190*/  @!P0 IMAD.IADD R52, R52, 0x1, -R2 ;  /* 0x0000000134348824 */ /* 0x000fe200078e0a02 */
[C---:B------:R-:W-:Y:S01]  /*21a0*/  ISETP.GT.U32.AND P0, PT, R2.reuse, R116, PT ;  /* 0x000000740200720c */ /* 0x040fe20003f04070 */
[----:B------:R-:W-:-:S02]  /*21b0*/  IMAD R56, R2, R5, R56 ;  /* 0x0000000502387224 */ /* 0x000fc400078e0238 */
[----:B------:R-:W-:Y:S01]  /*21c0*/  @!P4 IMAD.IADD R120, R120, 0x1, -R2 ;  /* 0x000000017878c824 */ /* 0x000fe200078e0a02 */
[----:B------:R-:W-:Y:S01]  /*21d0*/  ISETP.GE.AND P4, PT, R11, RZ, PT ;  /* 0x000000ff0b00720c */ /* 0x000fe20003f86270 */
[----:B------:R-:W-:Y:S01]  /*21e0*/  @!P3 IMAD.MOV R46, RZ, RZ, -R46 ;  /* 0x000000ffff2eb224 */ /* 0x000fe200078e0a2e */
[----:B------:R-:W-:Y:S01]  /*21f0*/  LOP3.LUT R11, R4, 0xd8, RZ, 0xfc, !PT ;  /* 0x000000d8040b7812 */ /* 0x000fe200078efcff */
[--C-:B------:R-:W-:Y:S01]  /*2200*/  @!P1 IMAD.IADD R118, R118, 0x1, -R2.reuse ;  /* 0x0000000176769824 */ /* 0x100fe200078e0a02 */
[----:B------:R-:W-:Y:S01]  /*2210*/  ISETP.GE.AND P3, PT, R9, RZ, PT ;  /* 0x000000ff0900720c */ /* 0x000fe20003f66270 */
[--C-:B------:R-:W-:Y:S01]  /*2220*/  @!P6 IMAD.IADD R54, R54, 0x1, -R2.reuse ;  /* 0x000000013636e824 */ /* 0x100fe200078e0a02 */
[C---:B------:R-:W-:Y:S01]  /*2230*/  ISETP.GT.U32.AND P6, PT, R2.reuse, R56, PT ;  /* 0x000000380200720c */ /* 0x040fe20003fc4070 */
[C---:B------:R-:W-:Y:S01]  /*2240*/  IMAD.HI.U32 R7, R3.reuse, R112, RZ ;  /* 0x0000007003077227 */ /* 0x040fe200078e00ff */
[----:B------:R-:W-:Y:S02]  /*2250*/  ISETP.GT.U32.AND P1, PT, R2, R118, PT ;  /* 0x000000760200720c */ /* 0x000fe40003f24070 */
[----:B------:R-:W-:Y:S01]  /*2260*/  IABS R58, R11 ;  /* 0x0000000b003a7213 */ /* 0x000fe20000000000 */
[----:B------:R-:W-:Y:S01]  /*2270*/  @!P0 IMAD.IADD R116, R116, 0x1, -R2 ;  /* 0x0000000174748824 */ /* 0x000fe200078e0a02 */
[----:B------:R-:W-:Y:S01]  /*2280*/  ISETP.GE.AND P0, PT, R8, RZ, PT ;  /* 0x000000ff0800720c */ /* 0x000fe20003f06270 */
[----:B------:R-:W-:Y:S01]  /*2290*/  IMAD.HI.U32 R5, R3, R114, RZ ;  /* 0x0000007203057227 */ /* 0x000fe200078e00ff */
[----:B------:R-:W-:-:S03]  /*22a0*/  LOP3.LUT R8, R4, 0xd2, RZ, 0xfc, !PT ;  /* 0x000000d204087812 */ /* 0x000fc600078efcff */
[----:B------:R-:W-:Y:S01]  /*22b0*/  IMAD.HI.U32 R6, R3, R58, RZ ;  /* 0x0000003a03067227 */ /* 0x000fe200078e00ff */
[----:B------:R-:W-:-:S03]  /*22c0*/  IABS R110, R8 ;  /* 0x00000008006e7213 */ /* 0x000fc60000000000 */
[----:B------:R-:W-:Y:S01]  /*22d0*/  @!P6 IMAD.IADD R56, R56, 0x1, -R2 ;  /* 0x000000013838e824 */ /* 0x000fe200078e0a02 */
[----:B------:R-:W-:Y:S01]  /*22e0*/  ISETP.GT.U32.AND P6, PT, R2, R116, PT ;  /* 0x000000740200720c */ /* 0x000fe20003fc4070 */
[----:B------:R-:W-:Y:S01]  /*22f0*/  IMAD.MOV R9, RZ, RZ, -R6 ;  /* 0x000000ffff097224 */ /* 0x000fe200078e0a06 */
[----:B------:R-:W-:Y:S01]  /*2300*/  LOP3.LUT R6, R4, 0xd4, RZ, 0xfc, !PT ;  /* 0x000000d404067812 */ /* 0x000fe200078efcff */
[----:B------:R-:W-:Y:S02]  /*2310*/  IMAD.MOV R7, RZ, RZ, -R7 ;  /* 0x000000ffff077224 */ /* 0x000fe400078e0a07 */
[----:B------:R-:W-:Y:S01]  /*2320*/  IMAD.MOV R5, RZ, RZ, -R5 ;  /* 0x000000ffff057224 */ /* 0x000fe200078e0a05 */
[----:B------:R-:W-:Y:S01]  /*2330*/  IABS R60, R6 ;  /* 0x00000006003c7213 */ /* 0x000fe20000000000 */
[----:B------:R-:W-:Y:S01]  /*2340*/  @!P1 IMAD.IADD R118, R118, 0x1, -R2 ;  /* 0x0000000176769824 */ /* 0x000fe200078e0a02 */
[----:B------:R-:W-:Y:S01]  /*2350*/  ISETP.GE.AND P1, PT, R12, RZ, PT ;  /* 0x000000ff0c00720c */ /* 0x000fe20003f26270 */
[----:B------:R-:W-:Y:S01]  /*2360*/  IMAD R58, R2, R9, R58 ;  /* 0x00000009023a7224 */ /* 0x000fe200078e023a */
[----:B------:R-:W-:Y:S01]  /*2370*/  LOP3.LUT R9, R4, 0xce, RZ, 0xfc, !PT ;  /* 0x000000ce04097812 */ /* 0x000fe200078efcff */
[----:B------:R-:W-:Y:S01]  /*2380*/  IMAD R112, R2, R7, R112 ;  /* 0x0000000702707224 */ /* 0x000fe200078e0270 */
[----:B------:R-:W-:Y:S01]  /*2390*/  LOP3.LUT R12, R4, 0xc0, RZ, 0xfc, !PT ;  /* 0x000000c0040c7812 */ /* 0x000fe200078efcff */
[C---:B------:R-:W-:Y:S01]  /*23a0*/  IMAD R114, R2.reuse, R5, R114 ;  /* 0x0000000502727224 */ /* 0x040fe200078e0272 */
[----:B------:R-:W-:Y:S01]  /*23b0*/  IABS R108, R9 ;  /* 0x00000009006c7213 */ /* 0x000fe20000000000 */
[----:B------:R-:W-:Y:S01]  /*23c0*/  @!P2 IMAD.MOV R118, RZ, RZ, -R118 ;  /* 0x000000ffff76a224 */ /* 0x000fe200078e0a76 */
[----:B------:R-:W-:Y:S01]  /*23d0*/  ISETP.GT.U32.AND P2, PT, R2, R58, PT ;  /* 0x0000003a0200720c */ /* 0x000fe20003f44070 */
[----:B------:R-:W-:Y:S01]  /*23e0*/  @!P6 IMAD.IADD R116, R116, 0x1, -R2 ;  /* 0x000000017474e824 */ /* 0x000fe200078e0a02 */
[C---:B------:R-:W-:Y:S01]  /*23f0*/  ISETP.GT.U32.AND P6, PT, R2.reuse, R112, PT ;  /* 0x000000700200720c */ /* 0x040fe20003fc4070 */
[----:B------:R-:W-:Y:S01]  /*2400*/  @!P5 IMAD.MOV R120, RZ, RZ, -R120 ;  /* 0x000000ffff78d224 */ /* 0x000fe200078e0a78 */
[C---:B------:R-:W-:Y:S01]  /*2410*/  ISETP.GT.U32.AND P5, PT, R2.reuse, R114, PT ;  /* 0x000000720200720c */ /* 0x040fe20003fa4070 */
[----:B------:R-:W-:Y:S01]  /*2420*/  @!P3 IMAD.MOV R52, RZ, RZ, -R52 ;  /* 0x000000ffff34b224 */ /* 0x000fe200078e0a34 */
[----:B------:R-:W-:Y:S01]  /*2430*/  ISETP.GT.U32.AND P3, PT, R2, R56, PT ;  /* 0x000000380200720c */ /* 0x000fe20003f64070 */
[----:B------:R-:W-:Y:S01]  /*2440*/  IMAD.HI.U32 R5, R3, R60, RZ ;  /* 0x0000003c03057227 */ /* 0x000fe200078e00ff */
[----:B------:R-:W-:-:S03]  /*2450*/  IABS R70, R12 ;  /* 0x0000000c00467213 */ /* 0x000fc60000000000 */
[----:B------:R-:W-:Y:S02]  /*2460*/  IMAD.MOV R7, RZ, RZ, -R5 ;  /* 0x000000ffff077224 */ /* 0x000fe400078e0a05 */
[--C-:B------:R-:W-:Y:S02]  /*2470*/  @!P2 IMAD.IADD R58, R58, 0x1, -R2.reuse ;  /* 0x000000013a3aa824 */ /* 0x100fe400078e0a02 */
[--C-:B------:R-:W-:Y:S02]  /*2480*/  @!P6 IMAD.IADD R112, R112, 0x1, -R2.reuse ;  /* 0x000000017070e824 */ /* 0x100fe400078e0a02 */
[--C-:B------:R-:W-:Y:S01]  /*2490*/  @!P5 IMAD.IADD R114, R114, 0x1, -R2.reuse ;  /* 0x000000017272d824 */ /* 0x100fe200078e0a02 */
[----:B------:R-:W-:Y:S01]  /*24a0*/  ISETP.GT.U32.AND P6, PT, R2, R58, PT ;  /* 0x0000003a0200720c */ /* 0x000fe20003fc4070 */
[----:B------:R-:W-:Y:S01]  /*24b0*/  @!P3 IMAD.IADD R56, R56, 0x1, -R2 ;  /* 0x000000013838b824 */ /* 0x000fe200078e0a02 */
[----:B------:R-:W-:Y:S01]  /*24c0*/  ISETP.GE.AND P3, PT, R11, RZ, PT ;  /* 0x000000ff0b00720c */ /* 0x000fe20003f66270 */
[C---:B------:R-:W-:Y:S01]  /*24d0*/  IMAD R60, R2.reuse, R7, R60 ;  /* 0x00000007023c7224 */ /* 0x040fe200078e023c */
[C---:B------:R-:W-:Y:S01]  /*24e0*/  ISETP.GT.U32.AND P2, PT, R2.reuse, R114, PT ;  /* 0x000000720200720c */ /* 0x040fe20003f44070 */
[----:B------:R-:W-:Y:S01]  /*24f0*/  @!P1 IMAD.MOV R116, RZ, RZ, -R116 ;  /* 0x000000ffff749224 */ /* 0x000fe200078e0a74 */
[C---:B------:R-:W-:Y:S01]  /*2500*/  ISETP.GT.U32.AND P1, PT, R2.reuse, R112, PT ;  /* 0x000000700200720c */ /* 0x040fe20003f24070 */
[----:B------:R-:W-:Y:S01]  /*2510*/  @!P0 IMAD.MOV R56, RZ, RZ, -R56 ;  /* 0x000000ffff388224 */ /* 0x000fe200078e0a38 */
[----:B------:R-:W-:Y:S01]  /*2520*/  ISETP.GT.U32.AND P0, PT, R2, R60, PT ;  /* 0x0000003c0200720c */ /* 0x000fe20003f04070 */
[----:B------:R-:W-:Y:S01]  /*2530*/  IMAD.HI.U32 R5, R3, R110, RZ ;  /* 0x0000006e03057227 */ /* 0x000fe200078e00ff */
[----:B------:R-:W-:-:S02]  /*2540*/  LOP3.LUT R7, R4, 0xd0, RZ, 0xfc, !PT ;  /* 0x000000d004077812 */ /* 0x000fc400078efcff */
[----:B------:R-:W-:Y:S01]  /*2550*/  ISETP.GE.AND P5, PT, R14, RZ, PT ;  /* 0x000000ff0e00720c */ /* 0x000fe20003fa6270 */
[----:B------:R-:W-:Y:S01]  /*2560*/  @!P4 IMAD.MOV R54, RZ, RZ, -R54 ;  /* 0x000000ffff36c224 */ /* 0x000fe200078e0a36 */
[----:B------:R-:W-:Y:S01]  /*2570*/  ISETP.GE.AND P4, PT, R10, RZ, PT ;  /* 0x000000ff0a00720c */ /* 0x000fe20003f86270 */
[----:B------:R-:W-:Y:S01]  /*2580*/  IMAD.MOV R5, RZ, RZ, -R5 ;  /* 0x000000ffff057224 */ /* 0x000fe200078e0a05 */
[----:B------:R-:W-:Y:S01]  /*2590*/  IABS R62, R7 ;  /* 0x00000007003e7213 */ /* 0x000fe20000000000 */
[----:B------:R-:W-:Y:S01]  /*25a0*/  @!P6 IMAD.IADD R58, R58, 0x1, -R2 ;  /* 0x000000013a3ae824 */ /* 0x000fe200078e0a02 */
[----:B------:R-:W-:Y:S01]  /*25b0*/  LOP3.LUT R10, R4, 0xc6, RZ, 0xfc, !PT ;  /* 0x000000c6040a7812 */ /* 0x000fe200078efcff */
[----:B------:R-:W-:Y:S01]  /*25c0*/  IMAD R110, R2, R5, R110 ;  /* 0x00000005026e7224 */ /* 0x000fe200078e026e */
[----:B------:R-:W-:Y:S01]  /*25d0*/  LOP3.LUT R14, R4, 0xbe, RZ, 0xfc, !PT ;  /* 0x000000be040e7812 */ /* 0x000fe200078efcff */
[--C-:B------:R-:W-:Y:S01]  /*25e0*/  @!P1 IMAD.IADD R112, R112, 0x1, -R2.reuse ;  /* 0x0000000170709824 */ /* 0x100fe200078e0a02 */
[----:B------:R-:W-:Y:S01]  /*25f0*/  ISETP.GE.AND P1, PT, R8, RZ, PT ;  /* 0x000000ff0800720c */ /* 0x000fe20003f26270 */
[--C-:B------:R-:W-:Y:S01]  /*2600*/  @!P2 IMAD.IADD R114, R114, 0x1, -R2.reuse ;  /* 0x000000017272a824 */ /* 0x100fe200078e0a02 */
[----:B------:R-:W-:Y:S01]  /*2610*/  ISETP.GT.U32.AND P6, PT, R2, R110, PT ;  /* 0x0000006e0200720c */ /* 0x000fe20003fc4070 */
[----:B------:R-:W-:Y:S01]  /*2620*/  @!P0 IMAD.IADD R60, R60, 0x1, -R2 ;  /* 0x000000013c3c8824 */ /* 0x000fe200078e0a02 */
[----:B------:R-:W-:Y:S01]  /*2630*/  LOP3.LUT R8, R4, 0xcc, RZ, 0xfc, !PT ;  /* 0x000000cc04087812 */ /* 0x000fe200078efcff */
[----:B------:R-:W-:Y:S01]  /*2640*/  IMAD.HI.U32 R5, R3, R62, RZ ;  /* 0x0000003e03057227 */ /* 0x000fe200078e00ff */
[----:B------:R-:W-:-:S02]  /*2650*/  ISETP.GE.AND P2, PT, R6, RZ, PT ;  /* 0x000000ff0600720c */ /* 0x000fc40003f46270 */
[----:B------:R-:W-:Y:S01]  /*2660*/  IABS R64, R8 ;  /* 0x0000000800407213 */ /* 0x000fe20000000000 */
[----:B------:R-:W-:Y:S01]  /*2670*/  @!P4 IMAD.MOV R114, RZ, RZ, -R114 ;  /* 0x000000ffff72c224 */ /* 0x000fe200078e0a72 */
[C---:B------:R-:W-:Y:S01]  /*2680*/  ISETP.GT.U32.AND P4, PT, R2.reuse, R60, PT ;  /* 0x0000003c0200720c */ /* 0x040fe20003f84070 */
[----:B------:R-:W-:Y:S01]  /*2690*/  IMAD.MOV R5, RZ, RZ, -R5 ;  /* 0x000000ffff057224 */ /* 0x000fe200078e0a05 */
[----:B------:R-:W-:Y:S01]  /*26a0*/  ISETP.GE.AND P0, PT, R7, RZ, PT ;  /* 0x000000ff0700720c */ /* 0x000fe20003f06270 */
[C---:B------:R-:W-:Y:S01]  /*26b0*/  IMAD.HI.U32 R6, R3.reuse, R108, RZ ;  /* 0x0000006c03067227 */ /* 0x040fe200078e00ff */
[----:B------:R-:W-:Y:S02]  /*26c0*/  IABS R104, R10 ;  /* 0x0000000a00687213 */ /* 0x000fe40000000000 */
[----:B------:R-:W-:Y:S01]  /*26d0*/  IABS R100, R14 ;  /* 0x0000000e00647213 */ /* 0x000fe20000000000 */
[----:B------:R-:W-:Y:S02]  /*26e0*/  IMAD R62, R2, R5, R62 ;  /* 0x00000005023e7224 */ /* 0x000fe400078e023e */
[----:B------:R-:W-:-:S04]  /*26f0*/  IMAD.HI.U32 R5, R3, R64, RZ ;  /* 0x0000004003057227 */ /* 0x000fc800078e00ff */
[--C-:B------:R-:W-:Y:S02]  /*2700*/  @!P6 IMAD.IADD R110, R110, 0x1, -R2.reuse ;  /* 0x000000016e6ee824 */ /* 0x100fe400078e0a02 */
[----:B------:R-:W-:Y:S02]  /*2710*/  IMAD.MOV R5, RZ, RZ, -R5 ;  /* 0x000000ffff057224 */ /* 0x000fe400078e0a05 */
[----:B------:R-:W-:Y:S01]  /*2720*/  @!P4 IMAD.IADD R60, R60, 0x1, -R2 ;  /* 0x000000013c3cc824 */ /* 0x000fe200078e0a02 */
[C---:B------:R-:W-:Y:S01]  /*2730*/  ISETP.GT.U32.AND P6, PT, R2.reuse, R110, PT ;  /* 0x0000006e0200720c */ /* 0x040fe20003fc4070 */
[C---:B------:R-:W-:Y:S02]  /*2740*/  IMAD R64, R2.reuse, R5, R64 ;  /* 0x0000000502407224 */ /* 0x040fe400078e0240 */
[----:B------:R-:W-:Y:S02]  /*2750*/  @!P2 IMAD.MOV R60, RZ, RZ, -R60 ;  /* 0x000000ffff3ca224 */ /* 0x000fe400078e0a3c */
[----:B------:R-:W-:Y:S01]  /*2760*/  IMAD.MOV R7, RZ, RZ, -R6 ;  /* 0x000000ffff077224 */ /* 0x000fe200078e0a06 */
[C---:B------:R-:W-:Y:S01]  /*2770*/  ISETP.GT.U32.AND P2, PT, R2.reuse, R64, PT ;  /* 0x000000400200720c */ /* 0x040fe20003f44070 */
[----:B------:R-:W-:Y:S01]  /*2780*/  @!P3 IMAD.MOV R58, RZ, RZ, -R58 ;  /* 0x000000ffff3ab224 */ /* 0x000fe200078e0a3a */
[C---:B------:R-:W-:Y:S01]  /*2790*/  ISETP.GT.U32.AND P3, PT, R2.reuse, R62, PT ;  /* 0x0000003e0200720c */ /* 0x040fe20003f64070 */
[----:B------:R-:W-:Y:S01]  /*27a0*/  IMAD R108, R2, R7, R108 ;  /* 0x00000007026c7224 */ /* 0x000fe200078e026c */
[----:B------:R-:W-:Y:S01]  /*27b0*/  LOP3.LUT R6, R4, 0xca, RZ, 0xfc, !PT ;  /* 0x000000ca04067812 */ /* 0x000fe200078efcff */
[----:B------:R-:W-:Y:S01]  /*27c0*/  @!P5 IMAD.MOV R112, RZ, RZ, -R112 ;  /* 0x000000ffff70d224 */ /* 0x000fe200078e0a70 */
[----:B------:R-:W-:Y:S01]  /*27d0*/  ISETP.GE.AND P5, PT, R9, RZ, PT ;  /* 0x000000ff0900720c */ /* 0x000fe20003fa6270 */
[----:B------:R-:W-:Y:S01]  /*27e0*/  @!P6 IMAD.IADD R110, R110, 0x1, -R2 ;  /* 0x000000016e6ee824 */ /* 0x000fe200078e0a02 */
[----:B------:R-:W-:Y:S01]  /*27f0*/  ISETP.GE.AND P6, PT, R8, RZ, PT ;  /* 0x000000ff0800720c */ /* 0x000fe20003fc6270 */
[----:B------:R-:W-:Y:S01]  /*2800*/  IMAD.HI.U32 R7, R3, R104, RZ ;  /* 0x0000006803077227 */ /* 0x000fe200078e00ff */
[----:B------:R-:W-:-:S02]  /*2810*/  LOP3.LUT R8, R4, 0xc8, RZ, 0xfc, !PT ;  /* 0x000000c804087812 */ /* 0x000fc400078efcff */
[----:B------:R-:W-:Y:S01]  /*2820*/  ISETP.GT.U32.AND P4, PT, R2, R108, PT ;  /* 0x0000006c0200720c */ /* 0x000fe20003f84070 */
[----:B------:R-:W-:Y:S01]  /*2830*/  @!P2 IMAD.IADD R64, R64, 0x1, -R2 ;  /* 0x000000014040a824 */ /* 0x000fe200078e0a02 */
[----:B------:R-:W-:Y:S01]  /*2840*/  IABS R66, R8 ;  /* 0x0000000800427213 */ /* 0x000fe20000000000 */
[----:B------:R-:W-:Y:S01]  /*2850*/  @!P1 IMAD.MOV R110, RZ, RZ, -R110 ;  /* 0x000000ffff6e9224 */ /* 0x000fe200078e0a6e */
[----:B------:R-:W-:Y:S01]  /*2860*/  IABS R106, R6 ;  /* 0x00000006006a7213 */ /* 0x000fe20000000000 */
[----:B------:R-:W-:Y:S01]  /*2870*/  @!P3 IMAD.IADD R62, R62, 0x1, -R2 ;  /* 0x000000013e3eb824 */ /* 0x000fe200078e0a02 */
[----:B------:R-:W-:Y:S01]  /*2880*/  ISETP.GE.AND P1, PT, R6, RZ, PT ;  /* 0x000000ff0600720c */ /* 0x000fe20003f26270 */
[----:B------:R-:W-:Y:S01]  /*2890*/  IMAD.HI.U32 R6, R3, R66, RZ ;  /* 0x0000004203067227 */ /* 0x000fe200078e00ff */
[C---:B------:R-:W-:Y:S02]  /*28a0*/  ISETP.GT.U32.AND P2, PT, R2.reuse, R64, PT ;  /* 0x000000400200720c */ /* 0x040fe40003f44070 */
[----:B------:R-:W-:Y:S01]  /*28b0*/  ISETP.GT.U32.AND P3, PT, R2, R62, PT ;  /* 0x0000003e0200720c */ /* 0x000fe20003f64070 */
[----:B------:R-:W-:-:S02]  /*28c0*/  IMAD.MOV R9, RZ, RZ, -R6 ;  /* 0x000000ffff097224 */ /* 0x000fc400078e0a06 */
[----:B------:R-:W-:Y:S02]  /*28d0*/  @!P4 IMAD.IADD R108, R108, 0x1, -R2 ;  /* 0x000000016c6cc824 */ /* 0x000fe400078e0a02 */
[C---:B------:R-:W-:Y:S02]  /*28e0*/  IMAD R66, R2.reuse, R9, R66 ;  /* 0x0000000902427224 */ /* 0x040fe400078e0242 */
[----:B------:R-:W-:Y:S01]  /*28f0*/  IMAD.HI.U32 R5, R3, R106, RZ ;  /* 0x0000006a03057227 */ /* 0x000fe200078e00ff */
[----:B------:R-:W-:-:S03]  /*2900*/  ISETP.GT.U32.AND P4, PT, R2, R108, PT ;  /* 0x0000006c0200720c */ /* 0x000fc60003f84070 */
[--C-:B------:R-:W-:Y:S01]  /*2910*/  @!P2 IMAD.IADD R64, R64, 0x1, -R2.reuse ;  /* 0x000000014040a824 */ /* 0x100fe200078e0a02 */
[----:B------:R-:W-:Y:S01]  /*2920*/  ISETP.GT.U32.AND P2, PT, R2, R66, PT ;  /* 0x000000420200720c */ /* 0x000fe20003f44070 */
[----:B------:R-:W-:Y:S02]  /*2930*/  IMAD.MOV R5, RZ, RZ, -R5 ;  /* 0x000000ffff057224 */ /* 0x000fe400078e0a05 */
[----:B------:R-:W-:Y:S01]  /*2940*/  @!P3 IMAD.IADD R62, R62, 0x1, -R2 ;  /* 0x000000013e3eb824 */ /* 0x000fe200078e0a02 */
[----:B------:R-:W-:Y:S01]  /*2950*/  ISETP.GE.AND P3, PT, R8, RZ, PT ;  /* 0x000000ff0800720c */ /* 0x000fe20003f66270 */
[----:B------:R-:W-:Y:S01]  /*2960*/  IMAD R106, R2, R5, R106 ;  /* 0x00000005026a7224 */ /* 0x000fe200078e026a */
[----:B------:R-:W-:Y:S01]  /*2970*/  LOP3.LUT R5, R4, 0xc4, RZ, 0xfc, !PT ;  /* 0x000000c404057812 */ /* 0x000fe200078efcff */
[----:B------:R-:W-:Y:S02]  /*2980*/  IMAD.MOV R7, RZ, RZ, -R7 ;  /* 0x000000ffff077224 */ /* 0x000fe400078e0a07 */
[----:B------:R-:W-:Y:S01]  /*2990*/  @!P4 IMAD.IADD R108, R108, 0x1, -R2 ;  /* 0x000000016c6cc824 */ /* 0x000fe200078e0a02 */
[----:B------:R-:W-:Y:S01]  /*29a0*/  ISETP.GE.AND P4, PT, R10, RZ, PT ;  /* 0x000000ff0a00720c */ /* 0x000fe20003f86270 */
[----:B------:R-:W-:Y:S01]  /*29b0*/  @!P0 IMAD.MOV R62, RZ, RZ, -R62 ;  /* 0x000000ffff3e8224 */ /* 0x000fe200078e0a3e */
[----:B------:R-:W-:Y:S01]  /*29c0*/  LOP3.LUT R10, R4, 0xc2, RZ, 0xfc, !PT ;  /* 0x000000c2040a7812 */ /* 0x000fe200078efcff */
[----:B------:R-:W-:Y:S01]  /*29d0*/  @!P2 IMAD.IADD R66, R66, 0x1, -R2 ;  /* 0x000000014242a824 */ /* 0x000fe200078e0a02 */
[C---:B------:R-:W-:Y:S01]  /*29e0*/  ISETP.GT.U32.AND P0, PT, R2.reuse, R106, PT ;  /* 0x0000006a0200720c */ /* 0x040fe20003f04070 */
[C---:B------:R-:W-:Y:S01]  /*29f0*/  IMAD R104, R2.reuse, R7, R104 ;  /* 0x0000000702687224 */ /* 0x040fe200078e0268 */
[----:B------:R-:W-:Y:S01]  /*2a00*/  IABS R68, R5 ;  /* 0x0000000500447213 */ /* 0x000fe20000000000 */
[----:B------:R-:W-:Y:S01]  /*2a10*/  @!P5 IMAD.MOV R108, RZ, RZ, -R108 ;  /* 0x000000ffff6cd224 */ /* 0x000fe200078e0a6c */
[----:B------:R-:W-:Y:S01]  /*2a20*/  ISETP.GE.AND P5, PT, R5, RZ, PT ;  /* 0x000000ff0500720c */ /* 0x000fe20003fa6270 */
[----:B------:R-:W-:Y:S01]  /*2a30*/  @!P6 IMAD.MOV R64, RZ, RZ, -R64 ;  /* 0x000000ffff40e224 */ /* 0x000fe200078e0a40 */
[----:B------:R-:W-:Y:S01]  /*2a40*/  IABS R102, R10 ;  /* 0x0000000a00667213 */ /* 0x000fe20000000000 */
[----:B------:R-:W-:Y:S01]  /*2a50*/  IMAD.HI.U32 R5, R3, R68, RZ ;  /* 0x0000004403057227 */ /* 0x000fe200078e00ff */
[----:B------:R-:W-:-:S02]  /*2a60*/  ISETP.GT.U32.AND P2, PT, R2, R66, PT ;  /* 0x000000420200720c */ /* 0x000fc40003f44070 */
[----:B------:R-:W-:Y:S01]  /*2a70*/  ISETP.GT.U32.AND P6, PT, R2, R104, PT ;  /* 0x000000680200720c */ /* 0x000fe20003fc4070 */
[----:B------:R-:W-:-:S04]  /*2a80*/  IMAD.HI.U32 R6, R3, R102, RZ ;  /* 0x0000006603067227 */ /* 0x000fc800078e00ff */
[----:B------:R-:W-:Y:S02]  /*2a90*/  IMAD.MOV R5, RZ, RZ, -R5 ;  /* 0x000000ffff057224 */ /* 0x000fe400078e0a05 */
[----:B------:R-:W-:Y:S02]  /*2aa0*/  @!P0 IMAD.IADD R106, R106, 0x1, -R2 ;  /* 0x000000016a6a8824 */ /* 0x000fe400078e0a02 */
[----:B------:R-:W-:Y:S02]  /*2ab0*/  IMAD.MOV R9, RZ, RZ, -R6 ;  /* 0x000000ffff097224 */ /* 0x000fe400078e0a06 */
[C---:B------:R-:W-:Y:S01]  /*2ac0*/  IMAD R68, R2.reuse, R5, R68 ;  /* 0x0000000502447224 */ /* 0x040fe200078e0244 */
[C---:B------:R-:W-:Y:S01]  /*2ad0*/  ISETP.GT.U32.AND P0, PT, R2.reuse, R106, PT ;  /* 0x0000006a0200720c */ /* 0x040fe20003f04070 */
[----:B------:R-:W-:Y:S01]  /*2ae0*/  IMAD R102, R2, R9, R102 ;  /* 0x0000000902667224 */ /* 0x000fe200078e0266 */
[----:B------:R-:W-:Y:S01]  /*2af0*/  LOP3.LUT R9, R4, 0xba, RZ, 0xfc, !PT ;  /* 0x000000ba04097812 */ /* 0x000fe200078efcff */
[--C-:B------:R-:W-:Y:S01]  /*2b00*/  @!P2 IMAD.IADD R66, R66, 0x1, -R2.reuse ;  /* 0x000000014242a824 */ /* 0x100fe200078e0a02 */
[----:B------:R-:W-:Y:S01]  /*2b10*/  ISETP.GT.U32.AND P2, PT, R2, R68, PT ;  /* 0x000000440200720c */ /* 0x000fe20003f44070 */
[----:B------:R-:W-:Y:S01]  /*2b20*/  @!P6 IMAD.IADD R104, R104, 0x1, -R2 ;  /* 0x000000016868e824 */ /* 0x000fe200078e0a02 */
[----:B------:R-:W-:Y:S01]  /*2b30*/  ISETP.GT.U32.AND P6, PT, R2, R102, PT ;  /* 0x000000660200720c */ /* 0x000fe20003fc4070 */
[----:B------:R-:W-:Y:S01]  /*2b40*/  IMAD.HI.U32 R8, R3, R100, RZ ;  /* 0x0000006403087227 */ /* 0x000fe200078e00ff */
[----:B------:R-:W-:-:S03]  /*2b50*/  IABS R98, R9 ;  /* 0x0000000900627213 */ /* 0x000fc60000000000 */
[----:B------:R-:W-:Y:S01]  /*2b60*/  IMAD.MOV R11, RZ, RZ, -R8 ;  /* 0x000000ffff0b7224 */ /* 0x000fe200078e0a08 */
[----:B------:R-:W-:Y:S01]  /*2b70*/  LOP3.LUT R8, R4, 0xbc, RZ, 0xfc, !PT ;  /* 0x000000bc04087812 */ /* 0x000fe200078efcff */
[--C-:B------:R-:W-:Y:S01]  /*2b80*/  @!P0 IMAD.IADD R106, R106, 0x1, -R2.reuse ;  /* 0x000000016a6a8824 */ /* 0x100fe200078e0a02 */
[----:B------:R-:W-:Y:S01]  /*2b90*/  ISETP.GE.AND P0, PT, R10, RZ, PT ;  /* 0x000000ff0a00720c */ /* 0x000fe20003f06270 */
[C---:B------:R-:W-:Y:S01]  /*2ba0*/  IMAD.HI.U32 R7, R3.reuse, R70, RZ ;  /* 0x0000004603077227 */ /* 0x040fe200078e00ff */
[----:B------:R-:W-:Y:S02]  /*2bb0*/  IABS R72, R8 ;  /* 0x0000000800487213 */ /* 0x000fe40000000000 */
[----:B------:R-:W-:Y:S01]  /*2bc0*/  LOP3.LUT R10, R4, 0xb8, RZ, 0xfc, !PT ;  /* 0x000000b8040a7812 */ /* 0x000fe200078efcff */
[--C-:B------:R-:W-:Y:S01]  /*2bd0*/  @!P2 IMAD.IADD R68, R68, 0x1, -R2.reuse ;  /* 0x000000014444a824 */ /* 0x100fe200078e0a02 */
[----:B------:R-:W-:Y:S01]  /*2be0*/  ISETP.GT.U32.AND P2, PT, R2, R104, PT ;  /* 0x000000680200720c */ /* 0x000fe20003f44070 */
[----:B------:R-:W-:Y:S01]  /*2bf0*/  @!P6 IMAD.IADD R102, R102, 0x1, -R2 ;  /* 0x000000016666e824 */ /* 0x000fe200078e0a02 */
[----:B------:R-:W-:Y:S01]  /*2c00*/  IABS R74, R10 ;  /* 0x0000000a004a7213 */ /* 0x000fe20000000000 */
[----:B------:R-:W-:Y:S01]  /*2c10*/  @!P1 IMAD.MOV R106, RZ, RZ, -R106 ;  /* 0x000000ffff6a9224 */ /* 0x000fe200078e0a6a */
[C---:B------:R-:W-:Y:S01]  /*2c20*/  ISETP.GT.U32.AND P1, PT, R2.reuse, R68, PT ;  /* 0x000000440200720c */ /* 0x040fe20003f24070 */
[----:B------:R-:W-:Y:S01]  /*2c30*/  IMAD.MOV R7, RZ, RZ, -R7 ;  /* 0x000000ffff077224 */ /* 0x000fe200078e0a07 */
[----:B------:R-:W-:Y:S01]  /*2c40*/  ISETP.GT.U32.AND P6, PT, R2, R102, PT ;  /* 0x000000660200720c */ /* 0x000fe20003fc4070 */
[----:B------:R-:W-:-:S04]  /*2c50*/  IMAD.HI.U32 R5, R3, R72, RZ ;  /* 0x0000004803057227 */ /* 0x000fc800078e00ff */
[C---:B------:R-:W-:Y:S02]  /*2c60*/  IMAD R70, R2.reuse, R7, R70 ;  /* 0x0000000702467224 */ /* 0x040fe400078e0246 */
[----:B------:R-:W-:Y:S01]  /*2c70*/  IMAD R100, R2, R11, R100 ;  /* 0x0000000b02647224 */ /* 0x000fe200078e0264 */
[----:B------:R-:W-:Y:S01]  /*2c80*/  LOP3.LUT R11, R4, 0xb6, RZ, 0xfc, !PT ;  /* 0x000000b6040b7812 */ /* 0x000fe200078efcff */
[----:B------:R-:W-:-:S03]  /*2c90*/  IMAD.HI.U32 R6, R3, R98, RZ ;  /* 0x0000006203067227 */ /* 0x000fc600078e00ff */
[----:B------:R-:W-:Y:S01]  /*2ca0*/  IABS R96, R11 ;  /* 0x0000000b00607213 */ /* 0x000fe20000000000 */
[----:B------:R-:W-:Y:S02]  /*2cb0*/  IMAD.MOV R5, RZ, RZ, -R5 ;  /* 0x000000ffff057224 */ /* 0x000fe400078e0a05 */
[----:B------:R-:W-:Y:S02]  /*2cc0*/  IMAD.MOV R7, RZ, RZ, -R6 ;  /* 0x000000ffff077224 */ /* 0x000fe400078e0a06 */
[----:B------:R-:W-:Y:S01]  /*2cd0*/  @!P3 IMAD.MOV R66, RZ, RZ, -R66 ;  /* 0x000000ffff42b224 */ /* 0x000fe200078e0a42 */
[----:B------:R-:W-:Y:S01]  /*2ce0*/  ISETP.GT.U32.AND P3, PT, R2, R70, PT ;  /* 0x000000460200720c */ /* 0x000fe20003f64070 */
[----:B------:R-:W-:Y:S01]  /*2cf0*/  @!P2 IMAD.IADD R104, R104, 0x1, -R2 ;  /* 0x000000016868a824 */ /* 0x000fe200078e0a02 */
[C---:B------:R-:W-:Y:S01]  /*2d00*/  ISETP.GT.U32.AND P2, PT, R2.reuse, R100, PT ;  /* 0x000000640200720c */ /* 0x040fe20003f44070 */
[C---:B------:R-:W-:Y:S02]  /*2d10*/  IMAD R72, R2.reuse, R5, R72 ;  /* 0x0000000502487224 */ /* 0x040fe400078e0248 */
[----:B------:R-:W-:-:S02]  /*2d20*/  IMAD R98, R2, R7, R98 ;  /* 0x0000000702627224 */ /* 0x000fc400078e0262 */
[--C-:B------:R-:W-:Y:S01]  /*2d30*/  @!P1 IMAD.IADD R68, R68, 0x1, -R2.reuse ;  /* 0x0000000144449824 */ /* 0x100fe200078e0a02 */
[----:B------:R-:W-:Y:S01]  /*2d40*/  ISETP.GT.U32.AND P1, PT, R2, R72, PT ;  /* 0x000000480200720c */ /* 0x000fe20003f24070 */
[----:B------:R-:W-:Y:S01]  /*2d50*/  @!P6 IMAD.IADD R102, R102, 0x1, -R2 ;  /* 0x000000016666e824 */ /* 0x000fe200078e0a02 */
[----:B------:R-:W-:Y:S01]  /*2d60*/  ISETP.GT.U32.AND P6, PT, R2, R98, PT ;  /* 0x000000620200720c */ /* 0x000fe20003fc4070 */
[----:B------:R-:W-:Y:S02]  /*2d70*/  @!P4 IMAD.MOV R104, RZ, RZ, -R104 ;  /* 0x000000ffff68c224 */ /* 0x000fe400078e0a68 */
[--C-:B------:R-:W-:Y:S01]  /*2d80*/  @!P3 IMAD.IADD R70, R70, 0x1, -R2.reuse ;  /* 0x000000014646b824 */ /* 0x100fe200078e0a02 */
[----:B------:R-:W-:Y:S01]  /*2d90*/  ISETP.GE.AND P3, PT, R12, RZ, PT ;  /* 0x000000ff0c00720c */ /* 0x000fe20003f66270 */
[----:B------:R-:W-:Y:S01]  /*2da0*/  @!P2 IMAD.IADD R100, R100, 0x1, -R2 ;  /* 0x000000016464a824 */ /* 0x000fe200078e0a02 */
[----:B------:R-:W-:Y:S01]  /*2db0*/  LOP3.LUT R12, R4, 0xb4, RZ, 0xfc, !PT ;  /* 0x000000b4040c7812 */ /* 0x000fe200078efcff */
[----:B------:R-:W-:Y:S01]  /*2dc0*/  IMAD.HI.U32 R6, R3, R96, RZ ;  /* 0x0000006003067227 */ /* 0x000fe200078e00ff */
[----:B------:R-:W-:-:S02]  /*2dd0*/  ISETP.GE.AND P2, PT, R14, RZ, PT ;  /* 0x000000ff0e00720c */ /* 0x000fc40003f46270 */
[----:B------:R-:W-:Y:S01]  /*2de0*/  ISETP.GT.U32.AND P4, PT, R2, R100, PT ;  /* 0x000000640200720c */ /* 0x000fe20003f84070 */
[--C-:B------:R-:W-:Y:S01]  /*2df0*/  @!P1 IMAD.IADD R72, R72, 0x1, -R2.reuse ;  /* 0x0000000148489824 */ /* 0x100fe200078e0a02 */
[----:B------:R-:W-:Y:S01]  /*2e00*/  ISETP.GT.U32.AND P1, PT, R2, R70, PT ;  /* 0x000000460200720c */ /* 0x000fe20003f24070 */
[----:B------:R-:W-:Y:S01]  /*2e10*/  @!P6 IMAD.IADD R98, R98, 0x1, -R2 ;  /* 0x000000016262e824 */ /* 0x000fe200078e0a02 */
[----:B------:R-:W-:Y:S01]  /*2e20*/  LOP3.LUT R14, R4, 0xb2, RZ, 0xfc, !PT ;  /* 0x000000b2040e7812 */ /* 0x000fe200078efcff */
[----:B------:R-:W-:Y:S01]  /*2e30*/  IMAD.MOV R7, RZ, RZ, -R6 ;  /* 0x000000ffff077224 */ /* 0x000fe200078e0a06 */
[C---:B------:R-:W-:Y:S01]  /*2e40*/  ISETP.GT.U32.AND P6, PT, R2.reuse, R72, PT ;  /* 0x000000480200720c */ /* 0x040fe20003fc4070 */
[----:B------:R-:W-:Y:S01]  /*2e50*/  IMAD.HI.U32 R5, R3, R74, RZ ;  /* 0x0000004a03057227 */ /* 0x000fe200078e00ff */
[----:B------:R-:W-:Y:S02]  /*2e60*/  IABS R76, R12 ;  /* 0x0000000c004c7213 */ /* 0x000fe40000000000 */
[----:B------:R-:W-:Y:S01]  /*2e70*/  IABS R94, R14 ;  /* 0x0000000e005e7213 */ /* 0x000fe20000000000 */
[----:B------:R-:W-:-:S02]  /*2e80*/  IMAD R96, R2, R7, R96 ;  /* 0x0000000702607224 */ /* 0x000fc400078e0260 */
[----:B------:R-:W-:Y:S02]  /*2e90*/  IMAD.MOV R5, RZ, RZ, -R5 ;  /* 0x000000ffff057224 */ /* 0x000fe400078e0a05 */
[----:B------:R-:W-:Y:S01]  /*2ea0*/  @!P5 IMAD.MOV R68, RZ, RZ, -R68 ;  /* 0x000000ffff44d224 */ /* 0x000fe200078e0a44 */
[----:B------:R-:W-:Y:S01]  /*2eb0*/  ISETP.GT.U32.AND P5, PT, R2, R98, PT ;  /* 0x000000620200720c */ /* 0x000fe20003fa4070 */
[--C-:B------:R-:W-:Y:S01]  /*2ec0*/  @!P1 IMAD.IADD R70, R70, 0x1, -R2.reuse ;  /* 0x0000000146469824 */ /* 0x100fe200078e0a02 */
[----:B------:R-:W-:Y:S01]  /*2ed0*/  ISETP.GE.AND P1, PT, R8, RZ, PT ;  /* 0x000000ff0800720c */ /* 0x000fe20003f26270 */
[----:B------:R-:W-:Y:S01]  /*2ee0*/  @!P4 IMAD.IADD R100, R100, 0x1, -R2 ;  /* 0x000000016464c824 */ /* 0x000fe200078e0a02 */
[C---:B------:R-:W-:Y:S01]  /*2ef0*/  ISETP.GT.U32.AND P4, PT, R2.reuse, R96, PT ;  /* 0x000000600200720c */ /* 0x040fe20003f84070 */
[----:B------:R-:W-:Y:S01]  /*2f00*/  IMAD R74, R2, R5, R74 ;  /* 0x00000005024a7224 */ /* 0x000fe200078e024a */
[----:B------:R-:W-:Y:S01]  /*2f10*/  LOP3.LUT R8, R4, 0xa6, RZ, 0xfc, !PT ;  /* 0x000000a604087812 */ /* 0x000fe200078efcff */
[----:B------:R-:W-:-:S03]  /*2f20*/  IMAD.HI.U32 R5, R3, R76, RZ ;  /* 0x0000004c03057227 */ /* 0x000fc600078e00ff */
[----:B------:R-:W-:Y:S01]  /*2f30*/  IABS R88, R8 ;  /* 0x0000000800587213 */ /* 0x000fe20000000000 */
[----:B------:R-:W-:Y:S01]  /*2f40*/  @!P6 IMAD.IADD R72, R72, 0x1, -R2 ;  /* 0x000000014848e824 */ /* 0x000fe200078e0a02 */
[----:B------:R-:W-:Y:S01]  /*2f50*/  ISETP.GE.AND P6, PT, R9, RZ, PT ;  /* 0x000000ff0900720c */ /* 0x000fe20003fc6270 */
[----:B------:R-:W-:-:S04]  /*2f60*/  IMAD.HI.U32 R6, R3, R94, RZ ;  /* 0x0000005e03067227 */ /* 0x000fc800078e00ff */
[----:B------:R-:W-:Y:S02]  /*2f70*/  IMAD.MOV R5, RZ, RZ, -R5 ;  /* 0x000000ffff057224 */ /* 0x000fe400078e0a05 */
[----:B------:R-:W-:Y:S01]  /*2f80*/  @!P0 IMAD.MOV R102, RZ, RZ, -R102 ;  /* 0x000000ffff668224 */ /* 0x000fe200078e0a66 */
[----:B------:R-:W-:Y:S01]  /*2f90*/  ISETP.GT.U32.AND P0, PT, R2, R74, PT ;  /* 0x0000004a0200720c */ /* 0x000fe20003f04070 */
[----:B------:R-:W-:Y:S01]  /*2fa0*/  IMAD.MOV R7, RZ, RZ, -R6 ;  /* 0x000000ffff077224 */ /* 0x000fe200078e0a06 */
[----:B------:R-:W-:Y:S01]  /*2fb0*/  LOP3.LUT R6, R4, 0xae, RZ, 0xfc, !PT ;  /* 0x000000ae04067812 */ /* 0x000fe200078efcff */
[----:B------:R-:W-:Y:S01]  /*2fc0*/  IMAD R76, R2, R5, R76 ;  /* 0x00000005024c7224 */ /* 0x000fe200078e024c */
[----:B------:R-:W-:Y:S01]  /*2fd0*/  LOP3.LUT R5, R4, 0xb0, RZ, 0xfc, !PT ;  /* 0x000000b004057812 */ /* 0x000fe200078efcff */
[--C-:B------:R-:W-:Y:S01]  /*2fe0*/  @!P5 IMAD.IADD R98, R98, 0x1, -R2.reuse ;  /* 0x000000016262d824 */ /* 0x100fe200078e0a02 */
[----:B------:R-:W-:Y:S01]  /*2ff0*/  ISETP.GE.AND P5, PT, R10, RZ, PT ;  /* 0x000000ff0a00720c */ /* 0x000fe20003fa6270 */
[----:B------:R-:W-:Y:S01]  /*3000*/  @!P4 IMAD.IADD R96, R96, 0x1, -R2 ;  /* 0x000000016060c824 */ /* 0x000fe200078e0a02 */
[----:B------:R-:W-:Y:S01]  /*3010*/  IABS R78, R5 ;  /* 0x00000005004e7213 */ /* 0x000fe20000000000 */
[C---:B------:R-:W-:Y:S01]  /*3020*/  IMAD R94, R2.reuse, R7, R94 ;  /* 0x00000007025e7224 */ /* 0x040fe200078e025e */
[----:B------:R-:W-:Y:S01]  /*3030*/  IABS R92, R6 ;  /* 0x00000006005c7213 */ /* 0x000fe20000000000 */
[----:B------:R-:W-:Y:S01]  /*3040*/  @!P1 IMAD.MOV R72, RZ, RZ, -R72 ;  /* 0x000000ffff489224 */ /* 0x000fe200078e0a48 */
[C---:B------:R-:W-:Y:S01]  /*3050*/  ISETP.GT.U32.AND P1, PT, R2.reuse, R76, PT ;  /* 0x0000004c0200720c */ /* 0x040fe20003f24070 */
[----:B------:R-:W-:Y:S01]  /*3060*/  @!P2 IMAD.MOV R100, RZ, RZ, -R100 ;  /* 0x000000ffff64a224 */ /* 0x000fe200078e0a64 */
[C---:B------:R-:W-:Y:S01]  /*3070*/  ISETP.GT.U32.AND P2, PT, R2.reuse, R96, PT ;  /* 0x000000600200720c */ /* 0x040fe20003f44070 */
[----:B------:R-:W-:Y:S01]  /*3080*/  @!P6 IMAD.MOV R98, RZ, RZ, -R98 ;  /* 0x000000ffff62e224 */ /* 0x000fe200078e0a62 */
[----:B------:R-:W-:Y:S01]  /*3090*/  ISETP.GT.U32.AND P6, PT, R2, R94, PT ;  /* 0x0000005e0200720c */ /* 0x000fe20003fc4070 */
[----:B------:R-:W-:Y:S01]  /*30a0*/  @!P0 IMAD.IADD R74, R74, 0x1, -R2 ;  /* 0x000000014a4a8824 */ /* 0x000fe200078e0a02 */
[----:B------:R-:W-:Y:S01]  /*30b0*/  ISETP.GE.AND P0, PT, R11, RZ, PT ;  /* 0x000000ff0b00720c */ /* 0x000fe20003f06270 */
[----:B------:R-:W-:Y:S01]  /*30c0*/  @!P3 IMAD.MOV R70, RZ, RZ, -R70 ;  /* 0x000000ffff46b224 */ /* 0x000fe200078e0a46 */
[----:B------:R-:W-:-:S02]  /*30d0*/  ISETP.GE.AND P3, PT, R12, RZ, PT ;  /* 0x000000ff0c00720c */ /* 0x000fc40003f66270 */
[----:B------:R-:W-:Y:S02]  /*30e0*/  ISETP.GT.U32.AND P4, PT, R2, R74, PT ;  /* 0x0000004a0200720c */ /* 0x000fe40003f84070 */
[----:B------:R-:W-:Y:S01]  /*30f0*/  LOP3.LUT R7, R4, 0xac, RZ, 0xfc, !PT ;  /* 0x000000ac04077812 */ /* 0x000fe200078efcff */
[--C-:B------:R-:W-:Y:S01]  /*3100*/  @!P1 IMAD.IADD R76, R76, 0x1, -R2.reuse ;  /* 0x000000014c4c9824 */ /* 0x100fe200078e0a02 */
[----:B------:R-:W-:Y:S01]  /*3110*/  ISETP.GE.AND P1, PT, R6, RZ, PT ;  /* 0x000000ff0600720c */ /* 0x000fe20003f26270 */
[--C-:B------:R-:W-:Y:S01]  /*3120*/  @!P2 IMAD.IADD R96, R96, 0x1, -R2.reuse ;  /* 0x000000016060a824 */ /* 0x100fe200078e0a02 */
[----:B------:R-:W-:Y:S01]  /*3130*/  ISETP.GE.AND P2, PT, R5, RZ, PT ;  /* 0x000000ff0500720c */ /* 0x000fe20003f46270 */
[----:B------:R-:W-:Y:S01]  /*3140*/  @!P6 IMAD.IADD R94, R94, 0x1, -R2 ;  /* 0x000000015e5ee824 */ /* 0x000fe200078e0a02 */
[----:B------:R-:W-:Y:S01]  /*3150*/  ISETP.GT.U32.AND P6, PT, R2, R76, PT ;  /* 0x0000004c0200720c */ /* 0x000fe20003fc4070 */
[----:B------:R-:W-:Y:S01]  /*3160*/  IMAD.HI.U32 R5, R3, R78, RZ ;  /* 0x0000004e03057227 */ /* 0x000fe200078e00ff */
[----:B------:R-:W-:-:S02]  /*3170*/  IABS R80, R7 ;  /* 0x0000000700507213 */ /* 0x000fc40000000000 */
[C---:B------:R-:W-:Y:S01]  /*3180*/  LOP3.LUT R10, R4.reuse, 0xa2, RZ, 0xfc, !PT ;  /* 0x000000a2040a7812 */ /* 0x040fe200078efcff */
[----:B------:R-:W-:Y:S01]  /*3190*/  IMAD.MOV R5, RZ, RZ, -R5 ;  /* 0x000000ffff057224 */ /* 0x000fe200078e0a05 */
[----:B------:R-:W-:Y:S01]  /*31a0*/  LOP3.LUT R11, R4, 0xa0, RZ, 0xfc, !PT ;  /* 0x000000a0040b7812 */ /* 0x000fe200078efcff */
[----:B------:R-:W-:Y:S01]  /*31b0*/  @!P4 IMAD.IADD R74, R74, 0x1, -R2 ;  /* 0x000000014a4ac824 */ /* 0x000fe200078e0a02 */
[----:B------:R-:W-:Y:S01]  /*31c0*/  ISETP.GE.AND P4, PT, R14, RZ, PT ;  /* 0x000000ff0e00720c */ /* 0x000fe20003f86270 */
[----:B------:R-:W-:Y:S01]  /*31d0*/  IMAD R78, R2, R5, R78 ;  /* 0x00000005024e7224 */ /* 0x000fe200078e024e */
[----:B------:R-:W-:Y:S01]  /*31e0*/  LOP3.LUT R5, R4, 0xaa, RZ, 0xfc, !PT ;  /* 0x000000aa04057812 */ /* 0x000fe200078efcff */
[----:B------:R-:W-:Y:S01]  /*31f0*/  IMAD.HI.U32 R6, R3, R92, RZ ;  /* 0x0000005c03067227 */ /* 0x000fe200078e00ff */
[----:B------:R-:W-:Y:S02]  /*3200*/  IABS R86, R10 ;  /* 0x0000000a00567213 */ /* 0x000fe40000000000 */
[----:B------:R-:W-:Y:S01]  /*3210*/  IABS R90, R5 ;  /* 0x00000005005a7213 */ /* 0x000fe20000000000 */
[----:B------:R-:W-:Y:S01]  /*3220*/  @!P5 IMAD.MOV R74, RZ, RZ, -R74 ;  /* 0x000000ffff4ad224 */ /* 0x000fe200078e0a4a */
[----:B------:R-:W-:Y:S01]  /*3230*/  ISETP.GT.U32.AND P5, PT, R2, R94, PT ;  /* 0x0000005e0200720c */ /* 0x000fe20003fa4070 */
[----:B------:R-:W-:Y:S01]  /*3240*/  @!P6 IMAD.IADD R76, R76, 0x1, -R2 ;  /* 0x000000014c4ce824 */ /* 0x000fe200078e0a02 */
[----:B------:R-:W-:Y:S01]  /*3250*/  ISETP.GT.U32.AND P6, PT, R2, R78, PT ;  /* 0x0000004e0200720c */ /* 0x000fe20003fc4070 */
[----:B------:R-:W-:Y:S01]  /*3260*/  IMAD.MOV R9, RZ, RZ, -R6 ;  /* 0x000000ffff097224 */ /* 0x000fe200078e0a06 */
[----:B------:R-:W-:Y:S01]  /*3270*/  LOP3.LUT R6, R4, 0xa8, RZ, 0xfc, !PT ;  /* 0x000000a804067812 */ /* 0x000fe200078efcff */
[----:B------:R-:W-:Y:S01]  /*3280*/  @!P3 IMAD.MOV R76, RZ, RZ, -R76 ;  /* 0x000000ffff4cb224 */ /* 0x000fe200078e0a4c */
[----:B------:R-:W-:Y:S01]  /*3290*/  IABS R138, R11 ;  /* 0x0000000b008a7213 */ /* 0x000fe20000000000 */
[----:B------:R-:W-:Y:S01]  /*32a0*/  IMAD R92, R2, R9, R92 ;  /* 0x00000009025c7224 */ /* 0x000fe200078e025c */
[----:B------:R-:W-:Y:S01]  /*32b0*/  IABS R82, R6 ;  /* 0x0000000600527213 */ /* 0x000fe20000000000 */
[----:B------:R-:W-:Y:S01]  /*32c0*/  @!P0 IMAD.MOV R96, RZ, RZ, -R96 ;  /* 0x000000ffff608224 */ /* 0x000fe200078e0a60 */
[----:B------:R-:W-:-:S02]  /*32d0*/  ISETP.GE.AND P0, PT, R7, RZ, PT ;  /* 0x000000ff0700720c */ /* 0x000fc40003f06270 */
[----:B------:R-:W-:Y:S01]  /*32e0*/  ISETP.GT.U32.AND P3, PT, R2, R92, PT ;  /* 0x0000005c0200720c */ /* 0x000fe20003f64070 */
[--C-:B------:R-:W-:Y:S01]  /*32f0*/  @!P5 IMAD.IADD R94, R94, 0x1, -R2.reuse ;  /* 0x000000015e5ed824 */ /* 0x100fe200078e0a02 */
[----:B------:R-:W-:Y:S01]  /*3300*/  ISETP.GE.AND P5, PT, R5, RZ, PT ;  /* 0x000000ff0500720c */ /* 0x000fe20003fa6270 */
[----:B------:R-:W-:Y:S01]  /*3310*/  @!P6 IMAD.IADD R78, R78, 0x1, -R2 ;  /* 0x000000014e4ee824 */ /* 0x000fe200078e0a02 */
[C---:B------:R-:W-:Y:S01]  /*3320*/  LOP3.LUT R9, R4.reuse, 0xa4, RZ, 0xfc, !PT ;  /* 0x000000a404097812 */ /* 0x040fe200078efcff */
[C---:B------:R-:W-:Y:S01]  /*3330*/  IMAD.HI.U32 R5, R3.reuse, R80, RZ ;  /* 0x0000005003057227 */ /* 0x040fe200078e00ff */
[----:B------:R-:W-:Y:S02]  /*3340*/  LOP3.LUT R12, R4, 0x9e, RZ, 0xfc, !PT ;  /* 0x0000009e040c7812 */ /* 0x000fe400078efcff */
[----:B------:R-:W-:Y:S01]  /*3350*/  ISETP.GT.U32.AND P6, PT, R2, R78, PT ;  /* 0x0000004e0200720c */ /* 0x000fe20003fc4070 */
[----:B------:R-:W-:Y:S01]  /*3360*/  IMAD.MOV R7, RZ, RZ, -R5 ;  /* 0x000000ffff077224 */ /* 0x000fe200078e0a05 */
[----:B------:R-:W-:Y:S01]  /*3370*/  IABS R84, R9 ;  /* 0x0000000900547213 */ /* 0x000fe20000000000 */
[----:B------:R-:W-:Y:S01]  /*3380*/  IMAD.HI.U32 R5, R3, R90, RZ ;  /* 0x0000005a03057227 */ /* 0x000fe200078e00ff */
[----:B------:R-:W-:-:S02]  /*3390*/  IABS R142, R12 ;  /* 0x0000000c008e7213 */ /* 0x000fc40000000000 */
[----:B------:R-:W-:Y:S01]  /*33a0*/  LOP3.LUT R14, R4, 0x64, RZ, 0xfc, !PT ;  /* 0x00000064040e7812 */ /* 0x000fe200078efcff */
[----:B------:R-:W-:Y:S02]  /*33b0*/  @!P3 IMAD.IADD R92, R92, 0x1, -R2 ;  /* 0x000000015c5cb824 */ /* 0x000fe400078e0a02 */
[----:B------:R-:W-:Y:S01]  /*33c0*/  IMAD.MOV R5, RZ, RZ, -R5 ;  /* 0x000000ffff057224 */ /* 0x000fe200078e0a05 */
[----:B------:R-:W-:Y:S01]  /*33d0*/  IABS R198, R14 ;  /* 0x0000000e00c67213 */ /* 0x000fe20000000000 */
[C---:B------:R-:W-:Y:S01]  /*33e0*/  IMAD R80, R2.reuse, R7, R80 ;  /* 0x0000000702507224 */ /* 0x040fe200078e0250 */
[C---:B------:R-:W-:Y:S01]  /*33f0*/  ISETP.GT.U32.AND P3, PT, R2.reuse, R92, PT ;  /* 0x0000005c0200720c */ /* 0x040fe20003f64070 */
[----:B------:R-:W-:Y:S02]  /*3400*/  IMAD R90, R2, R5, R90 ;  /* 0x00000005025a7224 */ /* 0x000fe400078e025a */
[----:B------:R-:W-:-:S04]  /*3410*/  IMAD.HI.U32 R5, R3, R82, RZ ;  /* 0x0000005203057227 */ /* 0x000fc800078e00ff */
[----:B------:R-:W-:Y:S01]  /*3420*/  @!P4 IMAD.MOV R94, RZ, RZ, -R94 ;  /* 0x000000ffff5ec224 */ /* 0x000fe200078e0a5e */
[----:B------:R-:W-:Y:S01]  /*3430*/  ISETP.GE.AND P4, PT, R6, RZ, PT ;  /* 0x000000ff0600720c */ /* 0x000fe20003f86270 */
[----:B------:R-:W-:Y:S01]  /*3440*/  @!P6 IMAD.IADD R78, R78, 0x1, -R2 ;  /* 0x000000014e4ee824 */ /* 0x000fe200078e0a02 */
[----:B------:R-:W-:Y:S01]  /*3450*/  ISETP.GT.U32.AND P6, PT, R2, R80, PT ;  /* 0x000000500200720c */ /* 0x000fe20003fc4070 */
[----:B------:R-:W-:-:S04]  /*3460*/  IMAD.HI.U32 R6, R3, R88, RZ ;  /* 0x0000005803067227 */ /* 0x000fc800078e00ff */
[----:B------:R-:W-:Y:S02]  /*3470*/  IMAD.MOV R5, RZ, RZ, -R5 ;  /* 0x000000ffff057224 */ /* 0x000fe400078e0a05 */
[----:B------:R-:W-:Y:S02]  /*3480*/  IMAD.MOV R7, RZ, RZ, -R6 ;  /* 0x000000ffff077224 */ /* 0x000fe400078e0a06 */
[C---:B------:R-:W-:Y:S02]  /*3490*/  IMAD R82, R2.reuse, R5, R82 ;  /* 0x0000000502527224 */ /* 0x040fe400078e0252 */
[----:B------:R-:W-:Y:S02]  /*34a0*/  IMAD R88, R2, R7, R88 ;  /* 0x0000000702587224 */ /* 0x000fe400078e0258 */
[--C-:B------:R-:W-:Y:S01]  /*34b0*/  @!P3 IMAD.IADD R92, R92, 0x1, -R2.reuse ;  /* 0x000000015c5cb824 */ /* 0x100fe200078e0a02 */
[----:B------:R-:W-:Y:S01]  /*34c0*/  ISETP.GT.U32.AND P3, PT, R2, R82, PT ;  /* 0x000000520200720c */ /* 0x000fe20003f64070 */
[----:B------:R-:W-:Y:S01]  /*34d0*/  @!P6 IMAD.IADD R80, R80, 0x1, -R2 ;  /* 0x000000015050e824 */ /* 0x000fe200078e0a02 */
[C---:B------:R-:W-:Y:S01]  /*34e0*/  ISETP.GT.U32.AND P6, PT, R2.reuse, R88, PT ;  /* 0x000000580200720c */ /* 0x040fe20003fc4070 */
[----:B------:R-:W-:Y:S01]  /*34f0*/  @!P2 IMAD.MOV R78, RZ, RZ, -R78 ;  /* 0x000000ffff4ea224 */ /* 0x000fe200078e0a4e */
[----:B------:R-:W-:Y:S01]  /*3500*/  ISETP.GT.U32.AND P2, PT, R2, R90, PT ;  /* 0x0000005a0200720c */ /* 0x000fe20003f44070 */
[----:B------:R-:W-:-:S04]  /*3510*/  IMAD.HI.U32 R5, R3, R84, RZ ;  /* 0x0000005403057227 */ /* 0x000fc800078e00ff */
[----:B------:R-:W-:Y:S02]  /*3520*/  IMAD.MOV R5, RZ, RZ, -R5 ;  /* 0x000000ffff057224 */ /* 0x000fe400078e0a05 */
[----:B------:R-:W-:Y:S02]  /*3530*/  @!P1 IMAD.MOV R92, RZ, RZ, -R92 ;  /* 0x000000ffff5c9224 */ /* 0x000fe400078e0a5c */
[--C-:B------:R-:W-:Y:S02]  /*3540*/  @!P3 IMAD.IADD R82, R82, 0x1, -R2.reuse ;  /* 0x000000015252b824 */ /* 0x100fe400078e0a02 */
[----:B------:R-:W-:Y:S02]  /*3550*/  @!P6 IMAD.IADD R88, R88, 0x1, -R2 ;  /* 0x000000015858e824 */ /* 0x000fe400078e0a02 */
[C---:B------:R-:W-:Y:S01]  /*3560*/  IMAD R84, R2.reuse, R5, R84 ;  /* 0x0000000502547224 */ /* 0x040fe200078e0254 */
[C---:B------:R-:W-:Y:S01]  /*3570*/  ISETP.GT.U32.AND P6, PT, R2.reuse, R82, PT ;  /* 0x000000520200720c */ /* 0x040fe20003fc4070 */
[----:B------:R-:W-:Y:S01]  /*3580*/  IMAD.HI.U32 R5, R3, R86, RZ ;  /* 0x0000005603057227 */ /* 0x000fe200078e00ff */
[----:B------:R-:W-:-:S03]  /*3590*/  ISETP.GT.U32.AND P1, PT, R2, R88, PT ;  /* 0x000000580200720c */ /* 0x000fc60003f24070 */
[----:B------:R-:W-:Y:S01]  /*35a0*/  @!P2 IMAD.IADD R90, R90, 0x1, -R2 ;  /* 0x000000015a5aa824 */ /* 0x000fe200078e0a02 */
[C---:B------:R-:W-:Y:S01]  /*35b0*/  ISETP.GT.U32.AND P2, PT, R2.reuse, R80, PT ;  /* 0x000000500200720c */ /* 0x040fe20003f44070 */
[----:B------:R-:W-:Y:S02]  /*35c0*/  IMAD.MOV R5, RZ, RZ, -R5 ;  /* 0x000000ffff057224 */ /* 0x000fe400078e0a05 */
[----:B------:R-:W-:Y:S01]  /*35d0*/  IMAD.HI.U32 R6, R3, R142, RZ ;  /* 0x0000008e03067227 */ /* 0x000fe200078e00ff */
[----:B------:R-:W-:-:S03]  /*35e0*/  ISETP.GT.U32.AND P3, PT, R2, R90, PT ;  /* 0x0000005a0200720c */ /* 0x000fc60003f64070 */
        /* <DEDUP_REMOVED lines=9> */
[----:B------:R-:W-:Y:S01]  /*3680*/  @!P2 IMAD.IADD R80, R80, 0x1, -R2 ;  /* 0x000000015050a824 */ /* 0x000fe200078e0a02 */
[----:B------:R-:W-:Y:S01]  /*3690*/  ISETP.GT.U32.AND P2, PT, R2, R84, PT ;  /* 0x000000540200720c */ /* 0x000fe20003f44070 */
[----:B------:R-:W-:Y:S01]  /*36a0*/  IMAD.MOV R7, RZ, RZ, -R6 ;  /* 0x000000ffff077224 */ /* 0x000fe200078e0a06 */
[----:B------:R-:W-:Y:S01]  /*36b0*/  IABS R140, R8 ;  /* 0x00000008008c7213 */ /* 0x000fe20000000000 */
[--C-:B------:R-:W-:Y:S01]  /*36c0*/  @!P6 IMAD.IADD R86, R86, 0x1, -R2.reuse ;  /* 0x000000015656e824 */ /* 0x100fe200078e0a02 */
[----:B------:R-:W-:Y:S01]  /*36d0*/  LOP3.LUT R6, R4, 0x9a, RZ, 0xfc, !PT ;  /* 0x0000009a04067812 */ /* 0x000fe200078efcff */
[----:B------:R-:W-:Y:S01]  /*36e0*/  @!P1 IMAD.IADD R88, R88, 0x1, -R2 ;  /* 0x0000000158589824 */ /* 0x000fe200078e0a02 */
[----:B------:R-:W-:Y:S01]  /*36f0*/  ISETP.GE.AND P1, PT, R9, RZ, PT ;  /* 0x000000ff0900720c */ /* 0x000fe20003f26270 */
[----:B------:R-:W-:Y:S01]  /*3700*/  IMAD.HI.U32 R5, R3, R140, RZ ;  /* 0x0000008c03057227 */ /* 0x000fe200078e00ff */
[----:B------:R-:W-:-:S02]  /*3710*/  ISETP.GT.U32.AND P6, PT, R2, R86, PT ;  /* 0x000000560200720c */ /* 0x000fc40003fc4070 */
[----:B------:R-:W-:Y:S01]  /*3720*/  IABS R144, R6 ;  /* 0x0000000600907213 */ /* 0x000fe20000000000 */
[----:B------:R-:W-:Y:S01]  /*3730*/  IMAD.MOV R5, RZ, RZ, -R5 ;  /* 0x000000ffff057224 */ /* 0x000fe200078e0a05 */
[----:B------:R-:W-:Y:S01]  /*3740*/  LOP3.LUT R9, R4, 0x98, RZ, 0xfc, !PT ;  /* 0x0000009804097812 */ /* 0x000fe200078efcff */
[C---:B------:R-:W-:Y:S02]  /*3750*/  IMAD R142, R2.reuse, R7, R142 ;  /* 0x00000007028e7224 */ /* 0x040fe400078e028e */
[C---:B------:R-:W-:Y:S01]  /*3760*/  IMAD R140, R2.reuse, R5, R140 ;  /* 0x00000005028c7224 */ /* 0x040fe200078e028c */
[----:B------:R-:W-:Y:S01]  /*3770*/  IABS R146, R9 ;  /* 0x0000000900927213 */ /* 0x000fe20000000000 */
[----:B------:R-:W-:Y:S01]  /*3780*/  @!P3 IMAD.MOV R88, RZ, RZ, -R88 ;  /* 0x000000ffff58b224 */ /* 0x000fe200078e0a58 */
[----:B------:R-:W-:Y:S01]  /*3790*/  ISETP.GT.U32.AND P3, PT, R2, R142, PT ;  /* 0x0000008e0200720c */ /* 0x000fe20003f64070 */
[----:B------:R-:W-:-:S04]  /*37a0*/  IMAD.HI.U32 R5, R3, R144, RZ ;  /* 0x0000009003057227 */ /* 0x000fc800078e00ff */
[--C-:B------:R-:W-:Y:S01]  /*37b0*/  @!P6 IMAD.IADD R86, R86, 0x1, -R2.reuse ;  /* 0x000000015656e824 */ /* 0x100fe200078e0a02 */
[----:B------:R-:W-:Y:S01]  /*37c0*/  ISETP.GT.U32.AND P6, PT, R2, R140, PT ;  /* 0x0000008c0200720c */ /* 0x000fe20003fc4070 */
[----:B------:R-:W-:Y:S01]  /*37d0*/  @!P2 IMAD.IADD R84, R84, 0x1, -R2 ;  /* 0x000000015454a824 */ /* 0x000fe200078e0a02 */
[----:B------:R-:W-:Y:S01]  /*37e0*/  ISETP.GE.AND P2, PT, R10, RZ, PT ;  /* 0x000000ff0a00720c */ /* 0x000fe20003f46270 */
[----:B------:R-:W-:Y:S01]  /*37f0*/  @!P5 IMAD.MOV R90, RZ, RZ, -R90 ;  /* 0x000000ffff5ad224 */ /* 0x000fe200078e0a5a */
[----:B------:R-:W-:Y:S01]  /*3800*/  ISETP.GT.U32.AND P5, PT, R2, R138, PT ;  /* 0x0000008a0200720c */ /* 0x000fe20003fa4070 */
[----:B------:R-:W-:Y:S01]  /*3810*/  IMAD.MOV R7, RZ, RZ, -R5 ;  /* 0x000000ffff077224 */ /* 0x000fe200078e0a05 */
[----:B------:R-:W-:Y:S01]  /*3820*/  LOP3.LUT R10, R4, 0x94, RZ, 0xfc, !PT ;  /* 0x00000094040a7812 */ /* 0x000fe200078efcff */
[----:B------:R-:W-:Y:S01]  /*3830*/  @!P0 IMAD.MOV R80, RZ, RZ, -R80 ;  /* 0x000000ffff508224 */ /* 0x000fe200078e0a50 */
[----:B------:R-:W-:Y:S01]  /*3840*/  ISETP.GT.U32.AND P0, PT, R2, R84, PT ;  /* 0x000000540200720c */ /* 0x000fe20003f04070 */
[----:B------:R-:W-:Y:S01]  /*3850*/  IMAD.HI.U32 R5, R3, R146, RZ ;  /* 0x0000009203057227 */ /* 0x000fe200078e00ff */
[----:B------:R-:W-:-:S03]  /*3860*/  IABS R150, R10 ;  /* 0x0000000a00967213 */ /* 0x000fc60000000000 */
[--C-:B------:R-:W-:Y:S02]  /*3870*/  @!P6 IMAD.IADD R140, R140, 0x1, -R2.reuse ;  /* 0x000000018c8ce824 */ /* 0x100fe400078e0a02 */
[----:B------:R-:W-:Y:S02]  /*3880*/  IMAD.MOV R5, RZ, RZ, -R5 ;  /* 0x000000ffff057224 */ /* 0x000fe400078e0a05 */
[----:B------:R-:W-:Y:S01]  /*3890*/  @!P3 IMAD.IADD R142, R142, 0x1, -R2 ;  /* 0x000000018e8eb824 */ /* 0x000fe200078e0a02 */
[C---:B------:R-:W-:Y:S01]  /*38a0*/  ISETP.GT.U32.AND P6, PT, R2.reuse, R140, PT ;  /* 0x0000008c0200720c */ /* 0x040fe20003fc4070 */
[----:B------:R-:W-:Y:S02]  /*38b0*/  IMAD R146, R2, R5, R146 ;  /* 0x0000000502927224 */ /* 0x000fe400078e0292 */
[--C-:B------:R-:W-:Y:S01]  /*38c0*/  @!P5 IMAD.IADD R138, R138, 0x1, -R2.reuse ;  /* 0x000000018a8ad824 */ /* 0x100fe200078e0a02 */
[----:B------:R-:W-:Y:S01]  /*38d0*/  ISETP.GE.AND P5, PT, R8, RZ, PT ;  /* 0x000000ff0800720c */ /* 0x000fe20003fa6270 */
[----:B------:R-:W-:Y:S01]  /*38e0*/  @!P0 IMAD.IADD R84, R84, 0x1, -R2 ;  /* 0x0000000154548824 */ /* 0x000fe200078e0a02 */
[----:B------:R-:W-:Y:S01]  /*38f0*/  ISETP.GT.U32.AND P3, PT, R2, R142, PT ;  /* 0x0000008e0200720c */ /* 0x000fe20003f64070 */
[----:B------:R-:W-:Y:S01]  /*3900*/  @!P4 IMAD.MOV R82, RZ, RZ, -R82 ;  /* 0x000000ffff52c224 */ /* 0x000fe200078e0a52 */
[----:B------:R-:W-:Y:S01]  /*3910*/  LOP3.LUT R8, R4, 0x96, RZ, 0xfc, !PT ;  /* 0x0000009604087812 */ /* 0x000fe200078efcff */
[----:B------:R-:W-:Y:S01]  /*3920*/  @!P1 IMAD.MOV R84, RZ, RZ, -R84 ;  /* 0x000000ffff549224 */ /* 0x000fe200078e0a54 */
[C---:B------:R-:W-:Y:S01]  /*3930*/  ISETP.GT.U32.AND P1, PT, R2.reuse, R138, PT ;  /* 0x0000008a0200720c */ /* 0x040fe20003f24070 */
[----:B------:R-:W-:Y:S01]  /*3940*/  IMAD R144, R2, R7, R144 ;  /* 0x0000000702907224 */ /* 0x000fe200078e0290 */
[----:B------:R-:W-:Y:S01]  /*3950*/  IABS R148, R8 ;  /* 0x0000000800947213 */ /* 0x000fe20000000000 */
[----:B------:R-:W-:Y:S01]  /*3960*/  @!P6 IMAD.IADD R140, R140, 0x1, -R2 ;  /* 0x000000018c8ce824 */ /* 0x000fe200078e0a02 */
[----:B------:R-:W-:Y:S01]  /*3970*/  ISETP.GT.U32.AND P6, PT, R2, R146, PT ;  /* 0x000000920200720c */ /* 0x000fe20003fc4070 */
[----:B------:R-:W-:Y:S01]  /*3980*/  @!P2 IMAD.MOV R86, RZ, RZ, -R86 ;  /* 0x000000ffff56a224 */ /* 0x000fe200078e0a56 */
[----:B------:R-:W-:Y:S01]  /*3990*/  ISETP.GE.AND P4, PT, R11, RZ, PT ;  /* 0x000000ff0b00720c */ /* 0x000fe20003f86270 */
[----:B------:R-:W-:Y:S01]  /*39a0*/  IMAD.HI.U32 R5, R3, R148, RZ ;  /* 0x0000009403057227 */ /* 0x000fe200078e00ff */
[----:B------:R-:W-:-:S02]  /*39b0*/  LOP3.LUT R11, R4, 0x92, RZ, 0xfc, !PT ;  /* 0x00000092040b7812 */ /* 0x000fc400078efcff */
[----:B------:R-:W-:Y:S01]  /*39c0*/  ISETP.GE.AND P0, PT, R12, RZ, PT ;  /* 0x000000ff0c00720c */ /* 0x000fe20003f06270 */
[----:B------:R-:W-:Y:S01]  /*39d0*/  @!P3 IMAD.IADD R142, R142, 0x1, -R2 ;  /* 0x000000018e8eb824 */ /* 0x000fe200078e0a02 */
[----:B------:R-:W-:Y:S01]  /*39e0*/  ISETP.GE.AND P3, PT, R6, RZ, PT ;  /* 0x000000ff0600720c */ /* 0x000fe20003f66270 */
[----:B------:R-:W-:Y:S01]  /*39f0*/  IMAD.MOV R5, RZ, RZ, -R5 ;  /* 0x000000ffff057224 */ /* 0x000fe200078e0a05 */
[----:B------:R-:W-:Y:S01]  /*3a00*/  IABS R152, R11 ;  /* 0x0000000b00987213 */ /* 0x000fe20000000000 */
[----:B------:R-:W-:Y:S01]  /*3a10*/  IMAD.HI.U32 R6, R3, R150, RZ ;  /* 0x0000009603067227 */ /* 0x000fe200078e00ff */
[----:B------:R-:W-:-:S03]  /*3a20*/  LOP3.LUT R12, R4, 0x66, RZ, 0xfc, !PT ;  /* 0x00000066040c7812 */ /* 0x000fc600078efcff */
[----:B------:R-:W-:Y:S01]  /*3a30*/  @!P6 IMAD.IADD R146, R146, 0x1, -R2 ;  /* 0x000000019292e824 */ /* 0x000fe200078e0a02 */
[----:B------:R-:W-:Y:S01]  /*3a40*/  IABS R196, R12 ;  /* 0x0000000c00c47213 */ /* 0x000fe20000000000 */
[----:B------:R-:W-:Y:S02]  /*3a50*/  IMAD R148, R2, R5, R148 ;  /* 0x0000000502947224 */ /* 0x000fe400078e0294 */
[----:B------:R-:W-:Y:S01]  /*3a60*/  @!P1 IMAD.IADD R138, R138, 0x1, -R2 ;  /* 0x000000018a8a9824 */ /* 0x000fe200078e0a02 */
[C---:B------:R-:W-:Y:S01]  /*3a70*/  ISETP.GT.U32.AND P6, PT, R2.reuse, R146, PT ;  /* 0x000000920200720c */ /* 0x040fe20003fc4070 */
[----:B------:R-:W-:Y:S01]  /*3a80*/  IMAD.MOV R7, RZ, RZ, -R6 ;  /* 0x000000ffff077224 */ /* 0x000fe200078e0a06 */
[----:B------:R-:W-:Y:S01]  /*3a90*/  ISETP.GT.U32.AND P1, PT, R2, R144, PT ;  /* 0x000000900200720c */ /* 0x000fe20003f24070 */
[----:B------:R-:W-:Y:S01]  /*3aa0*/  IMAD.HI.U32 R5, R3, R152, RZ ;  /* 0x0000009803057227 */ /* 0x000fe200078e00ff */
[----:B------:R-:W-:-:S03]  /*3ab0*/  LOP3.LUT R6, R4, 0x90, RZ, 0xfc, !PT ;  /* 0x0000009004067812 */ /* 0x000fc600078efcff */
[----:B------:R-:W-:Y:S01]  /*3ac0*/  IMAD R150, R2, R7, R150 ;  /* 0x0000000702967224 */ /* 0x000fe200078e0296 */
[----:B------:R-:W-:Y:S01]  /*3ad0*/  IABS R154, R6 ;  /* 0x00000006009a7213 */ /* 0x000fe20000000000 */
[----:B------:R-:W-:Y:S01]  /*3ae0*/  IMAD.MOV R5, RZ, RZ, -R5 ;  /* 0x000000ffff057224 */ /* 0x000fe200078e0a05 */
[----:B------:R-:W-:Y:S01]  /*3af0*/  LOP3.LUT R7, R4, 0x8e, RZ, 0xfc, !PT ;  /* 0x0000008e04077812 */ /* 0x000fe200078efcff */
[----:B------:R-:W-:Y:S01]  /*3b00*/  @!P4 IMAD.MOV R138, RZ, RZ, -R138 ;  /* 0x000000ffff8ac224 */ /* 0x000fe200078e0a8a */
[C---:B------:R-:W-:Y:S01]  /*3b10*/  ISETP.GT.U32.AND P4, PT, R2.reuse, R148, PT ;  /* 0x000000940200720c */ /* 0x040fe20003f84070 */
[C---:B------:R-:W-:Y:S01]  /*3b20*/  IMAD R152, R2.reuse, R5, R152 ;  /* 0x0000000502987224 */ /* 0x040fe200078e0298 */
[----:B------:R-:W-:Y:S01]  /*3b30*/  IABS R156, R7 ;  /* 0x00000007009c7213 */ /* 0x000fe20000000000 */
[----:B------:R-:W-:Y:S01]  /*3b40*/  @!P5 IMAD.MOV R140, RZ, RZ, -R140 ;  /* 0x000000ffff8cd224 */ /* 0x000fe200078e0a8c */
[----:B------:R-:W-:Y:S01]  /*3b50*/  ISETP.GT.U32.AND P5, PT, R2, R150, PT ;  /* 0x000000960200720c */ /* 0x000fe20003fa4070 */
[--C-:B------:R-:W-:Y:S01]  /*3b60*/  @!P6 IMAD.IADD R146, R146, 0x1, -R2.reuse ;  /* 0x000000019292e824 */ /* 0x100fe200078e0a02 */
[----:B------:R-:W-:Y:S01]  /*3b70*/  ISETP.GT.U32.AND P6, PT, R2, R152, PT ;  /* 0x000000980200720c */ /* 0x000fe20003fc4070 */
[----:B------:R-:W-:Y:S01]  /*3b80*/  @!P1 IMAD.IADD R144, R144, 0x1, -R2 ;  /* 0x0000000190909824 */ /* 0x000fe200078e0a02 */
[----:B------:R-:W-:Y:S01]  /*3b90*/  ISETP.GE.AND P1, PT, R9, RZ, PT ;  /* 0x000000ff0900720c */ /* 0x000fe20003f26270 */
[----:B------:R-:W-:Y:S01]  /*3ba0*/  IMAD.HI.U32 R5, R3, R154, RZ ;  /* 0x0000009a03057227 */ /* 0x000fe200078e00ff */
[----:B------:R-:W-:-:S02]  /*3bb0*/  LOP3.LUT R9, R4, 0x88, RZ, 0xfc, !PT ;  /* 0x0000008804097812 */ /* 0x000fc400078efcff */
[----:B------:R-:W-:Y:S01]  /*3bc0*/  ISETP.GT.U32.AND P2, PT, R2, R144, PT ;  /* 0x000000900200720c */ /* 0x000fe20003f44070 */
[--C-:B------:R-:W-:Y:S01]  /*3bd0*/  @!P4 IMAD.IADD R148, R148, 0x1, -R2.reuse ;  /* 0x000000019494c824 */ /* 0x100fe200078e0a02 */
[----:B------:R-:W-:Y:S01]  /*3be0*/  ISETP.GE.AND P4, PT, R11, RZ, PT ;  /* 0x000000ff0b00720c */ /* 0x000fe20003f86270 */
[----:B------:R-:W-:Y:S01]  /*3bf0*/  IMAD.MOV R5, RZ, RZ, -R5 ;  /* 0x000000ffff057224 */ /* 0x000fe200078e0a05 */
[----:B------:R-:W-:Y:S01]  /*3c00*/  IABS R162, R9 ;  /* 0x0000000900a27213 */ /* 0x000fe20000000000 */
[--C-:B------:R-:W-:Y:S01]  /*3c10*/  @!P5 IMAD.IADD R150, R150, 0x1, -R2.reuse ;  /* 0x000000019696d824 */ /* 0x100fe200078e0a02 */
[----:B------:R-:W-:Y:S01]  /*3c20*/  ISETP.GT.U32.AND P5, PT, R2, R148, PT ;  /* 0x000000940200720c */ /* 0x000fe20003fa4070 */
[----:B------:R-:W-:Y:S01]  /*3c30*/  @!P6 IMAD.IADD R152, R152, 0x1, -R2 ;  /* 0x000000019898e824 */ /* 0x000fe200078e0a02 */
[----:B------:R-:W-:Y:S01]  /*3c40*/  LOP3.LUT R11, R4, 0x7a, RZ, 0xfc, !PT ;  /* 0x0000007a040b7812 */ /* 0x000fe200078efcff */
[C---:B------:R-:W-:Y:S02]  /*3c50*/  IMAD R154, R2.reuse, R5, R154 ;  /* 0x00000005029a7224 */ /* 0x040fe400078e029a */
[----:B------:R-:W-:Y:S01]  /*3c60*/  IMAD.HI.U32 R5, R3, R156, RZ ;  /* 0x0000009c03057227 */ /* 0x000fe200078e00ff */
[----:B------:R-:W-:-:S02]  /*3c70*/  ISETP.GT.U32.AND P6, PT, R2, R152, PT ;  /* 0x000000980200720c */ /* 0x000fc40003fc4070 */
[----:B------:R-:W-:Y:S01]  /*3c80*/  IABS R176, R11 ;  /* 0x0000000b00b07213 */ /* 0x000fe20000000000 */
[--C-:B------:R-:W-:Y:S01]  /*3c90*/  @!P2 IMAD.IADD R144, R144, 0x1, -R2.reuse ;  /* 0x000000019090a824 */ /* 0x100fe200078e0a02 */
[----:B------:R-:W-:Y:S01]  /*3ca0*/  ISETP.GE.AND P2, PT, R10, RZ, PT ;  /* 0x000000ff0a00720c */ /* 0x000fe20003f46270 */
[----:B------:R-:W-:Y:S01]  /*3cb0*/  IMAD.MOV R5, RZ, RZ, -R5 ;  /* 0x000000ffff057224 */ /* 0x000fe200078e0a05 */
[----:B------:R-:W-:Y:S01]  /*3cc0*/  LOP3.LUT R10, R4, 0x7c, RZ, 0xfc, !PT ;  /* 0x0000007c040a7812 */ /* 0x000fe200078efcff */
[----:B------:R-:W-:Y:S01]  /*3cd0*/  @!P5 IMAD.IADD R148, R148, 0x1, -R2 ;  /* 0x000000019494d824 */ /* 0x000fe200078e0a02 */
[C---:B------:R-:W-:Y:S01]  /*3ce0*/  ISETP.GT.U32.AND P5, PT, R2.reuse, R154, PT ;  /* 0x0000009a0200720c */ /* 0x040fe20003fa4070 */
[----:B------:R-:W-:Y:S01]  /*3cf0*/  @!P3 IMAD.MOV R144, RZ, RZ, -R144 ;  /* 0x000000ffff90b224 */ /* 0x000fe200078e0a90 */
[C---:B------:R-:W-:Y:S01]  /*3d00*/  ISETP.GT.U32.AND P3, PT, R2.reuse, R150, PT ;  /* 0x000000960200720c */ /* 0x040fe20003f64070 */
[----:B------:R-:W-:Y:S01]  /*3d10*/  IMAD R156, R2, R5, R156 ;  /* 0x00000005029c7224 */ /* 0x000fe200078e029c */
[----:B------:R-:W-:Y:S01]  /*3d20*/  IABS R174, R10 ;  /* 0x0000000a00ae7213 */ /* 0x000fe20000000000 */
[----:B------:R-:W-:Y:S01]  /*3d30*/  @!P0 IMAD.MOV R142, RZ, RZ, -R142 ;  /* 0x000000ffff8e8224 */ /* 0x000fe200078e0a8e */
[----:B------:R-:W-:Y:S01]  /*3d40*/  ISETP.GE.AND P0, PT, R8, RZ, PT ;  /* 0x000000ff0800720c */ /* 0x000fe20003f06270 */
[----:B------:R-:W-:Y:S01]  /*3d50*/  @!P6 IMAD.IADD R152, R152, 0x1, -R2 ;  /* 0x000000019898e824 */ /* 0x000fe200078e0a02 */
[----:B------:R-:W-:Y:S01]  /*3d60*/  ISETP.GT.U32.AND P6, PT, R2, R156, PT ;  /* 0x0000009c0200720c */ /* 0x000fe20003fc4070 */
[----:B------:R-:W-:Y:S01]  /*3d70*/  @!P1 IMAD.MOV R146, RZ, RZ, -R146 ;  /* 0x000000ffff929224 */ /* 0x000fe200078e0a92 */
[----:B------:R-:W-:Y:S01]  /*3d80*/  LOP3.LUT R8, R4, 0x8c, RZ, 0xfc, !PT ;  /* 0x0000008c04087812 */ /* 0x000fe200078efcff */
[----:B------:R-:W-:Y:S01]  /*3d90*/  @!P4 IMAD.MOV R152, RZ, RZ, -R152 ;  /* 0x000000ffff98c224 */ /* 0x000fe200078e0a98 */
[----:B------:R-:W-:Y:S01]  /*3da0*/  ISETP.GE.AND P1, PT, R6, RZ, PT ;  /* 0x000000ff0600720c */ /* 0x000fe20003f26270 */
[--C-:B------:R-:W-:Y:S01]  /*3db0*/  @!P5 IMAD.IADD R154, R154, 0x1, -R2.reuse ;  /* 0x000000019a9ad824 */ /* 0x100fe200078e0a02 */
[----:B------:R-:W-:Y:S01]  /*3dc0*/  IABS R158, R8 ;  /* 0x00000008009e7213 */ /* 0x000fe20000000000 */
[----:B------:R-:W-:Y:S01]  /*3dd0*/  @!P3 IMAD.IADD R150, R150, 0x1, -R2 ;  /* 0x000000019696b824 */ /* 0x000fe200078e0a02 */
[----:B------:R-:W-:Y:S01]  /*3de0*/  ISETP.GE.AND P3, PT, R7, RZ, PT ;  /* 0x000000ff0700720c */ /* 0x000fe20003f66270 */
[----:B------:R-:W-:Y:S01]  /*3df0*/  IMAD.HI.U32 R6, R3, R162, RZ ;  /* 0x000000a203067227 */ /* 0x000fe200078e00ff */
[----:B------:R-:W-:-:S02]  /*3e00*/  LOP3.LUT R7, R4, 0x8a, RZ, 0xfc, !PT ;  /* 0x0000008a04077812 */ /* 0x000fc400078efcff */
[----:B------:R-:W-:Y:S01]  /*3e10*/  ISETP.GT.U32.AND P5, PT, R2, R154, PT ;  /* 0x0000009a0200720c */ /* 0x000fe20003fa4070 */
[----:B------:R-:W-:Y:S01]  /*3e20*/  IMAD.HI.U32 R5, R3, R158, RZ ;  /* 0x0000009e03057227 */ /* 0x000fe200078e00ff */
[----:B------:R-:W-:Y:S02]  /*3e30*/  IABS R160, R7 ;  /* 0x0000000700a07213 */ /* 0x000fe40000000000 */
[----:B------:R-:W-:Y:S01]  /*3e40*/  ISETP.GE.AND P4, PT, R7, RZ, PT ;  /* 0x000000ff0700720c */ /* 0x000fe20003f86270 */
[----:B------:R-:W-:Y:S02]  /*3e50*/  @!P6 IMAD.IADD R156, R156, 0x1, -R2 ;  /* 0x000000019c9ce824 */ /* 0x000fe400078e0a02 */
[----:B------:R-:W-:Y:S02]  /*3e60*/  IMAD.MOV R5, RZ, RZ, -R5 ;  /* 0x000000ffff057224 */ /* 0x000fe400078e0a05 */
[----:B------:R-:W-:Y:S01]  /*3e70*/  IMAD.MOV R7, RZ, RZ, -R6 ;  /* 0x000000ffff077224 */ /* 0x000fe200078e0a06 */
[C---:B------:R-:W-:Y:S01]  /*3e80*/  ISETP.GT.U32.AND P6, PT, R2.reuse, R156, PT ;  /* 0x0000009c0200720c */ /* 0x040fe20003fc4070 */
[----:B------:R-:W-:Y:S01]  /*3e90*/  IMAD R158, R2, R5, R158 ;  /* 0x00000005029e7224 */ /* 0x000fe200078e029e */
[----:B------:R-:W-:Y:S01]  /*3ea0*/  LOP3.LUT R6, R4, 0x86, RZ, 0xfc, !PT ;  /* 0x0000008604067812 */ /* 0x000fe200078efcff */
[----:B------:R-:W-:-:S03]  /*3eb0*/  IMAD.HI.U32 R5, R3, R160, RZ ;  /* 0x000000a003057227 */ /* 0x000fc600078e00ff */
[----:B------:R-:W-:Y:S01]  /*3ec0*/  IABS R164, R6 ;  /* 0x0000000600a47213 */ /* 0x000fe20000000000 */
[----:B------:R-:W-:Y:S02]  /*3ed0*/  IMAD.MOV R5, RZ, RZ, -R5 ;  /* 0x000000ffff057224 */ /* 0x000fe400078e0a05 */
[----:B------:R-:W-:Y:S01]  /*3ee0*/  @!P5 IMAD.IADD R154, R154, 0x1, -R2 ;  /* 0x000000019a9ad824 */ /* 0x000fe200078e0a02 */
[----:B------:R-:W-:Y:S01]  /*3ef0*/  ISETP.GE.AND P5, PT, R9, RZ, PT ;  /* 0x000000ff0900720c */ /* 0x000fe20003fa6270 */
[----:B------:R-:W-:Y:S01]  /*3f00*/  IMAD R162, R2, R7, R162 ;  /* 0x0000000702a27224 */ /* 0x000fe200078e02a2 */
[----:B------:R-:W-:Y:S01]  /*3f10*/  LOP3.LUT R9, R4, 0x82, RZ, 0xfc, !PT ;  /* 0x0000008204097812 */ /* 0x000fe200078efcff */
[C---:B------:R-:W-:Y:S02]  /*3f20*/  IMAD R160, R2.reuse, R5, R160 ;  /* 0x0000000502a07224 */ /* 0x040fe400078e02a0 */
[----:B------:R-:W-:Y:S01]  /*3f30*/  @!P1 IMAD.MOV R154, RZ, RZ, -R154 ;  /* 0x000000ffff9a9224 */ /* 0x000fe200078e0a9a */
[----:B------:R-:W-:Y:S01]  /*3f40*/  ISETP.GT.U32.AND P1, PT, R2, R162, PT ;  /* 0x000000a20200720c */ /* 0x000fe20003f24070 */
[----:B------:R-:W-:Y:S01]  /*3f50*/  @!P6 IMAD.IADD R156, R156, 0x1, -R2 ;  /* 0x000000019c9ce824 */ /* 0x000fe200078e0a02 */
[C---:B------:R-:W-:Y:S01]  /*3f60*/  ISETP.GT.U32.AND P6, PT, R2.reuse, R160, PT ;  /* 0x000000a00200720c */ /* 0x040fe20003fc4070 */
[----:B------:R-:W-:Y:S01]  /*3f70*/  @!P2 IMAD.MOV R150, RZ, RZ, -R150 ;  /* 0x000000ffff96a224 */ /* 0x000fe200078e0a96 */
[----:B------:R-:W-:Y:S01]  /*3f80*/  ISETP.GT.U32.AND P2, PT, R2, R158, PT ;  /* 0x0000009e0200720c */ /* 0x000fe20003f44070 */
[----:B------:R-:W-:Y:S01]  /*3f90*/  IMAD.HI.U32 R5, R3, R164, RZ ;  /* 0x000000a403057227 */ /* 0x000fe200078e00ff */
[----:B------:R-:W-:-:S03]  /*3fa0*/  IABS R168, R9 ;  /* 0x0000000900a87213 */ /* 0x000fc60000000000 */
[----:B------:R-:W-:Y:S01]  /*3fb0*/  @!P3 IMAD.MOV R156, RZ, RZ, -R156 ;  /* 0x000000ffff9cb224 */ /* 0x000fe200078e0a9c */
[----:B------:R-:W-:Y:S01]  /*3fc0*/  ISETP.GE.AND P3, PT, R6, RZ, PT ;  /* 0x000000ff0600720c */ /* 0x000fe20003f66270 */
[----:B------:R-:W-:Y:S02]  /*3fd0*/  IMAD.MOV R7, RZ, RZ, -R5 ;  /* 0x000000ffff077224 */ /* 0x000fe400078e0a05 */
[--C-:B------:R-:W-:Y:S02]  /*3fe0*/  @!P1 IMAD.IADD R162, R162, 0x1, -R2.reuse ;  /* 0x00000001a2a29824 */ /* 0x100fe400078e0a02 */
[----:B------:R-:W-:Y:S02]  /*3ff0*/  @!P6 IMAD.IADD R160, R160, 0x1, -R2 ;  /* 0x00000001a0a0e824 */ /* 0x000fe400078e0a02 */
[----:B------:R-:W-:Y:S01]  /*4000*/  IMAD.HI.U32 R6, R3, R168, RZ ;  /* 0x000000a803067227 */ /* 0x000fe200078e00ff */
[C---:B------:R-:W-:Y:S02]  /*4010*/  ISETP.GT.U32.AND P1, PT, R2.reuse, R162, PT ;  /* 0x000000a20200720c */ /* 0x040fe40003f24070 */
[----:B------:R-:W-:Y:S01]  /*4020*/  ISETP.GT.U32.AND P6, PT, R2, R160, PT ;  /* 0x000000a00200720c */ /* 0x000fe20003fc4070 */
[----:B------:R-:W-:Y:S01]  /*4030*/  @!P0 IMAD.MOV R148, RZ, RZ, -R148 ;  /* 0x000000ffff948224 */ /* 0x000fe200078e0a94 */
[----:B------:R-:W-:Y:S01]  /*4040*/  ISETP.GE.AND P0, PT, R8, RZ, PT ;  /* 0x000000ff0800720c */ /* 0x000fe20003f06270 */
[----:B------:R-:W-:Y:S01]  /*4050*/  @!P2 IMAD.IADD R158, R158, 0x1, -R2 ;  /* 0x000000019e9ea824 */ /* 0x000fe200078e0a02 */
[----:B------:R-:W-:Y:S01]  /*4060*/  LOP3.LUT R8, R4, 0x84, RZ, 0xfc, !PT ;  /* 0x0000008404087812 */ /* 0x000fe200078efcff */
[----:B------:R-:W-:-:S02]  /*4070*/  IMAD R164, R2, R7, R164 ;  /* 0x0000000702a47224 */ /* 0x000fc400078e02a4 */
[----:B------:R-:W-:Y:S01]  /*4080*/  IMAD.MOV R7, RZ, RZ, -R6 ;  /* 0x000000ffff077224 */ /* 0x000fe200078e0a06 */
[----:B------:R-:W-:Y:S02]  /*4090*/  IABS R166, R8 ;  /* 0x0000000800a67213 */ /* 0x000fe40000000000 */
[C---:B------:R-:W-:Y:S01]  /*40a0*/  ISETP.GT.U32.AND P2, PT, R2.reuse, R158, PT ;  /* 0x0000009e0200720c */ /* 0x040fe20003f44070 */
[----:B------:R-:W-:Y:S02]  /*40b0*/  IMAD R168, R2, R7, R168 ;  /* 0x0000000702a87224 */ /* 0x000fe400078e02a8 */
[----:B------:R-:W-:Y:S02]  /*40c0*/  @!P1 IMAD.IADD R162, R162, 0x1, -R2 ;  /* 0x00000001a2a29824 */ /* 0x000fe400078e0a02 */
[----:B------:R-:W-:-:S04]  /*40d0*/  IMAD.HI.U32 R5, R3, R166, RZ ;  /* 0x000000a603057227 */ /* 0x000fc800078e00ff */
[----:B------:R-:W-:Y:S01]  /*40e0*/  @!P6 IMAD.IADD R160, R160, 0x1, -R2 ;  /* 0x00000001a0a0e824 */ /* 0x000fe200078e0a02 */
[C---:B------:R-:W-:Y:S01]  /*40f0*/  ISETP.GT.U32.AND P6, PT, R2.reuse, R164, PT ;  /* 0x000000a40200720c */ /* 0x040fe20003fc4070 */
[----:B------:R-:W-:Y:S01]  /*4100*/  @!P5 IMAD.MOV R162, RZ, RZ, -R162 ;  /* 0x000000ffffa2d224 */ /* 0x000fe200078e0aa2 */
[----:B------:R-:W-:Y:S01]  /*4110*/  ISETP.GT.U32.AND P5, PT, R2, R168, PT ;  /* 0x000000a80200720c */ /* 0x000fe20003fa4070 */
[----:B------:R-:W-:Y:S02]  /*4120*/  IMAD.MOV R5, RZ, RZ, -R5 ;  /* 0x000000ffff057224 */ /* 0x000fe400078e0a05 */
[----:B------:R-:W-:Y:S01]  /*4130*/  @!P2 IMAD.IADD R158, R158, 0x1, -R2 ;  /* 0x000000019e9ea824 */ /* 0x000fe200078e0a02 */
[----:B------:R-:W-:Y:S01]  /*4140*/  ISETP.GE.AND P2, PT, R8, RZ, PT ;  /* 0x000000ff0800720c */ /* 0x000fe20003f46270 */
[----:B------:R-:W-:Y:S01]  /*4150*/  IMAD R166, R2, R5, R166 ;  /* 0x0000000502a67224 */ /* 0x000fe200078e02a6 */
[C---:B------:R-:W-:Y:S01]  /*4160*/  LOP3.LUT R5, R4.reuse, 0x80, RZ, 0xfc, !PT ;  /* 0x0000008004057812 */ /* 0x040fe200078efcff */
[----:B------:R-:W-:Y:S01]  /*4170*/  @!P4 IMAD.MOV R160, RZ, RZ, -R160 ;  /* 0x000000ffffa0c224 */ /* 0x000fe200078e0aa0 */
[----:B------:R-:W-:Y:S01]  /*4180*/  LOP3.LUT R8, R4, 0x7e, RZ, 0xfc, !PT ;  /* 0x0000007e04087812 */ /* 0x000fe200078efcff */
[----:B------:R-:W-:Y:S01]  /*4190*/  @!P0 IMAD.MOV R158, RZ, RZ, -R158 ;  /* 0x000000ffff9e8224 */ /* 0x000fe200078e0a9e */
[----:B------:R-:W-:Y:S01]  /*41a0*/  ISETP.GT.U32.AND P4, PT, R2, R166, PT ;  /* 0x000000a60200720c */ /* 0x000fe20003f84070 */
[--C-:B------:R-:W-:Y:S01]  /*41b0*/  @!P6 IMAD.IADD R164, R164, 0x1, -R2.reuse ;  /* 0x00000001a4a4e824 */ /* 0x100fe200078e0a02 */
[----:B------:R-:W-:Y:S01]  /*41c0*/  IABS R170, R5 ;  /* 0x0000000500aa7213 */ /* 0x000fe20000000000 */
[----:B------:R-:W-:Y:S01]  /*41d0*/  @!P5 IMAD.IADD R168, R168, 0x1, -R2 ;  /* 0x00000001a8a8d824 */ /* 0x000fe200078e0a02 */
[----:B------:R-:W-:-:S02]  /*41e0*/  IABS R172, R8 ;  /* 0x0000000800ac7213 */ /* 0x000fc40000000000 */
[----:B------:R-:W-:Y:S01]  /*41f0*/  ISETP.GE.AND P1, PT, R5, RZ, PT ;  /* 0x000000ff0500720c */ /* 0x000fe20003f26270 */
[C---:B------:R-:W-:Y:S01]  /*4200*/  IMAD.HI.U32 R5, R3.reuse, R170, RZ ;  /* 0x000000aa03057227 */ /* 0x040fe200078e00ff */
[C---:B------:R-:W-:Y:S02]  /*4210*/  ISETP.GT.U32.AND P6, PT, R2.reuse, R164, PT ;  /* 0x000000a40200720c */ /* 0x040fe40003fc4070 */
[----:B------:R-:W-:Y:S01]  /*4220*/  ISETP.GT.U32.AND P5, PT, R2, R168, PT ;  /* 0x000000a80200720c */ /* 0x000fe20003fa4070 */
[----:B------:R-:W-:Y:S01]  /*4230*/  IMAD.HI.U32 R6, R3, R172, RZ ;  /* 0x000000ac03067227 */ /* 0x000fe200078e00ff */
[----:B------:R-:W-:-:S03]  /*4240*/  ISETP.GE.AND P0, PT, R9, RZ, PT ;  /* 0x000000ff0900720c */ /* 0x000fc60003f06270 */
[----:B------:R-:W-:Y:S02]  /*4250*/  IMAD.MOV R7, RZ, RZ, -R5 ;  /* 0x000000ffff077224 */ /* 0x000fe400078e0a05 */
[----:B------:R-:W-:Y:S02]  /*4260*/  IMAD.MOV R9, RZ, RZ, -R6 ;  /* 0x000000ffff097224 */ /* 0x000fe400078e0a06 */
[----:B------:R-:W-:-:S04]  /*4270*/  IMAD.HI.U32 R6, R3, R176, RZ ;  /* 0x000000b003067227 */ /* 0x000fc800078e00ff */
[----:B------:R-:W-:Y:S02]  /*4280*/  @!P4 IMAD.IADD R166, R166, 0x1, -R2 ;  /* 0x00000001a6a6c824 */ /* 0x000fe400078e0a02 */
[C---:B------:R-:W-:Y:S02]  /*4290*/  IMAD R170, R2.reuse, R7, R170 ;  /* 0x0000000702aa7224 */ /* 0x040fe400078e02aa */
[----:B------:R-:W-:Y:S01]  /*42a0*/  IMAD.MOV R7, RZ, RZ, -R6 ;  /* 0x000000ffff077224 */ /* 0x000fe200078e0a06 */
[----:B------:R-:W-:Y:S01]  /*42b0*/  ISETP.GT.U32.AND P4, PT, R2, R166, PT ;  /* 0x000000a60200720c */ /* 0x000fe20003f84070 */
[----:B------:R-:W-:Y:S01]  /*42c0*/  @!P6 IMAD.IADD R164, R164, 0x1, -R2 ;  /* 0x00000001a4a4e824 */ /* 0x000fe200078e0a02 */
[----:B------:R-:W-:Y:S01]  /*42d0*/  ISETP.GE.AND P6, PT, R8, RZ, PT ;  /* 0x000000ff0800720c */ /* 0x000fe20003fc6270 */
[----:B------:R-:W-:Y:S01]  /*42e0*/  IMAD R172, R2, R9, R172 ;  /* 0x0000000902ac7224 */ /* 0x000fe200078e02ac */
[----:B------:R-:W-:Y:S01]  /*42f0*/  LOP3.LUT R8, R4, 0x78, RZ, 0xfc, !PT ;  /* 0x0000007804087812 */ /* 0x000fe200078efcff */
[----:B------:R-:W-:Y:S01]  /*4300*/  IMAD R176, R2, R7, R176 ;  /* 0x0000000702b07224 */ /* 0x000fe200078e02b0 */
[----:B------:R-:W-:Y:S01]  /*4310*/  LOP3.LUT R7, R4, 0x76, RZ, 0xfc, !PT ;  /* 0x0000007604077812 */ /* 0x000fe200078efcff */
[----:B------:R-:W-:Y:S01]  /*4320*/  @!P5 IMAD.IADD R168, R168, 0x1, -R2 ;  /* 0x00000001a8a8d824 */ /* 0x000fe200078e0a02 */
[----:B------:R-:W-:Y:S01]  /*4330*/  IABS R178, R8 ;  /* 0x0000000800b27213 */ /* 0x000fe20000000000 */
[----:B------:R-:W-:Y:S01]  /*4340*/  @!P3 IMAD.MOV R164, RZ, RZ, -R164 ;  /* 0x000000ffffa4b224 */ /* 0x000fe200078e0aa4 */
[C---:B------:R-:W-:Y:S01]  /*4350*/  ISETP.GT.U32.AND P3, PT, R2.reuse, R172, PT ;  /* 0x000000ac0200720c */ /* 0x040fe20003f64070 */
[----:B------:R-:W-:Y:S01]  /*4360*/  @!P0 IMAD.MOV R168, RZ, RZ, -R168 ;  /* 0x000000ffffa88224 */ /* 0x000fe200078e0aa8 */
[----:B------:R-:W-:Y:S01]  /*4370*/  ISETP.GT.U32.AND P0, PT, R2, R176, PT ;  /* 0x000000b00200720c */ /* 0x000fe20003f04070 */
[----:B------:R-:W-:Y:S01]  /*4380*/  IMAD.HI.U32 R5, R3, R174, RZ ;  /* 0x000000ae03057227 */ /* 0x000fe200078e00ff */
[----:B------:R-:W-:-:S02]  /*4390*/  IABS R180, R7 ;  /* 0x0000000700b47213 */ /* 0x000fc40000000000 */
[----:B------:R-:W-:Y:S01]  /*43a0*/  LOP3.LUT R9, R4, 0x74, RZ, 0xfc, !PT ;  /* 0x0000007404097812 */ /* 0x000fe200078efcff */
[----:B------:R-:W-:Y:S02]  /*43b0*/  IMAD.MOV R5, RZ, RZ, -R5 ;  /* 0x000000ffff057224 */ /* 0x000fe400078e0a05 */
[----:B------:R-:W-:Y:S01]  /*43c0*/  @!P4 IMAD.IADD R166, R166, 0x1, -R2 ;  /* 0x00000001a6a6c824 */ /* 0x000fe200078e0a02 */
[C---:B------:R-:W-:Y:S01]  /*43d0*/  ISETP.GT.U32.AND P4, PT, R2.reuse, R170, PT ;  /* 0x000000aa0200720c */ /* 0x040fe20003f84070 */
[----:B------:R-:W-:Y:S01]  /*43e0*/  IMAD R174, R2, R5, R174 ;  /* 0x0000000502ae7224 */ /* 0x000fe200078e02ae */
[----:B------:R-:W-:Y:S01]  /*43f0*/  IABS R186, R9 ;  /* 0x0000000900ba7213 */ /* 0x000fe20000000000 */
[----:B------:R-:W-:-:S03]  /*4400*/  IMAD.HI.U32 R5, R3, R178, RZ ;  /* 0x000000b203057227 */ /* 0x000fc600078e00ff */
[----:B------:R-:W-:Y:S01]  /*4410*/  ISETP.GT.U32.AND P5, PT, R2, R174, PT ;  /* 0x000000ae0200720c */ /* 0x000fe20003fa4070 */
[--C-:B------:R-:W-:Y:S02]  /*4420*/  @!P3 IMAD.IADD R172, R172, 0x1, -R2.reuse ;  /* 0x00000001acacb824 */ /* 0x100fe400078e0a02 */
[--C-:B------:R-:W-:Y:S02]  /*4430*/  @!P0 IMAD.IADD R176, R176, 0x1, -R2.reuse ;  /* 0x00000001b0b08824 */ /* 0x100fe400078e0a02 */
[----:B------:R-:W-:Y:S01]  /*4440*/  IMAD.MOV R5, RZ, RZ, -R5 ;  /* 0x000000ffff057224 */ /* 0x000fe200078e0a05 */
[----:B------:R-:W-:Y:S01]  /*4450*/  ISETP.GT.U32.AND P3, PT, R2, R172, PT ;  /* 0x000000ac0200720c */ /* 0x000fe20003f64070 */
[----:B------:R-:W-:Y:S01]  /*4460*/  @!P4 IMAD.IADD R170, R170, 0x1, -R2 ;  /* 0x00000001aaaac824 */ /* 0x000fe200078e0a02 */
[C---:B------:R-:W-:Y:S01]  /*4470*/  ISETP.GT.U32.AND P0, PT, R2.reuse, R176, PT ;  /* 0x000000b00200720c */ /* 0x040fe20003f04070 */
[C---:B------:R-:W-:Y:S02]  /*4480*/  IMAD R178, R2.reuse, R5, R178 ;  /* 0x0000000502b27224 */ /* 0x040fe400078e02b2 */
[----:B------:R-:W-:Y:S01]  /*4490*/  IMAD.HI.U32 R5, R3, R180, RZ ;  /* 0x000000b403057227 */ /* 0x000fe200078e00ff */
[----:B------:R-:W-:-:S03]  /*44a0*/  ISETP.GT.U32.AND P4, PT, R2, R170, PT ;  /* 0x000000aa0200720c */ /* 0x000fc60003f84070 */
[----:B------:R-:W-:Y:S02]  /*44b0*/  IMAD.MOV R5, RZ, RZ, -R5 ;  /* 0x000000ffff057224 */ /* 0x000fe400078e0a05 */
[----:B------:R-:W-:Y:S02]  /*44c0*/  @!P5 IMAD.IADD R174, R174, 0x1, -R2 ;  /* 0x00000001aeaed824 */ /* 0x000fe400078e0a02 */
[----:B------:R-:W-:Y:S01]  /*44d0*/  IMAD R180, R2, R5, R180 ;  /* 0x0000000502b47224 */ /* 0x000fe200078e02b4 */
[----:B------:R-:W-:Y:S01]  /*44e0*/  LOP3.LUT R5, R4, 0x72, RZ, 0xfc, !PT ;  /* 0x0000007204057812 */ /* 0x000fe200078efcff */
[--C-:B------:R-:W-:Y:S01]  /*44f0*/  @!P3 IMAD.IADD R172, R172, 0x1, -R2.reuse ;  /* 0x00000001acacb824 */ /* 0x100fe200078e0a02 */
[----:B------:R-:W-:Y:S01]  /*4500*/  ISETP.GT.U32.AND P5, PT, R2, R174, PT ;  /* 0x000000ae0200720c */ /* 0x000fe20003fa4070 */
[----:B------:R-:W-:Y:S01]  /*4510*/  @!P0 IMAD.IADD R176, R176, 0x1, -R2 ;  /* 0x00000001b0b08824 */ /* 0x000fe200078e0a02 */
[C---:B------:R-:W-:Y:S01]  /*4520*/  ISETP.GT.U32.AND P3, PT, R2.reuse, R178, PT ;  /* 0x000000b20200720c */ /* 0x040fe20003f64070 */
[----:B------:R-:W-:Y:S01]  /*4530*/  @!P2 IMAD.MOV R166, RZ, RZ, -R166 ;  /* 0x000000ffffa6a224 */ /* 0x000fe200078e0aa6 */
[----:B------:R-:W-:Y:S01]  /*4540*/  ISETP.GT.U32.AND P0, PT, R2, R180, PT ;  /* 0x000000b40200720c */ /* 0x000fe20003f04070 */
[----:B------:R-:W-:Y:S01]  /*4550*/  @!P4 IMAD.IADD R170, R170, 0x1, -R2 ;  /* 0x00000001aaaac824 */ /* 0x000fe200078e0a02 */
[----:B------:R-:W-:Y:S01]  /*4560*/  ISETP.GE.AND P2, PT, R10, RZ, PT ;  /* 0x000000ff0a00720c */ /* 0x000fe20003f46270 */
[----:B------:R-:W-:Y:S01]  /*4570*/  IMAD.HI.U32 R6, R3, R186, RZ ;  /* 0x000000ba03067227 */ /* 0x000fe200078e00ff */
[----:B------:R-:W-:-:S02]  /*4580*/  ISETP.GE.AND P4, PT, R11, RZ, PT ;  /* 0x000000ff0b00720c */ /* 0x000fc40003f86270 */
[----:B------:R-:W-:Y:S01]  /*4590*/  IABS R182, R5 ;  /* 0x0000000500b67213 */ /* 0x000fe20000000000 */
[----:B------:R-:W-:Y:S01]  /*45a0*/  @!P6 IMAD.MOV R172, RZ, RZ, -R172 ;  /* 0x000000fffface224 */ /* 0x000fe200078e0aac */
[----:B------:R-:W-:Y:S01]  /*45b0*/  ISETP.GE.AND P6, PT, R7, RZ, PT ;  /* 0x000000ff0700720c */ /* 0x000fe20003fc6270 */
[----:B------:R-:W-:Y:S01]  /*45c0*/  IMAD.MOV R7, RZ, RZ, -R6 ;  /* 0x000000ffff077224 */ /* 0x000fe200078e0a06 */
[----:B------:R-:W-:Y:S01]  /*45d0*/  LOP3.LUT R6, R4, 0x70, RZ, 0xfc, !PT ;  /* 0x0000007004067812 */ /* 0x000fe200078efcff */
[--C-:B------:R-:W-:Y:S01]  /*45e0*/  @!P5 IMAD.IADD R174, R174, 0x1, -R2.reuse ;  /* 0x00000001aeaed824 */ /* 0x100fe200078e0a02 */
[----:B------:R-:W-:Y:S01]  /*45f0*/  ISETP.GE.AND P5, PT, R9, RZ, PT ;  /* 0x000000ff0900720c */ /* 0x000fe20003fa6270 */
[--C-:B------:R-:W-:Y:S01]  /*4600*/  @!P3 IMAD.IADD R178, R178, 0x1, -R2.reuse ;  /* 0x00000001b2b2b824 */ /* 0x100fe200078e0a02 */
[----:B------:R-:W-:Y:S01]  /*4610*/  IABS R184, R6 ;  /* 0x0000000600b87213 */ /* 0x000fe20000000000 */
[----:B------:R-:W-:Y:S01]  /*4620*/  @!P0 IMAD.IADD R180, R180, 0x1, -R2 ;  /* 0x00000001b4b48824 */ /* 0x000fe200078e0a02 */
[----:B------:R-:W-:Y:S01]  /*4630*/  LOP3.LUT R9, R4, 0x6c, RZ, 0xfc, !PT ;  /* 0x0000006c04097812 */ /* 0x000fe200078efcff */
[----:B------:R-:W-:Y:S01]  /*4640*/  @!P2 IMAD.MOV R174, RZ, RZ, -R174 ;  /* 0x000000ffffaea224 */ /* 0x000fe200078e0aae */
[C---:B------:R-:W-:Y:S01]  /*4650*/  ISETP.GT.U32.AND P3, PT, R2.reuse, R178, PT ;  /* 0x000000b20200720c */ /* 0x040fe20003f64070 */
[----:B------:R-:W-:Y:S01]  /*4660*/  @!P1 IMAD.MOV R170, RZ, RZ, -R170 ;  /* 0x000000ffffaa9224 */ /* 0x000fe200078e0aaa */
[----:B------:R-:W-:Y:S01]  /*4670*/  ISETP.GE.AND P2, PT, R5, RZ, PT ;  /* 0x000000ff0500720c */ /* 0x000fe20003f46270 */
[----:B------:R-:W-:Y:S01]  /*4680*/  IMAD.HI.U32 R5, R3, R182, RZ ;  /* 0x000000b603057227 */ /* 0x000fe200078e00ff */
[----:B------:R-:W-:-:S02]  /*4690*/  ISETP.GT.U32.AND P0, PT, R2, R180, PT ;  /* 0x000000b40200720c */ /* 0x000fc40003f04070 */
[----:B------:R-:W-:Y:S01]  /*46a0*/  ISETP.GE.AND P1, PT, R8, RZ, PT ;  /* 0x000000ff0800720c */ /* 0x000fe20003f26270 */
[----:B------:R-:W-:Y:S01]  /*46b0*/  @!P4 IMAD.MOV R176, RZ, RZ, -R176 ;  /* 0x000000ffffb0c224 */ /* 0x000fe200078e0ab0 */
[----:B------:R-:W-:Y:S01]  /*46c0*/  ISETP.GE.AND P4, PT, R6, RZ, PT ;  /* 0x000000ff0600720c */ /* 0x000fe20003f86270 */
[----:B------:R-:W-:Y:S01]  /*46d0*/  IMAD.HI.U32 R6, R3, R184, RZ ;  /* 0x000000b803067227 */ /* 0x000fe200078e00ff */
[----:B------:R-:W-:Y:S02]  /*46e0*/  LOP3.LUT R8, R4, 0x6e, RZ, 0xfc, !PT ;  /* 0x0000006e04087812 */ /* 0x000fe400078efcff */
[----:B------:R-:W-:Y:S01]  /*46f0*/  IABS R190, R9 ;  /* 0x0000000900be7213 */ /* 0x000fe20000000000 */
[----:B------:R-:W-:Y:S01]  /*4700*/  IMAD.MOV R5, RZ, RZ, -R5 ;  /* 0x000000ffff057224 */ /* 0x000fe200078e0a05 */
[----:B------:R-:W-:Y:S01]  /*4710*/  IABS R188, R8 ;  /* 0x0000000800bc7213 */ /* 0x000fe20000000000 */
[----:B------:R-:W-:Y:S01]  /*4720*/  IMAD R186, R2, R7, R186 ;  /* 0x0000000702ba7224 */ /* 0x000fe200078e02ba */
[----:B------:R-:W-:Y:S01]  /*4730*/  LOP3.LUT R10, R4, 0x68, RZ, 0xfc, !PT ;  /* 0x00000068040a7812 */ /* 0x000fe200078efcff */
[----:B------:R-:W-:-:S02]  /*4740*/  IMAD.MOV R7, RZ, RZ, -R6 ;  /* 0x000000ffff077224 */ /* 0x000fc400078e0a06 */
[----:B------:R-:W-:Y:S01]  /*4750*/  IMAD R182, R2, R5, R182 ;  /* 0x0000000502b67224 */ /* 0x000fe200078e02b6 */
[----:B------:R-:W-:Y:S01]  /*4760*/  IABS R194, R10 ;  /* 0x0000000a00c27213 */ /* 0x000fe20000000000 */
[----:B------:R-:W-:Y:S01]  /*4770*/  @!P3 IMAD.IADD R178, R178, 0x1, -R2 ;  /* 0x00000001b2b2b824 */ /* 0x000fe200078e0a02 */
[C---:B------:R-:W-:Y:S01]  /*4780*/  ISETP.GT.U32.AND P3, PT, R2.reuse, R186, PT ;  /* 0x000000ba0200720c */ /* 0x040fe20003f64070 */
[----:B------:R-:W-:Y:S02]  /*4790*/  IMAD R184, R2, R7, R184 ;  /* 0x0000000702b87224 */ /* 0x000fe400078e02b8 */
[----:B------:R-:W-:Y:S01]  /*47a0*/  @!P0 IMAD.IADD R180, R180, 0x1, -R2 ;  /* 0x00000001b4b48824 */ /* 0x000fe200078e0a02 */
[C---:B------:R-:W-:Y:S01]  /*47b0*/  ISETP.GT.U32.AND P0, PT, R2.reuse, R182, PT ;  /* 0x000000b60200720c */ /* 0x040fe20003f04070 */
[----:B------:R-:W-:Y:S01]  /*47c0*/  @!P1 IMAD.MOV R178, RZ, RZ, -R178 ;  /* 0x000000ffffb29224 */ /* 0x000fe200078e0ab2 */
[----:B------:R-:W-:Y:S01]  /*47d0*/  ISETP.GT.U32.AND P1, PT, R2, R184, PT ;  /* 0x000000b80200720c */ /* 0x000fe20003f24070 */
[----:B------:R-:W-:-:S04]  /*47e0*/  IMAD.HI.U32 R5, R3, R188, RZ ;  /* 0x000000bc03057227 */ /* 0x000fc800078e00ff */
[----:B------:R-:W-:Y:S01]  /*47f0*/  @!P6 IMAD.MOV R180, RZ, RZ, -R180 ;  /* 0x000000ffffb4e224 */ /* 0x000fe200078e0ab4 */
[----:B------:R-:W-:Y:S01]  /*4800*/  ISETP.GE.AND P6, PT, R8, RZ, PT ;  /* 0x000000ff0800720c */ /* 0x000fe20003fc6270 */
[----:B------:R-:W-:Y:S01]  /*4810*/  @!P3 IMAD.IADD R186, R186, 0x1, -R2 ;  /* 0x00000001babab824 */ /* 0x000fe200078e0a02 */
[----:B------:R-:W-:Y:S01]  /*4820*/  LOP3.LUT R8, R4, 0x6a, RZ, 0xfc, !PT ;  /* 0x0000006a04087812 */ /* 0x000fe200078efcff */
[----:B------:R-:W-:-:S03]  /*4830*/  IMAD.HI.U32 R6, R3, R190, RZ ;  /* 0x000000be03067227 */ /* 0x000fc600078e00ff */
[----:B------:R-:W-:Y:S01]  /*4840*/  ISETP.GT.U32.AND P3, PT, R2, R186, PT ;  /* 0x000000ba0200720c */ /* 0x000fe20003f64070 */
[--C-:B------:R-:W-:Y:S01]  /*4850*/  @!P0 IMAD.IADD R182, R182, 0x1, -R2.reuse ;  /* 0x00000001b6b68824 */ /* 0x100fe200078e0a02 */
[----:B------:R-:W-:Y:S01]  /*4860*/  IABS R192, R8 ;  /* 0x0000000800c07213 */ /* 0x000fe20000000000 */
[----:B------:R-:W-:Y:S02]  /*4870*/  @!P1 IMAD.IADD R184, R184, 0x1, -R2 ;  /* 0x00000001b8b89824 */ /* 0x000fe400078e0a02 */
[----:B------:R-:W-:Y:S01]  /*4880*/  IMAD.MOV R5, RZ, RZ, -R5 ;  /* 0x000000ffff057224 */ /* 0x000fe200078e0a05 */
[C---:B------:R-:W-:Y:S01]  /*4890*/  ISETP.GT.U32.AND P0, PT, R2.reuse, R182, PT ;  /* 0x000000b60200720c */ /* 0x040fe20003f04070 */
[----:B------:R-:W-:Y:S01]  /*48a0*/  IMAD.MOV R7, RZ, RZ, -R6 ;  /* 0x000000ffff077224 */ /* 0x000fe200078e0a06 */
[C---:B------:R-:W-:Y:S01]  /*48b0*/  ISETP.GT.U32.AND P1, PT, R2.reuse, R184, PT ;  /* 0x000000b80200720c */ /* 0x040fe20003f24070 */
[C---:B------:R-:W-:Y:S02]  /*48c0*/  IMAD R188, R2.reuse, R5, R188 ;  /* 0x0000000502bc7224 */ /* 0x040fe400078e02bc */
[----:B------:R-:W-:-:S02]  /*48d0*/  IMAD R190, R2, R7, R190 ;  /* 0x0000000702be7224 */ /* 0x000fc400078e02be */
[----:B------:R-:W-:-:S04]  /*48e0*/  IMAD.HI.U32 R5, R3, R192, RZ ;  /* 0x000000c003057227 */ /* 0x000fc800078e00ff */
[----:B------:R-:W-:Y:S02]  /*48f0*/  IMAD.MOV R7, RZ, RZ, -R5 ;  /* 0x000000ffff077224 */ /* 0x000fe400078e0a05 */
[--C-:B------:R-:W-:Y:S01]  /*4900*/  @!P0 IMAD.IADD R182, R182, 0x1, -R2.reuse ;  /* 0x00000001b6b68824 */ /* 0x100fe200078e0a02 */
[----:B------:R-:W-:Y:S01]  /*4910*/  ISETP.GT.U32.AND P0, PT, R2, R188, PT ;  /* 0x000000bc0200720c */ /* 0x000fe20003f04070 */
[----:B------:R-:W-:Y:S01]  /*4920*/  @!P1 IMAD.IADD R184, R184, 0x1, -R2 ;  /* 0x00000001b8b89824 */ /* 0x000fe200078e0a02 */
[----:B------:R-:W-:Y:S01]  /*4930*/  ISETP.GT.U32.AND P1, PT, R2, R190, PT ;  /* 0x000000be0200720c */ /* 0x000fe20003f24070 */
[----:B------:R-:W-:-:S04]  /*4940*/  IMAD.HI.U32 R5, R3, R194, RZ ;  /* 0x000000c203057227 */ /* 0x000fc800078e00ff */
[----:B------:R-:W-:Y:S01]  /*4950*/  @!P3 IMAD.IADD R186, R186, 0x1, -R2 ;  /* 0x00000001babab824 */ /* 0x000fe200078e0a02 */
[----:B------:R-:W-:Y:S01]  /*4960*/  ISETP.GE.AND P3, PT, R9, RZ, PT ;  /* 0x000000ff0900720c */ /* 0x000fe20003f66270 */
[----:B------:R-:W-:Y:S02]  /*4970*/  IMAD R192, R2, R7, R192 ;  /* 0x0000000702c07224 */ /* 0x000fe400078e02c0 */
[----:B------:R-:W-:Y:S02]  /*4980*/  IMAD.MOV R9, RZ, RZ, -R5 ;  /* 0x000000ffff097224 */ /* 0x000fe400078e0a05 */
[----:B------:R-:W-:Y:S01]  /*4990*/  @!P0 IMAD.IADD R188, R188, 0x1, -R2 ;  /* 0x00000001bcbc8824 */ /* 0x000fe200078e0a02 */
[C---:B------:R-:W-:Y:S01]  /*49a0*/  ISETP.GT.U32.AND P0, PT, R2.reuse, R192, PT ;  /* 0x000000c00200720c */ /* 0x040fe20003f04070 */
[----:B------:R-:W-:Y:S01]  /*49b0*/  IMAD R194, R2, R9, R194 ;  /* 0x0000000902c27224 */ /* 0x000fe200078e02c2 */
[----:B------:R-:W-:Y:S01]  /*49c0*/  LOP3.LUT R9, R4, 0x60, RZ, 0xfc, !PT ;  /* 0x0000006004097812 */ /* 0x000fe200078efcff */
[----:B------:R-:W-:-:S02]  /*49d0*/  @!P1 IMAD.IADD R190, R190, 0x1, -R2 ;  /* 0x00000001bebe9824 */ /* 0x000fc400078e0a02 */
[C---:B------:R-:W-:Y:S01]  /*49e0*/  IMAD.HI.U32 R6, R3.reuse, R196, RZ ;  /* 0x000000c403067227 */ /* 0x040fe200078e00ff */
[----:B------:R-:W-:Y:S02]  /*49f0*/  ISETP.GT.U32.AND P1, PT, R2, R194, PT ;  /* 0x000000c20200720c */ /* 0x000fe40003f24070 */
[----:B------:R-:W-:Y:S01]  /*4a00*/  IABS R202, R9 ;  /* 0x0000000900ca7213 */ /* 0x000fe20000000000 */
[----:B------:R-:W-:-:S04]  /*4a10*/  IMAD.HI.U32 R5, R3, R200, RZ ;  /* 0x000000c803057227 */ /* 0x000fc800078e00ff */
[----:B------:R-:W-:Y:S01]  /*4a20*/  @!P0 IMAD.IADD R192, R192, 0x1, -R2 ;  /* 0x00000001c0c08824 */ /* 0x000fe200078e0a02 */
[----:B------:R-:W-:Y:S01]  /*4a30*/  ISETP.GT.U32.AND P0, PT, R2, R190, PT ;  /* 0x000000be0200720c */ /* 0x000fe20003f04070 */
[----:B------:R-:W-:Y:S02]  /*4a40*/  IMAD.MOV R11, RZ, RZ, -R6 ;  /* 0x000000ffff0b7224 */ /* 0x000fe400078e0a06 */
[----:B------:R-:W-:Y:S02]  /*4a50*/  IMAD.MOV R5, RZ, RZ, -R5 ;  /* 0x000000ffff057224 */ /* 0x000fe400078e0a05 */
[----:B------:R-:W-:Y:S01]  /*4a60*/  @!P1 IMAD.IADD R194, R194, 0x1, -R2 ;  /* 0x00000001c2c29824 */ /* 0x000fe200078e0a02 */
[C---:B------:R-:W-:Y:S01]  /*4a70*/  ISETP.GT.U32.AND P1, PT, R2.reuse, R192, PT ;  /* 0x000000c00200720c */ /* 0x040fe20003f24070 */
[----:B------:R-:W-:Y:S01]  /*4a80*/  IMAD R196, R2, R11, R196 ;  /* 0x0000000b02c47224 */ /* 0x000fe200078e02c4 */
[----:B------:R-:W-:Y:S01]  /*4a90*/  LOP3.LUT R11, R4, 0x5e, RZ, 0xfc, !PT ;  /* 0x0000005e040b7812 */ /* 0x000fe200078efcff */
[----:B------:R-:W-:-:S02]  /*4aa0*/  IMAD R200, R2, R5, R200 ;  /* 0x0000000502c87224 */ /* 0x000fc400078e02c8 */
[----:B------:R-:W-:Y:S01]  /*4ab0*/  @!P4 IMAD.MOV R184, RZ, RZ, -R184 ;  /* 0x000000ffffb8c224 */ /* 0x000fe200078e0ab8 */
[C---:B------:R-:W-:Y:S01]  /*4ac0*/  ISETP.GT.U32.AND P4, PT, R2.reuse, R196, PT ;  /* 0x000000c40200720c */ /* 0x040fe20003f84070 */
[----:B------:R-:W-:Y:S01]  /*4ad0*/  @!P5 IMAD.MOV R186, RZ, RZ, -R186 ;  /* 0x000000ffffbad224 */ /* 0x000fe200078e0aba */
[C---:B------:R-:W-:Y:S01]  /*4ae0*/  ISETP.GT.U32.AND P5, PT, R2.reuse, R188, PT ;  /* 0x000000bc0200720c */ /* 0x040fe20003fa4070 */
[----:B------:R-:W-:Y:S01]  /*4af0*/  @!P2 IMAD.MOV R182, RZ, RZ, -R182 ;  /* 0x000000ffffb6a224 */ /* 0x000fe200078e0ab6 */
[----:B------:R-:W-:Y:S01]  /*4b00*/  ISETP.GT.U32.AND P2, PT, R2, R194, PT ;  /* 0x000000c20200720c */ /* 0x000fe20003f44070 */
[----:B------:R-:W-:Y:S01]  /*4b10*/  IMAD.HI.U32 R7, R3, R198, RZ ;  /* 0x000000c603077227 */ /* 0x000fe200078e00ff */
[----:B------:R-:W-:-:S03]  /*4b20*/  IABS R204, R11 ;  /* 0x0000000b00cc7213 */ /* 0x000fc60000000000 */
[--C-:B------:R-:W-:Y:S01]  /*4b30*/  @!P1 IMAD.IADD R192, R192, 0x1, -R2.reuse ;  /* 0x00000001c0c09824 */ /* 0x100fe200078e0a02 */
[----:B------:R-:W-:Y:S01]  /*4b40*/  ISETP.GT.U32.AND P1, PT, R2, R200, PT ;  /* 0x000000c80200720c */ /* 0x000fe20003f24070 */
[----:B------:R-:W-:Y:S02]  /*4b50*/  IMAD.MOV R7, RZ, RZ, -R7 ;  /* 0x000000ffff077224 */ /* 0x000fe400078e0a07 */
[----:B------:R-:W-:Y:S01]  /*4b60*/  @!P0 IMAD.IADD R190, R190, 0x1, -R2 ;  /* 0x00000001bebe8824 */ /* 0x000fe200078e0a02 */
[----:B------:R-:W-:Y:S01]  /*4b70*/  ISETP.GE.AND P0, PT, R8, RZ, PT ;  /* 0x000000ff0800720c */ /* 0x000fe20003f06270 */
[----:B------:R-:W-:Y:S01]  /*4b80*/  IMAD R198, R2, R7, R198 ;  /* 0x0000000702c67224 */ /* 0x000fe200078e02c6 */
[----:B------:R-:W-:Y:S01]  /*4b90*/  LOP3.LUT R8, R4, 0x5a, RZ, 0xfc, !PT ;  /* 0x0000005a04087812 */ /* 0x000fe200078efcff */
[----:B------:R-:W-:Y:S01]  /*4ba0*/  @!P4 IMAD.IADD R196, R196, 0x1, -R2 ;  /* 0x00000001c4c4c824 */ /* 0x000fe200078e0a02 */
[----:B------:R-:W-:Y:S01]  /*4bb0*/  ISETP.GE.AND P4, PT, R12, RZ, PT ;  /* 0x000000ff0c00720c */ /* 0x000fe20003f86270 */
[----:B------:R-:W-:Y:S01]  /*4bc0*/  IMAD.HI.U32 R5, R3, R202, RZ ;  /* 0x000000ca03057227 */ /* 0x000fe200078e00ff */
[----:B------:R-:W-:-:S02]  /*4bd0*/  IABS R208, R8 ;  /* 0x0000000800d07213 */ /* 0x000fc40000000000 */
[----:B------:R-:W-:Y:S01]  /*4be0*/  LOP3.LUT R12, R4, 0x28, RZ, 0xfc, !PT ;  /* 0x00000028040c7812 */ /* 0x000fe200078efcff */
[--C-:B------:R-:W-:Y:S01]  /*4bf0*/  @!P5 IMAD.IADD R188, R188, 0x1, -R2.reuse ;  /* 0x00000001bcbcd824 */ /* 0x100fe200078e0a02 */
[----:B------:R-:W-:Y:S01]  /*4c00*/  ISETP.GT.U32.AND P5, PT, R2, R198, PT ;  /* 0x000000c60200720c */ /* 0x000fe20003fa4070 */
[--C-:B------:R-:W-:Y:S01]  /*4c10*/  @!P2 IMAD.IADD R194, R194, 0x1, -R2.reuse ;  /* 0x00000001c2c2a824 */ /* 0x100fe200078e0a02 */
[----:B------:R-:W-:Y:S01]  /*4c20*/  ISETP.GE.AND P2, PT, R10, RZ, PT ;  /* 0x000000ff0a00720c */ /* 0x000fe20003f46270 */
[----:B------:R-:W-:Y:S01]  /*4c30*/  @!P1 IMAD.IADD R200, R200, 0x1, -R2 ;  /* 0x00000001c8c89824 */ /* 0x000fe200078e0a02 */
[----:B------:R-:W-:Y:S01]  /*4c40*/  ISETP.GT.U32.AND P1, PT, R2, R196, PT ;  /* 0x000000c40200720c */ /* 0x000fe20003f24070 */
[----:B------:R-:W-:Y:S01]  /*4c50*/  IMAD.HI.U32 R6, R3, R204, RZ ;  /* 0x000000cc03067227 */ /* 0x000fe200078e00ff */
[C---:B------:R-:W-:Y:S02]  /*4c60*/  LOP3.LUT R10, R4.reuse, 0x4e, RZ, 0xfc, !PT ;  /* 0x0000004e040a7812 */ /* 0x040fe400078efcff */
[----:B------:R-:W-:Y:S01]  /*4c70*/  IABS R25, R12 ;  /* 0x0000000c00197213 */ /* 0x000fe20000000000 */
[----:B------:R-:W-:Y:S01]  /*4c80*/  IMAD.MOV R5, RZ, RZ, -R5 ;  /* 0x000000ffff057224 */ /* 0x000fe200078e0a05 */
[----:B------:R-:W-:Y:S01]  /*4c90*/  IABS R220, R10 ;  /* 0x0000000a00dc7213 */ /* 0x000fe20000000000 */
[----:B------:R-:W-:Y:S01]  /*4ca0*/  IMAD.MOV R7, RZ, RZ, -R6 ;  /* 0x000000ffff077224 */ /* 0x000fe200078e0a06 */
[----:B------:R-:W-:Y:S01]  /*4cb0*/  LOP3.LUT R6, R4, 0x5c, RZ, 0xfc, !PT ;  /* 0x0000005c04067812 */ /* 0x000fe200078efcff */
[----:B------:R-:W-:-:S02]  /*4cc0*/  IMAD R202, R2, R5, R202 ;  /* 0x0000000502ca7224 */ /* 0x000fc400078e02ca */
[C---:B------:R-:W-:Y:S01]  /*4cd0*/  IMAD R204, R2.reuse, R7, R204 ;  /* 0x0000000702cc7224 */ /* 0x040fe200078e02cc */
[----:B------:R-:W-:Y:S01]  /*4ce0*/  IABS R206, R6 ;  /* 0x0000000600ce7213 */ /* 0x000fe20000000000 */
[----:B------:R-:W-:Y:S01]  /*4cf0*/  @!P3 IMAD.MOV R190, RZ, RZ, -R190 ;  /* 0x000000ffffbeb224 */ /* 0x000fe200078e0abe */
[C---:B------:R-:W-:Y:S01]  /*4d00*/  ISETP.GT.U32.AND P3, PT, R2.reuse, R200, PT ;  /* 0x000000c80200720c */ /* 0x040fe20003f64070 */
[----:B------:R-:W-:Y:S01]  /*4d10*/  @!P0 IMAD.MOV R192, RZ, RZ, -R192 ;  /* 0x000000ffffc08224 */ /* 0x000fe200078e0ac0 */
[----:B------:R-:W-:Y:S01]  /*4d20*/  ISETP.GT.U32.AND P0, PT, R2, R202, PT ;  /* 0x000000ca0200720c */ /* 0x000fe20003f04070 */
[----:B------:R-:W-:Y:S01]  /*4d30*/  @!P5 IMAD.IADD R198, R198, 0x1, -R2 ;  /* 0x00000001c6c6d824 */ /* 0x000fe200078e0a02 */
[----:B------:R-:W-:Y:S01]  /*4d40*/  ISETP.GE.AND P5, PT, R14, RZ, PT ;  /* 0x000000ff0e00720c */ /* 0x000fe20003fa6270 */
[----:B------:R-:W-:Y:S01]  /*4d50*/  @!P2 IMAD.MOV R194, RZ, RZ, -R194 ;  /* 0x000000ffffc2a224 */ /* 0x000fe200078e0ac2 */
[----:B------:R-:W-:Y:S01]  /*4d60*/  ISETP.GE.AND P2, PT, R15, RZ, PT ;  /* 0x000000ff0f00720c */ /* 0x000fe20003f46270 */
[----:B------:R-:W-:Y:S01]  /*4d70*/  @!P1 IMAD.IADD R196, R196, 0x1, -R2 ;  /* 0x00000001c4c49824 */ /* 0x000fe200078e0a02 */
[----:B------:R-:W-:Y:S01]  /*4d80*/  ISETP.GT.U32.AND P1, PT, R2, R204, PT ;  /* 0x000000cc0200720c */ /* 0x000fe20003f24070 */
[----:B------:R-:W-:Y:S01]  /*4d90*/  IMAD.HI.U32 R5, R3, R206, RZ ;  /* 0x000000ce03057227 */ /* 0x000fe200078e00ff */
[----:B------:R-:W-:-:S03]  /*4da0*/  LOP3.LUT R15, R4, 0x16, RZ, 0xfc, !PT ;  /* 0x00000016040f7812 */ /* 0x000fc600078efcff */
[----:B------:R-:W-:Y:S01]  /*4db0*/  @!P6 IMAD.MOV R188, RZ, RZ, -R188 ;  /* 0x000000ffffbce224 */ /* 0x000fe200078e0abc */
[----:B------:R-:W-:Y:S01]  /*4dc0*/  ISETP.GT.U32.AND P6, PT, R2, R198, PT ;  /* 0x000000c60200720c */ /* 0x000fe20003fc4070 */
[----:B------:R-:W-:Y:S01]  /*4dd0*/  IMAD.MOV R5, RZ, RZ, -R5 ;  /* 0x000000ffff057224 */ /* 0x000fe200078e0a05 */
[----:B------:R-:W-:Y:S01]  /*4de0*/  IABS R132, R15 ;  /* 0x0000000f00847213 */ /* 0x000fe20000000000 */
[--C-:B------:R-:W-:Y:S01]  /*4df0*/  @!P3 IMAD.IADD R200, R200, 0x1, -R2.reuse ;  /* 0x00000001c8c8b824 */ /* 0x100fe200078e0a02 */
[----:B------:R-:W-:Y:S01]  /*4e00*/  ISETP.GE.AND P3, PT, R11, RZ, PT ;  /* 0x000000ff0b00720c */ /* 0x000fe20003f66270 */
[----:B------:R-:W-:Y:S01]  /*4e10*/  @!P0 IMAD.IADD R202, R202, 0x1, -R2 ;  /* 0x00000001caca8824 */ /* 0x000fe200078e0a02 */
[----:B------:R-:W-:Y:S01]  /*4e20*/  ISETP.GE.AND P0, PT, R6, RZ, PT ;  /* 0x000000ff0600720c */ /* 0x000fe20003f06270 */
[----:B------:R-:W-:Y:S01]  /*4e30*/  IMAD R206, R2, R5, R206 ;  /* 0x0000000502ce7224 */ /* 0x000fe200078e02ce */
[----:B------:R-:W-:Y:S01]  /*4e40*/  LOP3.LUT R5, R4, 0x58, RZ, 0xfc, !PT ;  /* 0x0000005804057812 */ /* 0x000fe200078efcff */
[----:B------:R-:W-:Y:S01]  /*4e50*/  @!P1 IMAD.IADD R204, R204, 0x1, -R2 ;  /* 0x00000001cccc9824 */ /* 0x000fe200078e0a02 */
[C---:B------:R-:W-:Y:S01]  /*4e60*/  ISETP.GT.U32.AND P1, PT, R2.reuse, R202, PT ;  /* 0x000000ca0200720c */ /* 0x040fe20003f24070 */
[----:B------:R-:W-:Y:S01]  /*4e70*/  @!P2 IMAD.MOV R200, RZ, RZ, -R200 ;  /* 0x000000ffffc8a224 */ /* 0x000fe200078e0ac8 */
[----:B------:R-:W-:Y:S01]  /*4e80*/  ISETP.GT.U32.AND P2, PT, R2, R206, PT ;  /* 0x000000ce0200720c */ /* 0x000fe20003f44070 */
[----:B------:R-:W-:Y:S01]  /*4e90*/  @!P6 IMAD.IADD R198, R198, 0x1, -R2 ;  /* 0x00000001c6c6e824 */ /* 0x000fe200078e0a02 */
[----:B------:R-:W-:Y:S01]  /*4ea0*/  ISETP.GE.AND P6, PT, R9, RZ, PT ;  /* 0x000000ff0900720c */ /* 0x000fe20003fc6270 */
[----:B------:R-:W-:Y:S01]  /*4eb0*/  IMAD.HI.U32 R6, R3, R208, RZ ;  /* 0x000000d003067227 */ /* 0x000fe200078e00ff */
[----:B------:R-:W-:-:S02]  /*4ec0*/  IABS R210, R5 ;  /* 0x0000000500d27213 */ /* 0x000fc40000000000 */
[----:B------:R-:W-:Y:S01]  /*4ed0*/  LOP3.LUT R11, R4, 0x4c, RZ, 0xfc, !PT ;  /* 0x0000004c040b7812 */ /* 0x000fe200078efcff */
[----:B------:R-:W-:Y:S01]  /*4ee0*/  @!P5 IMAD.MOV R198, RZ, RZ, -R198 ;  /* 0x000000ffffc6d224 */ /* 0x000fe200078e0ac6 */
[----:B------:R-:W-:Y:S01]  /*4ef0*/  ISETP.GT.U32.AND P5, PT, R2, R204, PT ;  /* 0x000000cc0200720c */ /* 0x000fe20003fa4070 */
[----:B------:R-:W-:Y:S01]  /*4f00*/  IMAD.MOV R7, RZ, RZ, -R6 ;  /* 0x000000ffff077224 */ /* 0x000fe200078e0a06 */
[----:B------:R-:W-:Y:S01]  /*4f10*/  LOP3.LUT R6, R4, 0x56, RZ, 0xfc, !PT ;  /* 0x0000005604067812 */ /* 0x000fe200078efcff */
[--C-:B------:R-:W-:Y:S01]  /*4f20*/  @!P1 IMAD.IADD R202, R202, 0x1, -R2.reuse ;  /* 0x00000001caca9824 */ /* 0x100fe200078e0a02 */
[----:B------:R-:W-:Y:S01]  /*4f30*/  ISETP.GE.AND P1, PT, R5, RZ, PT ;  /* 0x000000ff0500720c */ /* 0x000fe20003f26270 */
[----:B------:R-:W-:Y:S01]  /*4f40*/  @!P2 IMAD.IADD R206, R206, 0x1, -R2 ;  /* 0x00000001cecea824 */ /* 0x000fe200078e0a02 */
[----:B------:R-:W-:Y:S01]  /*4f50*/  IABS R212, R6 ;  /* 0x0000000600d47213 */ /* 0x000fe20000000000 */
[----:B------:R-:W-:Y:S01]  /*4f60*/  @!P6 IMAD.MOV R202, RZ, RZ, -R202 ;  /* 0x000000ffffcae224 */ /* 0x000fe200078e0aca */
[----:B------:R-:W-:Y:S01]  /*4f70*/  ISETP.GE.AND P2, PT, R6, RZ, PT ;  /* 0x000000ff0600720c */ /* 0x000fe20003f46270 */
[----:B------:R-:W-:Y:S01]  /*4f80*/  IMAD.HI.U32 R5, R3, R210, RZ ;  /* 0x000000d203057227 */ /* 0x000fe200078e00ff */
[----:B------:R-:W-:-:S02]  /*4f90*/  ISETP.GT.U32.AND P6, PT, R2, R206, PT ;  /* 0x000000ce0200720c */ /* 0x000fc40003fc4070 */
[----:B------:R-:W-:Y:S01]  /*4fa0*/  IABS R222, R11 ;  /* 0x0000000b00de7213 */ /* 0x000fe20000000000 */
[----:B------:R-:W-:Y:S02]  /*4fb0*/  IMAD.MOV R5, RZ, RZ, -R5 ;  /* 0x000000ffff057224 */ /* 0x000fe400078e0a05 */
[----:B------:R-:W-:Y:S01]  /*4fc0*/  @!P4 IMAD.MOV R196, RZ, RZ, -R196 ;  /* 0x000000ffffc4c224 */ /* 0x000fe200078e0ac4 */
[----:B------:R-:W-:Y:S01]  /*4fd0*/  ISETP.GE.AND P4, PT, R8, RZ, PT ;  /* 0x000000ff0800720c */ /* 0x000fe20003f86270 */
[----:B------:R-:W-:Y:S01]  /*4fe0*/  IMAD R208, R2, R7, R208 ;  /* 0x0000000702d07224 */ /* 0x000fe200078e02d0 */
[----:B------:R-:W-:Y:S01]  /*4ff0*/  LOP3.LUT R8, R4, 0x54, RZ, 0xfc, !PT ;  /* 0x0000005404087812 */ /* 0x000fe200078efcff */
[----:B------:R-:W-:Y:S02]  /*5000*/  IMAD R210, R2, R5, R210 ;  /* 0x0000000502d27224 */ /* 0x000fe400078e02d2 */
[--C-:B------:R-:W-:Y:S01]  /*5010*/  @!P5 IMAD.IADD R204, R204, 0x1, -R2.reuse ;  /* 0x00000001ccccd824 */ /* 0x100fe200078e0a02 */
[----:B------:R-:W-:Y:S01]  /*5020*/  ISETP.GT.U32.AND P5, PT, R2, R208, PT ;  /* 0x000000d00200720c */ /* 0x000fe20003fa4070 */
[----:B------:R-:W-:Y:S01]  /*5030*/  @!P6 IMAD.IADD R206, R206, 0x1, -R2 ;  /* 0x00000001cecee824 */ /* 0x000fe200078e0a02 */
[----:B------:R-:W-:Y:S01]  /*5040*/  IABS R214, R8 ;  /* 0x0000000800d67213 */ /* 0x000fe20000000000 */
[----:B------:R-:W-:Y:S01]  /*5050*/  IMAD.HI.U32 R6, R3, R212, RZ ;  /* 0x000000d403067227 */ /* 0x000fe200078e00ff */
[----:B------:R-:W-:-:S03]  /*5060*/  ISETP.GT.U32.AND P6, PT, R2, R210, PT ;  /* 0x000000d20200720c */ /* 0x000fc60003fc4070 */
[----:B------:R-:W-:-:S04]  /*5070*/  IMAD.HI.U32 R7, R3, R214, RZ ;  /* 0x000000d603077227 */ /* 0x000fc800078e00ff */
[----:B------:R-:W-:Y:S01]  /*5080*/  IMAD.MOV R9, RZ, RZ, -R6 ;  /* 0x000000ffff097224 */ /* 0x000fe200078e0a06 */
[----:B------:R-:W-:Y:S01]  /*5090*/  LOP3.LUT R6, R4, 0x52, RZ, 0xfc, !PT ;  /* 0x0000005204067812 */ /* 0x000fe200078efcff */
[----:B------:R-:W-:Y:S02]  /*50a0*/  IMAD.MOV R7, RZ, RZ, -R7 ;  /* 0x000000ffff077224 */ /* 0x000fe400078e0a07 */
[----:B------:R-:W-:Y:S01]  /*50b0*/  @!P5 IMAD.IADD R208, R208, 0x1, -R2 ;  /* 0x00000001d0d0d824 */ /* 0x000fe200078e0a02 */
[----:B------:R-:W-:Y:S01]  /*50c0*/  IABS R216, R6 ;  /* 0x0000000600d87213 */ /* 0x000fe20000000000 */
[----:B------:R-:W-:Y:S02]  /*50d0*/  IMAD R214, R2, R7, R214 ;  /* 0x0000000702d67224 */ /* 0x000fe400078e02d6 */
[----:B------:R-:W-:Y:S01]  /*50e0*/  @!P6 IMAD.IADD R210, R210, 0x1, -R2 ;  /* 0x00000001d2d2e824 */ /* 0x000fe200078e0a02 */
[C---:B------:R-:W-:Y:S01]  /*50f0*/  ISETP.GT.U32.AND P5, PT, R2.reuse, R208, PT ;  /* 0x000000d00200720c */ /* 0x040fe20003fa4070 */
[----:B------:R-:W-:Y:S01]  /*5100*/  @!P0 IMAD.MOV R206, RZ, RZ, -R206 ;  /* 0x000000ffffce8224 */ /* 0x000fe200078e0ace */
[C---:B------:R-:W-:Y:S01]  /*5110*/  ISETP.GT.U32.AND P6, PT, R2.reuse, R214, PT ;  /* 0x000000d60200720c */ /* 0x040fe20003fc4070 */
[----:B------:R-:W-:Y:S01]  /*5120*/  IMAD.HI.U32 R5, R3, R216, RZ ;  /* 0x000000d803057227 */ /* 0x000fe200078e00ff */
[----:B------:R-:W-:-:S03]  /*5130*/  ISETP.GT.U32.AND P0, PT, R2, R210, PT ;  /* 0x000000d20200720c */ /* 0x000fc60003f04070 */
[----:B------:R-:W-:Y:S02]  /*5140*/  IMAD.MOV R5, RZ, RZ, -R5 ;  /* 0x000000ffff057224 */ /* 0x000fe400078e0a05 */
[C---:B------:R-:W-:Y:S02]  /*5150*/  IMAD R212, R2.reuse, R9, R212 ;  /* 0x0000000902d47224 */ /* 0x040fe400078e02d4 */
[----:B------:R-:W-:Y:S02]  /*5160*/  IMAD R216, R2, R5, R216 ;  /* 0x0000000502d87224 */ /* 0x000fe400078e02d8 */
[--C-:B------:R-:W-:Y:S01]  /*5170*/  @!P5 IMAD.IADD R208, R208, 0x1, -R2.reuse ;  /* 0x00000001d0d0d824 */ /* 0x100fe200078e0a02 */
[----:B------:R-:W-:Y:S01]  /*5180*/  ISETP.GT.U32.AND P5, PT, R2, R212, PT ;  /* 0x000000d40200720c */ /* 0x000fe20003fa4070 */
[--C-:B------:R-:W-:Y:S02]  /*5190*/  @!P6 IMAD.IADD R214, R214, 0x1, -R2.reuse ;  /* 0x00000001d6d6e824 */ /* 0x100fe400078e0a02 */
[----:B------:R-:W-:Y:S01]  /*51a0*/  @!P0 IMAD.IADD R210, R210, 0x1, -R2 ;  /* 0x00000001d2d28824 */ /* 0x000fe200078e0a02 */
[----:B------:R-:W-:Y:S01]  /*51b0*/  ISETP.GT.U32.AND P0, PT, R2, R216, PT ;  /* 0x000000d80200720c */ /* 0x000fe20003f04070 */
[----:B------:R-:W-:Y:S01]  /*51c0*/  @!P4 IMAD.MOV R208, RZ, RZ, -R208 ;  /* 0x000000ffffd0c224 */ /* 0x000fe200078e0ad0 */
[----:B------:R-:W-:Y:S01]  /*51d0*/  ISETP.GE.AND P4, PT, R6, RZ, PT ;  /* 0x000000ff0600720c */ /* 0x000fe20003f86270 */
[----:B------:R-:W-:Y:S01]  /*51e0*/  IMAD.HI.U32 R6, R3, R220, RZ ;  /* 0x000000dc03067227 */ /* 0x000fe200078e00ff */
[----:B------:R-:W-:-:S03]  /*51f0*/  ISETP.GT.U32.AND P6, PT, R2, R214, PT ;  /* 0x000000d60200720c */ /* 0x000fc60003fc4070 */
[----:B------:R-:W-:Y:S01]  /*5200*/  @!P3 IMAD.MOV R204, RZ, RZ, -R204 ;  /* 0x000000ffffccb224 */ /* 0x000fe200078e0acc */
[----:B------:R-:W-:Y:S01]  /*5210*/  ISETP.GE.AND P3, PT, R8, RZ, PT ;  /* 0x000000ff0800720c */ /* 0x000fe20003f66270 */
[----:B------:R-:W-:Y:S01]  /*5220*/  IMAD.MOV R9, RZ, RZ, -R6 ;  /* 0x000000ffff097224 */ /* 0x000fe200078e0a06 */
[C---:B------:R-:W-:Y:S01]  /*5230*/  LOP3.LUT R8, R4.reuse, 0x50, RZ, 0xfc, !PT ;  /* 0x0000005004087812 */ /* 0x040fe200078efcff */
[----:B------:R-:W-:Y:S01]  /*5240*/  @!P1 IMAD.MOV R210, RZ, RZ, -R210 ;  /* 0x000000ffffd29224 */ /* 0x000fe200078e0ad2 */
[----:B------:R-:W-:Y:S01]  /*5250*/  LOP3.LUT R6, R4, 0x4a, RZ, 0xfc, !PT ;  /* 0x0000004a04067812 */ /* 0x000fe200078efcff */
[----:B------:R-:W-:Y:S01]  /*5260*/  IMAD R220, R2, R9, R220 ;  /* 0x0000000902dc7224 */ /* 0x000fe200078e02dc */
[----:B------:R-:W-:Y:S01]  /*5270*/  IABS R218, R8 ;  /* 0x0000000800da7213 */ /* 0x000fe20000000000 */
[--C-:B------:R-:W-:Y:S01]  /*5280*/  @!P0 IMAD.IADD R216, R216, 0x1, -R2.reuse ;  /* 0x00000001d8d88824 */ /* 0x100fe200078e0a02 */
[----:B------:R-:W-:Y:S01]  /*5290*/  IABS R224, R6 ;  /* 0x0000000600e07213 */ /* 0x000fe20000000000 */
[----:B------:R-:W-:Y:S01]  /*52a0*/  @!P6 IMAD.IADD R214, R214, 0x1, -R2 ;  /* 0x00000001d6d6e824 */ /* 0x000fe200078e0a02 */
[C---:B------:R-:W-:Y:S01]  /*52b0*/  ISETP.GT.U32.AND P6, PT, R2.reuse, R220, PT ;  /* 0x000000dc0200720c */ /* 0x040fe20003fc4070 */
[----:B------:R-:W-:Y:S01]  /*52c0*/  IMAD.HI.U32 R5, R3, R218, RZ ;  /* 0x000000da03057227 */ /* 0x000fe200078e00ff */
[----:B------:R-:W-:-:S03]  /*52d0*/  ISETP.GT.U32.AND P1, PT, R2, R216, PT ;  /* 0x000000d80200720c */ /* 0x000fc60003f24070 */
[----:B------:R-:W-:-:S04]  /*52e0*/  IMAD.HI.U32 R7, R3, R222, RZ ;  /* 0x000000de03077227 */ /* 0x000fc800078e00ff */
[----:B------:R-:W-:Y:S02]  /*52f0*/  @!P5 IMAD.IADD R212, R212, 0x1, -R2 ;  /* 0x00000001d4d4d824 */ /* 0x000fe400078e0a02 */
[----:B------:R-:W-:Y:S02]  /*5300*/  IMAD.MOV R5, RZ, RZ, -R5 ;  /* 0x000000ffff057224 */ /* 0x000fe400078e0a05 */
[----:B------:R-:W-:Y:S01]  /*5310*/  IMAD.MOV R7, RZ, RZ, -R7 ;  /* 0x000000ffff077224 */ /* 0x000fe200078e0a07 */
[C---:B------:R-:W-:Y:S01]  /*5320*/  ISETP.GT.U32.AND P5, PT, R2.reuse, R212, PT ;  /* 0x000000d40200720c */ /* 0x040fe20003fa4070 */
[C---:B------:R-:W-:Y:S02]  /*5330*/  IMAD R218, R2.reuse, R5, R218 ;  /* 0x0000000502da7224 */ /* 0x040fe400078e02da */
[----:B------:R-:W-:Y:S01]  /*5340*/  IMAD R222, R2, R7, R222 ;  /* 0x0000000702de7224 */ /* 0x000fe200078e02de */
[----:B------:R-:W-:Y:S01]  /*5350*/  LOP3.LUT R7, R4, 0x48, RZ, 0xfc, !PT ;  /* 0x0000004804077812 */ /* 0x000fe200078efcff */
[----:B------:R-:W-:Y:S01]  /*5360*/  IMAD.HI.U32 R5, R3, R224, RZ ;  /* 0x000000e003057227 */ /* 0x000fe200078e00ff */
[----:B------:R-:W-:-:S02]  /*5370*/  ISETP.GT.U32.AND P0, PT, R2, R218, PT ;  /* 0x000000da0200720c */ /* 0x000fc40003f04070 */
[----:B------:R-:W-:Y:S01]  /*5380*/  IABS R226, R7 ;  /* 0x0000000700e27213 */ /* 0x000fe20000000000 */
[----:B------:R-:W-:Y:S01]  /*5390*/  @!P3 IMAD.MOV R214, RZ, RZ, -R214 ;  /* 0x000000ffffd6b224 */ /* 0x000fe200078e0ad6 */
[----:B------:R-:W-:Y:S01]  /*53a0*/  ISETP.GT.U32.AND P3, PT, R2, R222, PT ;  /* 0x000000de0200720c */ /* 0x000fe20003f64070 */
[--C-:B------:R-:W-:Y:S01]  /*53b0*/  @!P1 IMAD.IADD R216, R216, 0x1, -R2.reuse ;  /* 0x00000001d8d89824 */ /* 0x100fe200078e0a02 */
[----:B------:R-:W-:Y:S01]  /*53c0*/  ISETP.GE.AND P1, PT, R11, RZ, PT ;  /* 0x000000ff0b00720c */ /* 0x000fe20003f26270 */
[----:B------:R-:W-:Y:S01]  /*53d0*/  @!P6 IMAD.IADD R220, R220, 0x1, -R2 ;  /* 0x00000001dcdce824 */ /* 0x000fe200078e0a02 */
[----:B------:R-:W-:Y:S01]  /*53e0*/  LOP3.LUT R11, R4, 0x42, RZ, 0xfc, !PT ;  /* 0x00000042040b7812 */ /* 0x000fe200078efcff */
[----:B------:R-:W-:Y:S02]  /*53f0*/  IMAD.MOV R5, RZ, RZ, -R5 ;  /* 0x000000ffff057224 */ /* 0x000fe400078e0a05 */
[----:B------:R-:W-:Y:S01]  /*5400*/  @!P4 IMAD.MOV R216, RZ, RZ, -R216 ;  /* 0x000000ffffd8c224 */ /* 0x000fe200078e0ad8 */
[C---:B------:R-:W-:Y:S01]  /*5410*/  ISETP.GT.U32.AND P4, PT, R2.reuse, R220, PT ;  /* 0x000000dc0200720c */ /* 0x040fe20003f84070 */
[----:B------:R-:W-:Y:S01]  /*5420*/  IMAD R224, R2, R5, R224 ;  /* 0x0000000502e07224 */ /* 0x000fe200078e02e0 */
[----:B------:R-:W-:Y:S01]  /*5430*/  IABS R232, R11 ;  /* 0x0000000b00e87213 */ /* 0x000fe20000000000 */
[----:B------:R-:W-:-:S04]  /*5440*/  IMAD.HI.U32 R5, R3, R226, RZ ;  /* 0x000000e203057227 */ /* 0x000fc800078e00ff */
[----:B------:R-:W-:Y:S01]  /*5450*/  @!P5 IMAD.IADD R212, R212, 0x1, -R2 ;  /* 0x00000001d4d4d824 */ /* 0x000fe200078e0a02 */
[----:B------:R-:W-:Y:S01]  /*5460*/  ISETP.GE.AND P5, PT, R8, RZ, PT ;  /* 0x000000ff0800720c */ /* 0x000fe20003fa6270 */
[----:B------:R-:W-:Y:S01]  /*5470*/  IMAD.MOV R5, RZ, RZ, -R5 ;  /* 0x000000ffff057224 */ /* 0x000fe200078e0a05 */
[----:B------:R-:W-:Y:S01]  /*5480*/  LOP3.LUT R8, R4, 0x46, RZ, 0xfc, !PT ;  /* 0x0000004604087812 */ /* 0x000fe200078efcff */
[----:B------:R-:W-:Y:S01]  /*5490*/  @!P2 IMAD.MOV R212, RZ, RZ, -R212 ;  /* 0x000000ffffd4a224 */ /* 0x000fe200078e0ad4 */
[----:B------:R-:W-:Y:S01]  /*54a0*/  ISETP.GE.AND P2, PT, R10, RZ, PT ;  /* 0x000000ff0a00720c */ /* 0x000fe20003f46270 */
[--C-:B------:R-:W-:Y:S01]  /*54b0*/  @!P0 IMAD.IADD R218, R218, 0x1, -R2.reuse ;  /* 0x00000001dada8824 */ /* 0x100fe200078e0a02 */
[----:B------:R-:W-:Y:S01]  /*54c0*/  LOP3.LUT R10, R4, 0x44, RZ, 0xfc, !PT ;  /* 0x00000044040a7812 */ /* 0x000fe200078efcff */
[----:B------:R-:W-:Y:S01]  /*54d0*/  @!P3 IMAD.IADD R222, R222, 0x1, -R2 ;  /* 0x00000001dedeb824 */ /* 0x000fe200078e0a02 */
[----:B------:R-:W-:Y:S01]  /*54e0*/  IABS R228, R8 ;  /* 0x0000000800e47213 */ /* 0x000fe20000000000 */
[C---:B------:R-:W-:Y:S01]  /*54f0*/  IMAD R226, R2.reuse, R5, R226 ;  /* 0x0000000502e27224 */ /* 0x040fe200078e02e2 */
[----:B------:R-:W-:Y:S01]  /*5500*/  ISETP.GT.U32.AND P6, PT, R2, R218, PT ;  /* 0x000000da0200720c */ /* 0x000fe20003fc4070 */
[----:B------:R-:W-:Y:S01]  /*5510*/  @!P4 IMAD.IADD R220, R220, 0x1, -R2 ;  /* 0x00000001dcdcc824 */ /* 0x000fe200078e0a02 */
[----:B------:R-:W-:Y:S01]  /*5520*/  ISETP.GT.U32.AND P3, PT, R2, R222, PT ;  /* 0x000000de0200720c */ /* 0x000fe20003f64070 */
[----:B------:R-:W-:Y:S01]  /*5530*/  IMAD.HI.U32 R5, R3, R228, RZ ;  /* 0x000000e403057227 */ /* 0x000fe200078e00ff */
[----:B------:R-:W-:-:S02]  /*5540*/  IABS R230, R10 ;  /* 0x0000000a00e67213 */ /* 0x000fc40000000000 */
[----:B------:R-:W-:Y:S01]  /*5550*/  ISETP.GT.U32.AND P4, PT, R2, R226, PT ;  /* 0x000000e20200720c */ /* 0x000fe20003f84070 */
[----:B------:R-:W-:Y:S01]  /*5560*/  IMAD.MOV R5, RZ, RZ, -R5 ;  /* 0x000000ffff057224 */ /* 0x000fe200078e0a05 */
[----:B------:R-:W-:Y:S01]  /*5570*/  ISETP.GE.AND P0, PT, R6, RZ, PT ;  /* 0x000000ff0600720c */ /* 0x000fe20003f06270 */
[----:B------:R-:W-:-:S04]  /*5580*/  IMAD.HI.U32 R6, R3, R230, RZ ;  /* 0x000000e603067227 */ /* 0x000fc800078e00ff */
[----:B------:R-:W-:Y:S01]  /*5590*/  IMAD.MOV R9, RZ, RZ, -R6 ;  /* 0x000000ffff097224 */ /* 0x000fe200078e0a06 */
[----:B------:R-:W-:Y:S01]  /*55a0*/  LOP3.LUT R6, R4, 0x40, RZ, 0xfc, !PT ;  /* 0x0000004004067812 */ /* 0x000fe200078efcff */
[----:B------:R-:W-:Y:S02]  /*55b0*/  IMAD R228, R2, R5, R228 ;  /* 0x0000000502e47224 */ /* 0x000fe400078e02e4 */
[--C-:B------:R-:W-:Y:S01]  /*55c0*/  @!P6 IMAD.IADD R218, R218, 0x1, -R2.reuse ;  /* 0x00000001dadae824 */ /* 0x100fe200078e0a02 */
[----:B------:R-:W-:Y:S01]  /*55d0*/  ISETP.GT.U32.AND P6, PT, R2, R224, PT ;  /* 0x000000e00200720c */ /* 0x000fe20003fc4070 */
[--C-:B------:R-:W-:Y:S01]  /*55e0*/  @!P3 IMAD.IADD R222, R222, 0x1, -R2.reuse ;  /* 0x00000001dedeb824 */ /* 0x100fe200078e0a02 */
[----:B------:R-:W-:Y:S01]  /*55f0*/  ISETP.GE.AND P3, PT, R7, RZ, PT ;  /* 0x000000ff0700720c */ /* 0x000fe20003f66270 */
[----:B------:R-:W-:Y:S01]  /*5600*/  @!P4 IMAD.IADD R226, R226, 0x1, -R2 ;  /* 0x00000001e2e2c824 */ /* 0x000fe200078e0a02 */
[----:B------:R-:W-:Y:S01]  /*5610*/  IABS R234, R6 ;  /* 0x0000000600ea7213 */ /* 0x000fe20000000000 */
[----:B------:R-:W-:Y:S01]  /*5620*/  IMAD R230, R2, R9, R230 ;  /* 0x0000000902e67224 */ /* 0x000fe200078e02e6 */
[----:B------:R-:W-:Y:S01]  /*5630*/  LOP3.LUT R9, R4, 0x3c, RZ, 0xfc, !PT ;  /* 0x0000003c04097812 */ /* 0x000fe200078efcff */
        /* <DEDUP_REMOVED lines=9> */
[----:B------:R-:W-:-:S04]  /*56d0*/  IMAD.HI.U32 R5, R3, R234, RZ ;  /* 0x000000ea03057227 */ /* 0x000fc800078e00ff */
[----:B------:R-:W-:Y:S02]  /*56e0*/  IMAD R232, R2, R7, R232 ;  /* 0x0000000702e87224 */ /* 0x000fe400078e02e8 */
[--C-:B------:R-:W-:Y:S01]  /*56f0*/  @!P2 IMAD.IADD R228, R228, 0x1, -R2.reuse ;  /* 0x00000001e4e4a824 */ /* 0x100fe200078e0a02 */
[----:B------:R-:W-:Y:S01]  /*5700*/  ISETP.GE.AND P2, PT, R11, RZ, PT ;  /* 0x000000ff0b00720c */ /* 0x000fe20003f46270 */
[--C-:B------:R-:W-:Y:S01]  /*5710*/  @!P5 IMAD.IADD R226, R226, 0x1, -R2.reuse ;  /* 0x00000001e2e2d824 */ /* 0x100fe200078e0a02 */
[----:B------:R-:W-:Y:S01]  /*5720*/  ISETP.GT.U32.AND P5, PT, R2, R232, PT ;  /* 0x000000e80200720c */ /* 0x000fe20003fa4070 */
[--C-:B------:R-:W-:Y:S01]  /*5730*/  @!P1 IMAD.IADD R230, R230, 0x1, -R2.reuse ;  /* 0x00000001e6e69824 */ /* 0x100fe200078e0a02 */
[----:B------:R-:W-:Y:S01]  /*5740*/  ISETP.GT.U32.AND P1, PT, R2, R228, PT ;  /* 0x000000e40200720c */ /* 0x000fe20003f24070 */
[----:B------:R-:W-:Y:S01]  /*5750*/  @!P6 IMAD.IADD R224, R224, 0x1, -R2 ;  /* 0x00000001e0e0e824 */ /* 0x000fe200078e0a02 */
[----:B------:R-:W-:Y:S01]  /*5760*/  ISETP.GE.AND P6, PT, R8, RZ, PT ;  /* 0x000000ff0800720c */ /* 0x000fe20003fc6270 */
[----:B------:R-:W-:Y:S01]  /*5770*/  IMAD.MOV R7, RZ, RZ, -R5 ;  /* 0x000000ffff077224 */ /* 0x000fe200078e0a05 */
[----:B------:R-:W-:Y:S01]  /*5780*/  LOP3.LUT R8, R4, 0x3e, RZ, 0xfc, !PT ;  /* 0x0000003e04087812 */ /* 0x000fe200078efcff */
[----:B------:R-:W-:Y:S01]  /*5790*/  @!P3 IMAD.MOV R226, RZ, RZ, -R226 ;  /* 0x000000ffffe2b224 */ /* 0x000fe200078e0ae2 */
[C---:B------:R-:W-:Y:S01]  /*57a0*/  ISETP.GT.U32.AND P4, PT, R2.reuse, R224, PT ;  /* 0x000000e00200720c */ /* 0x040fe20003f84070 */
[----:B------:R-:W-:Y:S01]  /*57b0*/  IMAD R234, R2, R7, R234 ;  /* 0x0000000702ea7224 */ /* 0x000fe200078e02ea */
[----:B------:R-:W-:-:S02]  /*57c0*/  IABS R236, R8 ;  /* 0x0000000800ec7213 */ /* 0x000fc40000000000 */
[----:B------:R-:W-:Y:S01]  /*57d0*/  LOP3.LUT R11, R4, 0x38, RZ, 0xfc, !PT ;  /* 0x00000038040b7812 */ /* 0x000fe200078efcff */
[--C-:B------:R-:W-:Y:S01]  /*57e0*/  @!P5 IMAD.IADD R232, R232, 0x1, -R2.reuse ;  /* 0x00000001e8e8d824 */ /* 0x100fe200078e0a02 */
[----:B------:R-:W-:Y:S01]  /*57f0*/  ISETP.GT.U32.AND P5, PT, R2, R230, PT ;  /* 0x000000e60200720c */ /* 0x000fe20003fa4070 */
[----:B------:R-:W-:Y:S01]  /*5800*/  @!P1 IMAD.IADD R228, R228, 0x1, -R2 ;  /* 0x00000001e4e49824 */ /* 0x000fe200078e0a02 */
[----:B------:R-:W-:Y:S01]  /*5810*/  ISETP.GT.U32.AND P1, PT, R2, R234, PT ;  /* 0x000000ea0200720c */ /* 0x000fe20003f24070 */
[----:B------:R-:W-:Y:S01]  /*5820*/  IMAD.HI.U32 R5, R3, R236, RZ ;  /* 0x000000ec03057227 */ /* 0x000fe200078e00ff */
[----:B------:R-:W-:-:S03]  /*5830*/  IABS R242, R11 ;  /* 0x0000000b00f27213 */ /* 0x000fc60000000000 */
[----:B------:R-:W-:Y:S02]  /*5840*/  IMAD.MOV R5, RZ, RZ, -R5 ;  /* 0x000000ffff057224 */ /* 0x000fe400078e0a05 */
[----:B------:R-:W-:Y:S01]  /*5850*/  @!P4 IMAD.IADD R224, R224, 0x1, -R2 ;  /* 0x00000001e0e0c824 */ /* 0x000fe200078e0a02 */
[----:B------:R-:W-:Y:S01]  /*5860*/  ISETP.GE.AND P4, PT, R10, RZ, PT ;  /* 0x000000ff0a00720c */ /* 0x000fe20003f86270 */
[----:B------:R-:W-:Y:S01]  /*5870*/  IMAD R236, R2, R5, R236 ;  /* 0x0000000502ec7224 */ /* 0x000fe200078e02ec */
[----:B------:R-:W-:Y:S01]  /*5880*/  LOP3.LUT R10, R4, 0x3a, RZ, 0xfc, !PT ;  /* 0x0000003a040a7812 */ /* 0x000fe200078efcff */
[--C-:B------:R-:W-:Y:S02]  /*5890*/  @!P5 IMAD.IADD R230, R230, 0x1, -R2.reuse ;  /* 0x00000001e6e6d824 */ /* 0x100fe400078e0a02 */
[----:B------:R-:W-:Y:S01]  /*58a0*/  @!P1 IMAD.IADD R234, R234, 0x1, -R2 ;  /* 0x00000001eaea9824 */ /* 0x000fe200078e0a02 */
[----:B------:R-:W-:Y:S01]  /*58b0*/  IABS R240, R10 ;  /* 0x0000000a00f07213 */ /* 0x000fe20000000000 */
[----:B------:R-:W-:Y:S01]  /*58c0*/  IMAD.HI.U32 R5, R3, R238, RZ ;  /* 0x000000ee03057227 */ /* 0x000fe200078e00ff */
[----:B------:R-:W-:-:S02]  /*58d0*/  ISETP.GT.U32.AND P5, PT, R2, R236, PT ;  /* 0x000000ec0200720c */ /* 0x000fc40003fa4070 */
[----:B------:R-:W-:Y:S01]  /*58e0*/  ISETP.GT.U32.AND P3, PT, R2, R234, PT ;  /* 0x000000ea0200720c */ /* 0x000fe20003f64070 */
[----:B------:R-:W-:Y:S01]  /*58f0*/  IMAD.MOV R7, RZ, RZ, -R5 ;  /* 0x000000ffff077224 */ /* 0x000fe200078e0a05 */
[----:B------:R-:W-:Y:S01]  /*5900*/  ISETP.GE.AND P1, PT, R8, RZ, PT ;  /* 0x000000ff0800720c */ /* 0x000fe20003f26270 */
[----:B------:R-:W-:Y:S01]  /*5910*/  IMAD.HI.U32 R5, R3, R240, RZ ;  /* 0x000000f003057227 */ /* 0x000fe200078e00ff */
[----:B------:R-:W-:-:S03]  /*5920*/  LOP3.LUT R8, R4, 0x32, RZ, 0xfc, !PT ;  /* 0x0000003204087812 */ /* 0x000fc600078efcff */
[----:B------:R-:W-:Y:S01]  /*5930*/  @!P0 IMAD.MOV R224, RZ, RZ, -R224 ;  /* 0x000000ffffe08224 */ /* 0x000fe200078e0ae0 */
[C---:B------:R-:W-:Y:S01]  /*5940*/  ISETP.GT.U32.AND P0, PT, R2.reuse, R232, PT ;  /* 0x000000e80200720c */ /* 0x040fe20003f04070 */
[----:B------:R-:W-:Y:S01]  /*5950*/  IMAD R238, R2, R7, R238 ;  /* 0x0000000702ee7224 */ /* 0x000fe200078e02ee */
[----:B------:R-:W-:Y:S01]  /*5960*/  IABS R248, R8 ;  /* 0x0000000800f87213 */ /* 0x000fe20000000000 */
[----:B------:R-:W-:Y:S02]  /*5970*/  IMAD.MOV R7, RZ, RZ, -R5 ;  /* 0x000000ffff077224 */ /* 0x000fe400078e0a05 */
[----:B------:R-:W-:Y:S01]  /*5980*/  @!P5 IMAD.IADD R236, R236, 0x1, -R2 ;  /* 0x00000001ececd824 */ /* 0x000fe200078e0a02 */
[C---:B------:R-:W-:Y:S01]  /*5990*/  ISETP.GT.U32.AND P5, PT, R2.reuse, R238, PT ;  /* 0x000000ee0200720c */ /* 0x040fe20003fa4070 */
[----:B------:R-:W-:Y:S01]  /*59a0*/  IMAD R240, R2, R7, R240 ;  /* 0x0000000702f07224 */ /* 0x000fe200078e02f0 */
[----:B------:R-:W-:Y:S01]  /*59b0*/  LOP3.LUT R7, R4, 0x34, RZ, 0xfc, !PT ;  /* 0x0000003404077812 */ /* 0x000fe200078efcff */
[----:B------:R-:W-:-:S02]  /*59c0*/  @!P3 IMAD.IADD R234, R234, 0x1, -R2 ;  /* 0x00000001eaeab824 */ /* 0x000fc400078e0a02 */
[----:B------:R-:W-:Y:S01]  /*59d0*/  @!P6 IMAD.MOV R228, RZ, RZ, -R228 ;  /* 0x000000ffffe4e224 */ /* 0x000fe200078e0ae4 */
[----:B------:R-:W-:Y:S01]  /*59e0*/  ISETP.GT.U32.AND P3, PT, R2, R240, PT ;  /* 0x000000f00200720c */ /* 0x000fe20003f64070 */
[--C-:B------:R-:W-:Y:S01]  /*59f0*/  @!P0 IMAD.IADD R232, R232, 0x1, -R2.reuse ;  /* 0x00000001e8e88824 */ /* 0x100fe200078e0a02 */
[----:B------:R-:W-:Y:S01]  /*5a00*/  ISETP.GE.AND P0, PT, R6, RZ, PT ;  /* 0x000000ff0600720c */ /* 0x000fe20003f06270 */
[----:B------:R-:W-:Y:S01]  /*5a10*/  IMAD.HI.U32 R5, R3, R242, RZ ;  /* 0x000000f203057227 */ /* 0x000fe200078e00ff */
[----:B------:R-:W-:Y:S02]  /*5a20*/  ISETP.GT.U32.AND P6, PT, R2, R236, PT ;  /* 0x000000ec0200720c */ /* 0x000fe40003fc4070 */
[----:B------:R-:W-:Y:S01]  /*5a30*/  LOP3.LUT R6, R4, 0x36, RZ, 0xfc, !PT ;  /* 0x0000003604067812 */ /* 0x000fe200078efcff */
[----:B------:R-:W-:Y:S01]  /*5a40*/  @!P5 IMAD.IADD R238, R238, 0x1, -R2 ;  /* 0x00000001eeeed824 */ /* 0x000fe200078e0a02 */
[----:B------:R-:W-:Y:S01]  /*5a50*/  IABS R246, R7 ;  /* 0x0000000700f67213 */ /* 0x000fe20000000000 */
[----:B------:R-:W-:Y:S01]  /*5a60*/  IMAD.MOV R5, RZ, RZ, -R5 ;  /* 0x000000ffff057224 */ /* 0x000fe200078e0a05 */
[----:B------:R-:W-:Y:S01]  /*5a70*/  IABS R244, R6 ;  /* 0x0000000600f47213 */ /* 0x000fe20000000000 */
[----:B------:R-:W-:Y:S01]  /*5a80*/  @!P4 IMAD.MOV R230, RZ, RZ, -R230 ;  /* 0x000000ffffe6c224 */ /* 0x000fe200078e0ae6 */
[----:B------:R-:W-:Y:S01]  /*5a90*/  ISETP.GE.AND P4, PT, R9, RZ, PT ;  /* 0x000000ff0900720c */ /* 0x000fe20003f86270 */
[----:B------:R-:W-:Y:S01]  /*5aa0*/  @!P3 IMAD.IADD R240, R240, 0x1, -R2 ;  /* 0x00000001f0f0b824 */ /* 0x000fe200078e0a02 */
[C---:B------:R-:W-:Y:S01]  /*5ab0*/  ISETP.GT.U32.AND P3, PT, R2.reuse, R238, PT ;  /* 0x000000ee0200720c */ /* 0x040fe20003f64070 */
[----:B------:R-:W-:Y:S01]  /*5ac0*/  IMAD R242, R2, R5, R242 ;  /* 0x0000000502f27224 */ /* 0x000fe200078e02f2 */
[----:B------:R-:W-:Y:S01]  /*5ad0*/  ISETP.GE.AND P5, PT, R6, RZ, PT ;  /* 0x000000ff0600720c */ /* 0x000fe20003fa6270 */
[----:B------:R-:W-:-:S04]  /*5ae0*/  IMAD.HI.U32 R5, R3, R244, RZ ;  /* 0x000000f403057227 */ /* 0x000fc800078e00ff */
[----:B------:R-:W-:Y:S01]  /*5af0*/  @!P6 IMAD.IADD R236, R236, 0x1, -R2 ;  /* 0x00000001ecece824 */ /* 0x000fe200078e0a02 */
[----:B------:R-:W-:Y:S01]  /*5b00*/  ISETP.GE.AND P6, PT, R11, RZ, PT ;  /* 0x000000ff0b00720c */ /* 0x000fe20003fc6270 */
[----:B------:R-:W-:Y:S01]  /*5b10*/  IMAD.MOV R5, RZ, RZ, -R5 ;  /* 0x000000ffff057224 */ /* 0x000fe200078e0a05 */
[----:B------:R-:W-:Y:S01]  /*5b20*/  LOP3.LUT R11, R4, 0x2a, RZ, 0xfc, !PT ;  /* 0x0000002a040b7812 */ /* 0x000fe200078efcff */
[----:B------:R-:W-:Y:S01]  /*5b30*/  @!P1 IMAD.MOV R236, RZ, RZ, -R236 ;  /* 0x000000ffffec9224 */ /* 0x000fe200078e0aec */
[C---:B------:R-:W-:Y:S01]  /*5b40*/  ISETP.GT.U32.AND P1, PT, R2.reuse, R242, PT ;  /* 0x000000f20200720c */ /* 0x040fe20003f24070 */
[----:B------:R-:W-:Y:S02]  /*5b50*/  IMAD R244, R2, R5, R244 ;  /* 0x0000000502f47224 */ /* 0x000fe400078e02f4 */
[----:B------:R-:W-:Y:S02]  /*5b60*/  @!P3 IMAD.IADD R238, R238, 0x1, -R2 ;  /* 0x00000001eeeeb824 */ /* 0x000fe400078e0a02 */
[----:B------:R-:W-:Y:S01]  /*5b70*/  @!P0 IMAD.MOV R234, RZ, RZ, -R234 ;  /* 0x000000ffffea8224 */ /* 0x000fe200078e0aea */
[C---:B------:R-:W-:Y:S01]  /*5b80*/  ISETP.GT.U32.AND P3, PT, R2.reuse, R244, PT ;  /* 0x000000f40200720c */ /* 0x040fe20003f64070 */
[----:B------:R-:W-:Y:S01]  /*5b90*/  @!P2 IMAD.MOV R232, RZ, RZ, -R232 ;  /* 0x000000ffffe8a224 */ /* 0x000fe200078e0ae8 */
[----:B------:R-:W-:Y:S01]  /*5ba0*/  ISETP.GT.U32.AND P0, PT, R2, R240, PT ;  /* 0x000000f00200720c */ /* 0x000fe20003f04070 */
[----:B------:R-:W-:Y:S01]  /*5bb0*/  @!P4 IMAD.MOV R238, RZ, RZ, -R238 ;  /* 0x000000ffffeec224 */ /* 0x000fe200078e0aee */
[----:B------:R-:W-:Y:S01]  /*5bc0*/  ISETP.GE.AND P2, PT, R10, RZ, PT ;  /* 0x000000ff0a00720c */ /* 0x000fe20003f46270 */
[----:B------:R-:W-:Y:S01]  /*5bd0*/  IMAD.HI.U32 R5, R3, R246, RZ ;  /* 0x000000f603057227 */ /* 0x000fe200078e00ff */
[----:B------:R-:W-:-:S03]  /*5be0*/  LOP3.LUT R10, R4, 0x30, RZ, 0xfc, !PT ;  /* 0x00000030040a7812 */ /* 0x000fc600078efcff */
[--C-:B------:R-:W-:Y:S01]  /*5bf0*/  @!P1 IMAD.IADD R242, R242, 0x1, -R2.reuse ;  /* 0x00000001f2f29824 */ /* 0x100fe200078e0a02 */
[----:B------:R-:W-:Y:S01]  /*5c00*/  IABS R250, R10 ;  /* 0x0000000a00fa7213 */ /* 0x000fe20000000000 */
[----:B------:R-:W-:Y:S01]  /*5c10*/  IMAD.HI.U32 R6, R3, R248, RZ ;  /* 0x000000f803067227 */ /* 0x000fe200078e00ff */
[----:B------:R-:W-:Y:S02]  /*5c20*/  ISETP.GE.AND P1, PT, R8, RZ, PT ;  /* 0x000000ff0800720c */ /* 0x000fe40003f26270 */
[----:B------:R-:W-:Y:S01]  /*5c30*/  ISETP.GT.U32.AND P4, PT, R2, R242, PT ;  /* 0x000000f20200720c */ /* 0x000fe20003f84070 */
[--C-:B------:R-:W-:Y:S01]  /*5c40*/  @!P3 IMAD.IADD R244, R244, 0x1, -R2.reuse ;  /* 0x00000001f4f4b824 */ /* 0x100fe200078e0a02 */
[----:B------:R-:W-:Y:S01]  /*5c50*/  LOP3.LUT R8, R4, 0x2e, RZ, 0xfc, !PT ;  /* 0x0000002e04087812 */ /* 0x000fe200078efcff */
[----:B------:R-:W-:Y:S01]  /*5c60*/  @!P0 IMAD.IADD R240, R240, 0x1, -R2 ;  /* 0x00000001f0f08824 */ /* 0x000fe200078e0a02 */
[----:B------:R-:W-:Y:S01]  /*5c70*/  ISETP.GE.AND P0, PT, R7, RZ, PT ;  /* 0x000000ff0700720c */ /* 0x000fe20003f06270 */
[----:B------:R-:W-:Y:S01]  /*5c80*/  IMAD.MOV R7, RZ, RZ, -R5 ;  /* 0x000000ffff077224 */ /* 0x000fe200078e0a05 */
[----:B------:R-:W-:Y:S01]  /*5c90*/  ISETP.GT.U32.AND P3, PT, R2, R244, PT ;  /* 0x000000f40200720c */ /* 0x000fe20003f64070 */
[----:B------:R-:W-:Y:S01]  /*5ca0*/  IMAD.HI.U32 R5, R3, R250, RZ ;  /* 0x000000fa03057227 */ /* 0x000fe200078e00ff */
[----:B------:R-:W-:-:S03]  /*5cb0*/  IABS R252, R8 ;  /* 0x0000000800fc7213 */ /* 0x000fc60000000000 */
[----:B------:R-:W-:Y:S02]  /*5cc0*/  IMAD.MOV R9, RZ, RZ, -R6 ;  /* 0x000000ffff097224 */ /* 0x000fe400078e0a06 */
[----:B------:R-:W-:Y:S02]  /*5cd0*/  IMAD.MOV R5, RZ, RZ, -R5 ;  /* 0x000000ffff057224 */ /* 0x000fe400078e0a05 */
[----:B------:R-:W-:Y:S01]  /*5ce0*/  IMAD R248, R2, R9, R248 ;  /* 0x0000000902f87224 */ /* 0x000fe200078e02f8 */
[----:B------:R-:W-:Y:S01]  /*5cf0*/  LOP3.LUT R9, R4, 0x2c, RZ, 0xfc, !PT ;  /* 0x0000002c04097812 */ /* 0x000fe200078efcff */
[----:B------:R-:W-:Y:S02]  /*5d00*/  IMAD R250, R2, R5, R250 ;  /* 0x0000000502fa7224 */ /* 0x000fe400078e02fa */
[----:B------:R-:W-:Y:S01]  /*5d10*/  @!P4 IMAD.IADD R242, R242, 0x1, -R2 ;  /* 0x00000001f2f2c824 */ /* 0x000fe200078e0a02 */
[C---:B------:R-:W-:Y:S01]  /*5d20*/  ISETP.GT.U32.AND P4, PT, R2.reuse, R248, PT ;  /* 0x000000f80200720c */ /* 0x040fe20003f84070 */
[----:B------:R-:W-:Y:S01]  /*5d30*/  IMAD R246, R2, R7, R246 ;  /* 0x0000000702f67224 */ /* 0x000fe200078e02f6 */
[----:B------:R-:W-:Y:S01]  /*5d40*/  IABS R27, R9 ;  /* 0x00000009001b7213 */ /* 0x000fe20000000000 */
[----:B------:R-:W-:Y:S01]  /*5d50*/  @!P3 IMAD.IADD R244, R244, 0x1, -R2 ;  /* 0x00000001f4f4b824 */ /* 0x000fe200078e0a02 */
[C---:B------:R-:W-:Y:S01]  /*5d60*/  ISETP.GT.U32.AND P3, PT, R2.reuse, R250, PT ;  /* 0x000000fa0200720c */ /* 0x040fe20003f64070 */
[----:B------:R-:W-:Y:S01]  /*5d70*/  @!P2 IMAD.MOV R240, RZ, RZ, -R240 ;  /* 0x000000fffff0a224 */ /* 0x000fe200078e0af0 */
[----:B------:R-:W-:Y:S01]  /*5d80*/  ISETP.GT.U32.AND P2, PT, R2, R246, PT ;  /* 0x000000f60200720c */ /* 0x000fe20003f44070 */
[----:B------:R-:W-:Y:S01]  /*5d90*/  IMAD.HI.U32 R6, R3, R27, RZ ;  /* 0x0000001b03067227 */ /* 0x000fe200078e00ff */
[----:B------:R-:W-:-:S03]  /*5da0*/  IABS R7, R11 ;  /* 0x0000000b00077213 */ /* 0x000fc60000000000 */
[----:B------:R-:W-:Y:S02]  /*5db0*/  IMAD.MOV R6, RZ, RZ, -R6 ;  /* 0x000000ffff067224 */ /* 0x000fe400078e0a06 */
[----:B------:R-:W-:Y:S02]  /*5dc0*/  @!P4 IMAD.IADD R248, R248, 0x1, -R2 ;  /* 0x00000001f8f8c824 */ /* 0x000fe400078e0a02 */
[----:B------:R-:W-:-:S04]  /*5dd0*/  IMAD.HI.U32 R5, R3, R252, RZ ;  /* 0x000000fc03057227 */ /* 0x000fc800078e00ff */
[--C-:B------:R-:W-:Y:S01]  /*5de0*/  @!P3 IMAD.IADD R250, R250, 0x1, -R2.reuse ;  /* 0x00000001fafab824 */ /* 0x100fe200078e0a02 */
[----:B------:R-:W-:Y:S01]  /*5df0*/  ISETP.GT.U32.AND P3, PT, R2, R248, PT ;  /* 0x000000f80200720c */ /* 0x000fe20003f64070 */
[----:B------:R-:W-:Y:S01]  /*5e00*/  @!P2 IMAD.IADD R246, R246, 0x1, -R2 ;  /* 0x00000001f6f6a824 */ /* 0x000fe200078e0a02 */
[----:B------:R-:W-:Y:S01]  /*5e10*/  ISETP.GE.AND P2, PT, R10, RZ, PT ;  /* 0x000000ff0a00720c */ /* 0x000fe20003f46270 */
[----:B------:R-:W-:Y:S01]  /*5e20*/  IMAD R27, R2, R6, R27 ;  /* 0x00000006021b7224 */ /* 0x000fe200078e021b */
[----:B------:R-:W-:Y:S01]  /*5e30*/  LOP3.LUT R10, R4, 0x1a, RZ, 0xfc, !PT ;  /* 0x0000001a040a7812 */ /* 0x000fe200078efcff */
[----:B------:R-:W-:Y:S01]  /*5e40*/  IMAD.MOV R5, RZ, RZ, -R5 ;  /* 0x000000ffff057224 */ /* 0x000fe200078e0a05 */
[----:B------:R-:W-:Y:S01]  /*5e50*/  ISETP.GT.U32.AND P4, PT, R2, R246, PT ;  /* 0x000000f60200720c */ /* 0x000fe20003f84070 */
[----:B------:R-:W-:Y:S01]  /*5e60*/  @!P5 IMAD.MOV R244, RZ, RZ, -R244 ;  /* 0x000000fffff4d224 */ /* 0x000fe200078e0af4 */
[----:B------:R-:W-:Y:S01]  /*5e70*/  ISETP.GE.AND P5, PT, R8, RZ, PT ;  /* 0x000000ff0800720c */ /* 0x000fe20003fa6270 */
[----:B------:R-:W-:Y:S01]  /*5e80*/  IMAD R252, R2, R5, R252 ;  /* 0x0000000502fc7224 */ /* 0x000fe200078e02fc */
[----:B------:R-:W-:Y:S01]  /*5e90*/  LOP3.LUT R8, R4, 0x26, RZ, 0xfc, !PT ;  /* 0x0000002604087812 */ /* 0x000fe200078efcff */
[----:B------:R-:W-:Y:S01]  /*5ea0*/  IMAD.HI.U32 R6, R3, R25, RZ ;  /* 0x0000001903067227 */ /* 0x000fe200078e00ff */
[----:B------:R-:W-:-:S02]  /*5eb0*/  IABS R136, R10 ;  /* 0x0000000a00887213 */ /* 0x000fc40000000000 */
[----:B------:R-:W-:Y:S01]  /*5ec0*/  IABS R24, R8 ;  /* 0x0000000800187213 */ /* 0x000fe20000000000 */
[----:B------:R-:W-:Y:S01]  /*5ed0*/  @!P3 IMAD.IADD R248, R248, 0x1, -R2 ;  /* 0x00000001f8f8b824 */ /* 0x000fe200078e0a02 */
[----:B------:R-:W-:Y:S01]  /*5ee0*/  ISETP.GT.U32.AND P3, PT, R2, R27, PT ;  /* 0x0000001b0200720c */ /* 0x000fe20003f64070 */
[----:B------:R-:W-:-:S04]  /*5ef0*/  IMAD.HI.U32 R5, R3, R7, RZ ;  /* 0x0000000703057227 */ /* 0x000fc800078e00ff */
[----:B------:R-:W-:Y:S01]  /*5f00*/  @!P4 IMAD.IADD R246, R246, 0x1, -R2 ;  /* 0x00000001f6f6c824 */ /* 0x000fe200078e0a02 */
[C---:B------:R-:W-:Y:S01]  /*5f10*/  ISETP.GT.U32.AND P4, PT, R2.reuse, R252, PT ;  /* 0x000000fc0200720c */ /* 0x040fe20003f84070 */
[----:B------:R-:W-:Y:S02]  /*5f20*/  IMAD.MOV R6, RZ, RZ, -R6 ;  /* 0x000000ffff067224 */ /* 0x000fe400078e0a06 */
[----:B------:R-:W-:Y:S01]  /*5f30*/  @!P6 IMAD.MOV R242, RZ, RZ, -R242 ;  /* 0x000000fffff2e224 */ /* 0x000fe200078e0af2 */
[----:B------:R-:W-:Y:S01]  /*5f40*/  ISETP.GT.U32.AND P6, PT, R2, R250, PT ;  /* 0x000000fa0200720c */ /* 0x000fe20003fc4070 */
[----:B------:R-:W-:Y:S02]  /*5f50*/  @!P0 IMAD.MOV R246, RZ, RZ, -R246 ;  /* 0x000000fffff68224 */ /* 0x000fe400078e0af6 */
[----:B------:R-:W-:Y:S02]  /*5f60*/  @!P3 IMAD.IADD R27, R27, 0x1, -R2 ;  /* 0x000000011b1bb824 */ /* 0x000fe400078e0a02 */
[----:B------:R-:W-:-:S02]  /*5f70*/  IMAD.MOV R5, RZ, RZ, -R5 ;  /* 0x000000ffff057224 */ /* 0x000fc400078e0a05 */
[C---:B------:R-:W-:Y:S01]  /*5f80*/  IMAD R25, R2.reuse, R6, R25 ;  /* 0x0000000602197224 */ /* 0x040fe200078e0219 */
[----:B------:R-:W-:Y:S01]  /*5f90*/  ISETP.GT.U32.AND P0, PT, R2, R27, PT ;  /* 0x0000001b0200720c */ /* 0x000fe20003f04070 */
[----:B------:R-:W-:-:S04]  /*5fa0*/  IMAD.HI.U32 R6, R3, R24, RZ ;  /* 0x0000001803067227 */ /* 0x000fc800078e00ff */
[----:B------:R-:W-:Y:S02]  /*5fb0*/  @!P4 IMAD.IADD R252, R252, 0x1, -R2 ;  /* 0x00000001fcfcc824 */ /* 0x000fe400078e0a02 */
[C---:B------:R-:W-:Y:S02]  /*5fc0*/  IMAD R5, R2.reuse, R5, R7 ;  /* 0x0000000502057224 */ /* 0x040fe400078e0207 */
[----:B------:R-:W-:Y:S01]  /*5fd0*/  IMAD.MOV R7, RZ, RZ, -R6 ;  /* 0x000000ffff077224 */ /* 0x000fe200078e0a06 */
[C---:B------:R-:W-:Y:S01]  /*5fe0*/  ISETP.GT.U32.AND P3, PT, R2.reuse, R252, PT ;  /* 0x000000fc0200720c */ /* 0x040fe20003f64070 */
[----:B------:R-:W-:Y:S01]  /*5ff0*/  @!P1 IMAD.MOV R248, RZ, RZ, -R248 ;  /* 0x000000fffff89224 */ /* 0x000fe200078e0af8 */
[C---:B------:R-:W-:Y:S01]  /*6000*/  ISETP.GT.U32.AND P1, PT, R2.reuse, R25, PT ;  /* 0x000000190200720c */ /* 0x040fe20003f24070 */
[C---:B------:R-:W-:Y:S01]  /*6010*/  IMAD R24, R2.reuse, R7, R24 ;  /* 0x0000000702187224 */ /* 0x040fe200078e0218 */
[----:B------:R-:W-:Y:S01]  /*6020*/  ISETP.GT.U32.AND P4, PT, R2, R5, PT ;  /* 0x000000050200720c */ /* 0x000fe20003f84070 */
[--C-:B------:R-:W-:Y:S01]  /*6030*/  @!P6 IMAD.IADD R250, R250, 0x1, -R2.reuse ;  /* 0x00000001fafae824 */ /* 0x100fe200078e0a02 */
[----:B------:R-:W-:Y:S01]  /*6040*/  ISETP.GE.AND P6, PT, R9, RZ, PT ;  /* 0x000000ff0900720c */ /* 0x000fe20003fc6270 */
[----:B------:R-:W-:Y:S01]  /*6050*/  @!P0 IMAD.IADD R27, R27, 0x1, -R2 ;  /* 0x000000011b1b8824 */ /* 0x000fe200078e0a02 */
[----:B------:R-:W-:Y:S01]  /*6060*/  LOP3.LUT R9, R4, 0x24, RZ, 0xfc, !PT ;  /* 0x0000002404097812 */ /* 0x000fe200078efcff */
[----:B------:R-:W-:Y:S01]  /*6070*/  @!P2 IMAD.MOV R250, RZ, RZ, -R250 ;  /* 0x000000fffffaa224 */ /* 0x000fe200078e0afa */
[----:B------:R-:W-:-:S02]  /*6080*/  ISETP.GT.U32.AND P0, PT, R2, R24, PT ;  /* 0x000000180200720c */ /* 0x000fc40003f04070 */
[----:B------:R-:W-:Y:S01]  /*6090*/  IABS R22, R9 ;  /* 0x0000000900167213 */ /* 0x000fe20000000000 */
[--C-:B------:R-:W-:Y:S01]  /*60a0*/  @!P3 IMAD.IADD R252, R252, 0x1, -R2.reuse ;  /* 0x00000001fcfcb824 */ /* 0x100fe200078e0a02 */
[----:B------:R-:W-:Y:S01]  /*60b0*/  ISETP.GE.AND P3, PT, R12, RZ, PT ;  /* 0x000000ff0c00720c */ /* 0x000fe20003f66270 */
[--C-:B------:R-:W-:Y:S01]  /*60c0*/  @!P1 IMAD.IADD R25, R25, 0x1, -R2.reuse ;  /* 0x0000000119199824 */ /* 0x100fe200078e0a02 */
[----:B------:R-:W-:Y:S01]  /*60d0*/  ISETP.GE.AND P1, PT, R8, RZ, PT ;  /* 0x000000ff0800720c */ /* 0x000fe20003f26270 */
[----:B------:R-:W-:Y:S01]  /*60e0*/  @!P4 IMAD.IADD R5, R5, 0x1, -R2 ;  /* 0x000000010505c824 */ /* 0x000fe200078e0a02 */
[----:B------:R-:W-:Y:S01]  /*60f0*/  ISETP.GE.AND P4, PT, R11, RZ, PT ;  /* 0x000000ff0b00720c */ /* 0x000fe20003f86270 */
[----:B------:R-:W-:Y:S01]  /*6100*/  IMAD.HI.U32 R6, R3, R22, RZ ;  /* 0x0000001603067227 */ /* 0x000fe200078e00ff */
[----:B------:R-:W-:Y:S02]  /*6110*/  LOP3.LUT R8, R4, 0x1e, RZ, 0xfc, !PT ;  /* 0x0000001e04087812 */ /* 0x000fe400078efcff */
[C---:B------:R-:W-:Y:S01]  /*6120*/  ISETP.GT.U32.AND P2, PT, R2.reuse, R5, PT ;  /* 0x000000050200720c */ /* 0x040fe20003f44070 */
[----:B------:R-:W-:Y:S01]  /*6130*/  @!P5 IMAD.MOV R252, RZ, RZ, -R252 ;  /* 0x000000fffffcd224 */ /* 0x000fe200078e0afc */
[----:B------:R-:W-:Y:S01]  /*6140*/  ISETP.GT.U32.AND P5, PT, R2, R25, PT ;  /* 0x000000190200720c */ /* 0x000fe20003fa4070 */
[----:B------:R-:W-:Y:S01]  /*6150*/  IMAD.MOV R7, RZ, RZ, -R6 ;  /* 0x000000ffff077224 */ /* 0x000fe200078e0a06 */
[----:B------:R-:W-:Y:S01]  /*6160*/  LOP3.LUT R6, R4, 0x22, RZ, 0xfc, !PT ;  /* 0x0000002204067812 */ /* 0x000fe200078efcff */
[----:B------:R-:W-:Y:S01]  /*6170*/  @!P0 IMAD.IADD R24, R24, 0x1, -R2 ;  /* 0x0000000118188824 */ /* 0x000fe200078e0a02 */
[----:B------:R-:W-:Y:S01]  /*6180*/  IABS R16, R8 ;  /* 0x0000000800107213 */ /* 0x000fe20000000000 */
[C---:B------:R-:W-:Y:S01]  /*6190*/  IMAD R22, R2.reuse, R7, R22 ;  /* 0x0000000702167224 */ /* 0x040fe200078e0216 */
[----:B------:R-:W-:Y:S01]  /*61a0*/  IABS R20, R6 ;  /* 0x0000000600147213 */ /* 0x000fe20000000000 */
[----:B------:R-:W-:Y:S01]  /*61b0*/  @!P6 IMAD.MOV R27, RZ, RZ, -R27 ;  /* 0x000000ffff1be224 */ /* 0x000fe200078e0a1b */
[----:B------:R-:W-:-:S02]  /*61c0*/  ISETP.GT.U32.AND P0, PT, R2, R24, PT ;  /* 0x000000180200720c */ /* 0x000fc40003f04070 */
[----:B------:R-:W-:Y:S01]  /*61d0*/  LOP3.LUT R7, R4, 0x20, RZ, 0xfc, !PT ;  /* 0x0000002004077812 */ /* 0x000fe200078efcff */
[--C-:B------:R-:W-:Y:S01]  /*61e0*/  @!P2 IMAD.IADD R5, R5, 0x1, -R2.reuse ;  /* 0x000000010505a824 */ /* 0x100fe200078e0a02 */
[----:B------:R-:W-:Y:S01]  /*61f0*/  ISETP.GE.AND P6, PT, R6, RZ, PT ;  /* 0x000000ff0600720c */ /* 0x000fe20003fc6270 */
[----:B------:R-:W-:Y:S01]  /*6200*/  IMAD.HI.U32 R6, R3, R20, RZ ;  /* 0x0000001403067227 */ /* 0x000fe200078e00ff */
[----:B------:R-:W-:Y:S02]  /*6210*/  IABS R18, R7 ;  /* 0x0000000700127213 */ /* 0x000fe40000000000 */
[----:B------:R-:W-:Y:S01]  /*6220*/  ISETP.GE.AND P2, PT, R9, RZ, PT ;  /* 0x000000ff0900720c */ /* 0x000fe20003f46270 */
[----:B------:R-:W-:Y:S01]  /*6230*/  @!P5 IMAD.IADD R25, R25, 0x1, -R2 ;  /* 0x000000011919d824 */ /* 0x000fe200078e0a02 */
[----:B------:R-:W-:Y:S01]  /*6240*/  ISETP.GE.AND P5, PT, R7, RZ, PT ;  /* 0x000000ff0700720c */ /* 0x000fe20003fa6270 */
[----:B------:R-:W-:Y:S01]  /*6250*/  IMAD.MOV R7, RZ, RZ, -R6 ;  /* 0x000000ffff077224 */ /* 0x000fe200078e0a06 */
[----:B------:R-:W-:Y:S01]  /*6260*/  LOP3.LUT R9, R4, 0x1c, RZ, 0xfc, !PT ;  /* 0x0000001c04097812 */ /* 0x000fe200078efcff */
[----:B------:R-:W-:Y:S01]  /*6270*/  @!P4 IMAD.MOV R5, RZ, RZ, -R5 ;  /* 0x000000ffff05c224 */ /* 0x000fe200078e0a05 */
[----:B------:R-:W-:Y:S01]  /*6280*/  ISETP.GT.U32.AND P4, PT, R2, R22, PT ;  /* 0x000000160200720c */ /* 0x000fe20003f84070 */
[----:B------:R-:W-:Y:S01]  /*6290*/  @!P0 IMAD.IADD R24, R24, 0x1, -R2 ;  /* 0x0000000118188824 */ /* 0x000fe200078e0a02 */
[----:B------:R-:W-:Y:S01]  /*62a0*/  ISETP.GE.AND P0, PT, R9, RZ, PT ;  /* 0x000000ff0900720c */ /* 0x000fe20003f06270 */
[----:B------:R-:W-:Y:S01]  /*62b0*/  IMAD R20, R2, R7, R20 ;  /* 0x0000000702147224 */ /* 0x000fe200078e0214 */
[----:B------:R-:W-:Y:S01]  /*62c0*/  IABS R14, R9 ;  /* 0x00000009000e7213 */ /* 0x000fe20000000000 */
[----:B------:R-:W-:Y:S01]  /*62d0*/  @!P1 IMAD.MOV R24, RZ, RZ, -R24 ;  /* 0x000000ffff189224 */ /* 0x000fe200078e0a18 */
[----:B------:R-:W-:Y:S01]  /*62e0*/  LOP3.LUT R12, R4, 0x18, RZ, 0xfc, !PT ;  /* 0x00000018040c7812 */ /* 0x000fe200078efcff */
[----:B------:R-:W-:Y:S01]  /*62f0*/  IMAD.HI.U32 R7, R3, R16, RZ ;  /* 0x0000001003077227 */ /* 0x000fe200078e00ff */
[----:B------:R-:W-:-:S02]  /*6300*/  ISETP.GT.U32.AND P1, PT, R2, R20, PT ;  /* 0x000000140200720c */ /* 0x000fc40003f24070 */
[----:B------:R-:W-:Y:S01]  /*6310*/  IABS R134, R12 ;  /* 0x0000000c00867213 */ /* 0x000fe20000000000 */
[----:B------:R-:W-:Y:S01]  /*6320*/  IMAD.MOV R7, RZ, RZ, -R7 ;  /* 0x000000ffff077224 */ /* 0x000fe200078e0a07 */
[----:B------:R-:W-:Y:S01]  /*6330*/  IABS R11, R33 ;  /* 0x00000021000b7213 */ /* 0x000fe20000000000 */
[----:B------:R-:W-:Y:S02]  /*6340*/  @!P4 IMAD.IADD R22, R22, 0x1, -R2 ;  /* 0x000000011616c824 */ /* 0x000fe400078e0a02 */
[C---:B------:R-:W-:Y:S02]  /*6350*/  IMAD R16, R2.reuse, R7, R16 ;  /* 0x0000000702107224 */ /* 0x040fe400078e0210 */
[----:B------:R-:W-:Y:S01]  /*6360*/  IMAD.HI.U32 R6, R3, R18, RZ ;  /* 0x0000001203067227 */ /* 0x000fe200078e00ff */
[----:B------:R-:W-:-:S03]  /*6370*/  ISETP.GT.U32.AND P4, PT, R2, R22, PT ;  /* 0x000000160200720c */ /* 0x000fc60003f84070 */
[----:B------:R-:W-:Y:S01]  /*6380*/  @!P1 IMAD.IADD R20, R20, 0x1, -R2 ;  /* 0x0000000114149824 */ /* 0x000fe200078e0a02 */
[----:B------:R-:W-:Y:S01]  /*6390*/  ISETP.GT.U32.AND P1, PT, R2, R16, PT ;  /* 0x000000100200720c */ /* 0x000fe20003f24070 */
[----:B------:R-:W-:Y:S02]  /*63a0*/  IMAD.MOV R9, RZ, RZ, -R6 ;  /* 0x000000ffff097224 */ /* 0x000fe400078e0a06 */
[----:B------:R-:W-:-:S04]  /*63b0*/  IMAD.HI.U32 R6, R3, R14, RZ ;  /* 0x0000000e03067227 */ /* 0x000fc800078e00ff */
[----:B------:R-:W-:Y:S02]  /*63c0*/  IMAD R18, R2, R9, R18 ;  /* 0x0000000902127224 */ /* 0x000fe400078e0212 */
[----:B------:R-:W-:Y:S02]  /*63d0*/  @!P4 IMAD.IADD R22, R22, 0x1, -R2 ;  /* 0x000000011616c824 */ /* 0x000fe400078e0a02 */
[----:B------:R-:W-:Y:S01]  /*63e0*/  IMAD.MOV R7, RZ, RZ, -R6 ;  /* 0x000000ffff077224 */ /* 0x000fe200078e0a06 */
[----:B------:R-:W-:Y:S01]  /*63f0*/  ISETP.GT.U32.AND P4, PT, R2, R18, PT ;  /* 0x000000120200720c */ /* 0x000fe20003f84070 */
[----:B------:R-:W-:Y:S02]  /*6400*/  @!P1 IMAD.IADD R16, R16, 0x1, -R2 ;  /* 0x0000000110109824 */ /* 0x000fe400078e0a02 */
[----:B------:R-:W-:-:S03]  /*6410*/  IMAD.HI.U32 R6, R3, R136, RZ ;  /* 0x0000008803067227 */ /* 0x000fc600078e00ff */
[C---:B------:R-:W-:Y:S01]  /*6420*/  ISETP.GT.U32.AND P1, PT, R2.reuse, R16, PT ;  /* 0x000000100200720c */ /* 0x040fe20003f24070 */
[----:B------:R-:W-:Y:S02]  /*6430*/  IMAD R14, R2, R7, R14 ;  /* 0x00000007020e7224 */ /* 0x000fe400078e020e */
[----:B------:R-:W-:Y:S02]  /*6440*/  IMAD.MOV R7, RZ, RZ, -R6 ;  /* 0x000000ffff077224 */ /* 0x000fe400078e0a06 */
[----:B------:R-:W-:-:S04]  /*6450*/  IMAD.HI.U32 R6, R3, R134, RZ ;  /* 0x0000008603067227 */ /* 0x000fc800078e00ff */
[----:B------:R-:W-:Y:S02]  /*6460*/  IMAD.MOV R9, RZ, RZ, -R6 ;  /* 0x000000ffff097224 */ /* 0x000fe400078e0a06 */
[----:B------:R-:W-:Y:S01]  /*6470*/  @!P3 IMAD.MOV R25, RZ, RZ, -R25 ;  /* 0x000000ffff19b224 */ /* 0x000fe200078e0a19 */
[----:B------:R-:W-:Y:S01]  /*6480*/  ISETP.GE.AND P3, PT, R8, RZ, PT ;  /* 0x000000ff0800720c */ /* 0x000fe20003f66270 */
[----:B------:R-:W-:Y:S01]  /*6490*/  @!P4 IMAD.IADD R18, R18, 0x1, -R2 ;  /* 0x000000011212c824 */ /* 0x000fe200078e0a02 */
[----:B------:R-:W-:Y:S01]  /*64a0*/  IABS R8, R17 ;  /* 0x0000001100087213 */ /* 0x000fe20000000000 */
[C---:B------:R-:W-:Y:S01]  /*64b0*/  IMAD R136, R2.reuse, R7, R136 ;  /* 0x0000000702887224 */ /* 0x040fe200078e0288 */
[C---:B------:R-:W-:Y:S01]  /*64c0*/  ISETP.GT.U32.AND P4, PT, R2.reuse, R20, PT ;  /* 0x000000140200720c */ /* 0x040fe20003f84070 */
[----:B------:R-:W-:Y:S02]  /*64d0*/  IMAD R134, R2, R9, R134 ;  /* 0x0000000902867224 */ /* 0x000fe400078e0286 */
[----:B------:R-:W-:-:S04]  /*64e0*/  IMAD.HI.U32 R7, R3, R132, RZ ;  /* 0x0000008403077227 */ /* 0x000fc800078e00ff */
[----:B------:R-:W-:Y:S01]  /*64f0*/  @!P2 IMAD.MOV R22, RZ, RZ, -R22 ;  /* 0x000000ffff16a224 */ /* 0x000fe200078e0a16 */
[----:B------:R-:W-:Y:S01]  /*6500*/  ISETP.GT.U32.AND P2, PT, R2, R18, PT ;  /* 0x000000120200720c */ /* 0x000fe20003f44070 */
[----:B------:R-:W-:Y:S01]  /*6510*/  @!P1 IMAD.IADD R16, R16, 0x1, -R2 ;  /* 0x0000000110109824 */ /* 0x000fe200078e0a02 */
[----:B------:R-:W-:Y:S01]  /*6520*/  ISETP.GT.U32.AND P1, PT, R2, R134, PT ;  /* 0x000000860200720c */ /* 0x000fe20003f24070 */
[----:B------:R-:W-:Y:S02]  /*6530*/  IMAD.MOV R7, RZ, RZ, -R7 ;  /* 0x000000ffff077224 */ /* 0x000fe400078e0a07 */
[----:B------:R-:W-:-:S04]  /*6540*/  IMAD.HI.U32 R6, R3, R8, RZ ;  /* 0x0000000803067227 */ /* 0x000fc800078e00ff */
[----:B------:R-:W-:Y:S02]  /*6550*/  IMAD R132, R2, R7, R132 ;  /* 0x0000000702847224 */ /* 0x000fe400078e0284 */
[----:B------:R-:W-:Y:S02]  /*6560*/  IMAD.MOV R7, RZ, RZ, -R6 ;  /* 0x000000ffff077224 */ /* 0x000fe400078e0a06 */
[----:B------:R-:W-:Y:S01]  /*6570*/  @!P2 IMAD.IADD R18, R18, 0x1, -R2 ;  /* 0x000000011212a824 */ /* 0x000fe200078e0a02 */
[C---:B------:R-:W-:Y:S01]  /*6580*/  ISETP.GT.U32.AND P2, PT, R2.reuse, R136, PT ;  /* 0x000000880200720c */ /* 0x040fe20003f44070 */
[----:B------:R-:W-:Y:S02]  /*6590*/  IMAD R7, R2, R7, R8 ;  /* 0x0000000702077224 */ /* 0x000fe400078e0208 */
[--C-:B------:R-:W-:Y:S01]  /*65a0*/  @!P4 IMAD.IADD R20, R20, 0x1, -R2.reuse ;  /* 0x000000011414c824 */ /* 0x100fe200078e0a02 */
[----:B------:R-:W-:Y:S01]  /*65b0*/  ISETP.GT.U32.AND P4, PT, R2, R14, PT ;  /* 0x0000000e0200720c */ /* 0x000fe20003f84070 */
[----:B------:R-:W-:Y:S01]  /*65c0*/  @!P1 IMAD.IADD R134, R134, 0x1, -R2 ;  /* 0x0000000186869824 */ /* 0x000fe200078e0a02 */
[----:B------:R-:W-:Y:S01]  /*65d0*/  ISETP.GT.U32.AND P1, PT, R2, R7, PT ;  /* 0x000000070200720c */ /* 0x000fe20003f24070 */
[----:B------:R-:W-:-:S04]  /*65e0*/  IMAD.HI.U32 R6, R3, R130, RZ ;  /* 0x0000008203067227 */ /* 0x000fc800078e00ff */
[----:B------:R-:W-:Y:S02]  /*65f0*/  @!P3 IMAD.MOV R16, RZ, RZ, -R16 ;  /* 0x000000ffff10b224 */ /* 0x000fe400078e0a10 */
[----:B------:R-:W-:Y:S01]  /*6600*/  @!P2 IMAD.IADD R136, R136, 0x1, -R2 ;  /* 0x000000018888a824 */ /* 0x000fe200078e0a02 */
[----:B------:R-:W-:Y:S01]  /*6610*/  ISETP.GE.AND P2, PT, R10, RZ, PT ;  /* 0x000000ff0a00720c */ /* 0x000fe20003f46270 */
[----:B------:R-:W-:Y:S01]  /*6620*/  IMAD.MOV R9, RZ, RZ, -R6 ;  /* 0x000000ffff097224 */ /* 0x000fe200078e0a06 */
[----:B------:R-:W-:Y:S01]  /*6630*/  IABS R10, R31 ;  /* 0x0000001f000a7213 */ /* 0x000fe20000000000 */
[--C-:B------:R-:W-:Y:S01]  /*6640*/  @!P4 IMAD.IADD R14, R14, 0x1, -R2.reuse ;  /* 0x000000010e0ec824 */ /* 0x100fe200078e0a02 */
[----:B------:R-:W-:Y:S01]  /*6650*/  ISETP.GT.U32.AND P4, PT, R2, R132, PT ;  /* 0x000000840200720c */ /* 0x000fe20003f84070 */
[----:B------:R-:W-:Y:S02]  /*6660*/  @!P1 IMAD.IADD R7, R7, 0x1, -R2 ;  /* 0x0000000107079824 */ /* 0x000fe400078e0a02 */
[----:B------:R-:W-:-:S03]  /*6670*/  IMAD.HI.U32 R6, R3, R10, RZ ;  /* 0x0000000a03067227 */ /* 0x000fc600078e00ff */
[C---:B------:R-:W-:Y:S01]  /*6680*/  ISETP.GT.U32.AND P3, PT, R2.reuse, R7, PT ;  /* 0x000000070200720c */ /* 0x040fe20003f64070 */
[----:B------:R-:W-:Y:S02]  /*6690*/  IMAD R130, R2, R9, R130 ;  /* 0x0000000902827224 */ /* 0x000fe400078e0282 */
[----:B------:R-:W-:Y:S02]  /*66a0*/  IMAD.MOV R9, RZ, RZ, -R6 ;  /* 0x000000ffff097224 */ /* 0x000fe400078e0a06 */
[----:B------:R-:W-:-:S04]  /*66b0*/  IMAD.HI.U32 R8, R3, R11, RZ ;  /* 0x0000000b03087227 */ /* 0x000fc800078e00ff */
[----:B------:R-:W-:Y:S01]  /*66c0*/  @!P4 IMAD.IADD R132, R132, 0x1, -R2 ;  /* 0x000000018484c824 */ /* 0x000fe200078e0a02 */
[C---:B------:R-:W-:Y:S01]  /*66d0*/  ISETP.GT.U32.AND P4, PT, R2.reuse, R14, PT ;  /* 0x0000000e0200720c */ /* 0x040fe20003f84070 */
[C---:B------:R-:W-:Y:S01]  /*66e0*/  IMAD R6, R2.reuse, R9, R10 ;  /* 0x0000000902067224 */ /* 0x040fe200078e020a */
[----:B------:R-:W-:Y:S01]  /*66f0*/  IABS R10, R35 ;  /* 0x00000023000a7213 */ /* 0x000fe20000000000 */
[----:B------:R-:W-:Y:S01]  /*6700*/  @!P3 IMAD.IADD R7, R7, 0x1, -R2 ;  /* 0x000000010707b824 */ /* 0x000fe200078e0a02 */
[C---:B------:R-:W-:Y:S01]  /*6710*/  ISETP.GT.U32.AND P1, PT, R2.reuse, R132, PT ;  /* 0x000000840200720c */ /* 0x040fe20003f24070 */
[----:B------:R-:W-:Y:S01]  /*6720*/  IMAD.MOV R8, RZ, RZ, -R8 ;  /* 0x000000ffff087224 */ /* 0x000fe200078e0a08 */
[C---:B------:R-:W-:Y:S01]  /*6730*/  ISETP.GT.U32.AND P3, PT, R2.reuse, R6, PT ;  /* 0x000000060200720c */ /* 0x040fe20003f64070 */
[----:B------:R-:W-:Y:S01]  /*6740*/  @!P5 IMAD.MOV R18, RZ, RZ, -R18 ;  /* 0x000000ffff12d224 */ /* 0x000fe200078e0a12 */
[C---:B------:R-:W-:Y:S01]  /*6750*/  ISETP.GT.U32.AND P5, PT, R2.reuse, R136, PT ;  /* 0x000000880200720c */ /* 0x040fe20003fa4070 */
[----:B------:R-:W-:-:S02]  /*6760*/  IMAD R8, R2, R8, R11 ;  /* 0x0000000802087224 */ /* 0x000fc400078e020b */
[----:B------:R-:W-:-:S04]  /*6770*/  IMAD.HI.U32 R9, R3, R10, RZ ;  /* 0x0000000a03097227 */ /* 0x000fc800078e00ff */
[--C-:B------:R-:W-:Y:S01]  /*6780*/  @!P4 IMAD.IADD R14, R14, 0x1, -R2.reuse ;  /* 0x000000010e0ec824 */ /* 0x100fe200078e0a02 */
[----:B------:R-:W-:Y:S01]  /*6790*/  ISETP.GT.U32.AND P4, PT, R2, R130, PT ;  /* 0x000000820200720c */ /* 0x000fe20003f84070 */
[----:B------:R-:W-:Y:S02]  /*67a0*/  IMAD.MOV R9, RZ, RZ, -R9 ;  /* 0x000000ffff097224 */ /* 0x000fe400078e0a09 */
[----:B------:R-:W-:Y:S01]  /*67b0*/  @!P3 IMAD.IADD R6, R6, 0x1, -R2 ;  /* 0x000000010606b824 */ /* 0x000fe200078e0a02 */
[C---:B------:R-:W-:Y:S01]  /*67c0*/  ISETP.GT.U32.AND P3, PT, R2.reuse, R8, PT ;  /* 0x000000080200720c */ /* 0x040fe20003f64070 */
[----:B------:R-:W-:Y:S01]  /*67d0*/  @!P6 IMAD.MOV R20, RZ, RZ, -R20 ;  /* 0x000000ffff14e224 */ /* 0x000fe200078e0a14 */
[----:B------:R-:W-:Y:S01]  /*67e0*/  ISETP.GT.U32.AND P6, PT, R2, R134, PT ;  /* 0x000000860200720c */ /* 0x000fe20003fc4070 */
[----:B------:R-:W-:Y:S01]  /*67f0*/  @!P1 IMAD.IADD R132, R132, 0x1, -R2 ;  /* 0x0000000184849824 */ /* 0x000fe200078e0a02 */
[----:B------:R-:W-:Y:S01]  /*6800*/  ISETP.GE.AND P1, PT, R17, RZ, PT ;  /* 0x000000ff1100720c */ /* 0x000fe20003f26270 */
[----:B------:R-:W-:Y:S01]  /*6810*/  IMAD R10, R2, R9, R10 ;  /* 0x00000009020a7224 */ /* 0x000fe200078e020a */
[----:B------:R-:W-:Y:S01]  /*6820*/  IABS R17, R37 ;  /* 0x0000002500117213 */ /* 0x000fe20000000000 */
[--C-:B------:R-:W-:Y:S01]  /*6830*/  @!P5 IMAD.IADD R136, R136, 0x1, -R2.reuse ;  /* 0x000000018888d824 */ /* 0x100fe200078e0a02 */
[----:B------:R-:W-:Y:S01]  /*6840*/  ISETP.GE.AND P5, PT, R12, RZ, PT ;  /* 0x000000ff0c00720c */ /* 0x000fe20003fa6270 */
[----:B------:R-:W-:Y:S01]  /*6850*/  @!P4 IMAD.IADD R130, R130, 0x1, -R2 ;  /* 0x000000018282c824 */ /* 0x000fe200078e0a02 */
[----:B------:R-:W-:Y:S01]  /*6860*/  ISETP.GE.AND P4, PT, R19, RZ, PT ;  /* 0x000000ff1300720c */ /* 0x000fe20003f86270 */
[----:B------:R-:W-:-:S02]  /*6870*/  @!P0 IMAD.MOV R14, RZ, RZ, -R14 ;  /* 0x000000ffff0e8224 */ /* 0x000fc400078e0a0e */
[----:B------:R-:W-:Y:S01]  /*6880*/  @!P3 IMAD.IADD R8, R8, 0x1, -R2 ;  /* 0x000000010808b824 */ /* 0x000fe200078e0a02 */
[C---:B------:R-:W-:Y:S01]  /*6890*/  ISETP.GT.U32.AND P3, PT, R2.reuse, R10, PT ;  /* 0x0000000a0200720c */ /* 0x040fe20003f64070 */
        /* <DEDUP_REMOVED lines=8> */
[----:B------:R-:W-:Y:S01]  /*6920*/  IMAD.HI.U32 R11, R3, R128, RZ ;  /* 0x00000080030b7227 */ /* 0x000fe200078e00ff */
[----:B------:R-:W-:-:S03]  /*6930*/  ISETP.GE.AND P6, PT, R15, RZ, PT ;  /* 0x000000ff0f00720c */ /* 0x000fc60003fc6270 */
[C---:B------:R-:W-:Y:S02]  /*6940*/  IMAD R126, R2.reuse, R29, R126 ;  /* 0x0000001d027e7224 */ /* 0x040fe400078e027e */
[----:B------:R-:W-:Y:S01]  /*6950*/  @!P5 IMAD.MOV R134, RZ, RZ, -R134 ;  /* 0x000000ffff86d224 */ /* 0x000fe200078e0a86 */
[----:B------:R-:W-:Y:S01]  /*6960*/  ISETP.GT.U32.AND P5, PT, R2, R8, PT ;  /* 0x000000080200720c */ /* 0x000fe20003fa4070 */
[----:B------:R-:W-:-:S04]  /*6970*/  IMAD.HI.U32 R15, R3, R124, RZ ;  /* 0x0000007c030f7227 */ /* 0x000fc800078e00ff */
[----:B------:R-:W-:Y:S02]  /*6980*/  IMAD.MOV R11, RZ, RZ, -R11 ;  /* 0x000000ffff0b7224 */ /* 0x000fe400078e0a0b */
[--C-:B------:R-:W-:Y:S02]  /*6990*/  @!P3 IMAD.IADD R10, R10, 0x1, -R2.reuse ;  /* 0x000000010a0ab824 */ /* 0x100fe400078e0a02 */
[----:B------:R-:W-:Y:S01]  /*69a0*/  @!P0 IMAD.IADD R130, R130, 0x1, -R2 ;  /* 0x0000000182828824 */ /* 0x000fe200078e0a02 */
[C---:B------:R-:W-:Y:S01]  /*69b0*/  ISETP.GT.U32.AND P0, PT, R2.reuse, R126, PT ;  /* 0x0000007e0200720c */ /* 0x040fe20003f04070 */
[----:B------:R-:W-:Y:S01]  /*69c0*/  @!P2 IMAD.MOV R136, RZ, RZ, -R136 ;  /* 0x000000ffff88a224 */ /* 0x000fe200078e0a88 */
[C---:B------:R-:W-:Y:S01]  /*69d0*/  ISETP.GT.U32.AND P2, PT, R2.reuse, R6, PT ;  /* 0x000000060200720c */ /* 0x040fe20003f44070 */
[----:B------:R-:W-:Y:S01]  /*69e0*/  IMAD.HI.U32 R3, R3, R122, RZ ;  /* 0x0000007a03037227 */ /* 0x000fe200078e00ff */
[----:B------:R-:W-:-:S03]  /*69f0*/  ISETP.GT.U32.AND P3, PT, R2, R10, PT ;  /* 0x0000000a0200720c */ /* 0x000fc60003f64070 */
[----:B------:R-:W-:Y:S02]  /*6a00*/  IMAD.MOV R15, RZ, RZ, -R15 ;  /* 0x000000ffff0f7224 */ /* 0x000fe400078e0a0f */
[C---:B------:R-:W-:Y:S01]  /*6a10*/  IMAD R128, R2.reuse, R11, R128 ;  /* 0x0000000b02807224 */ /* 0x040fe200078e0280 */
[----:B------:R-:W-:Y:S01]  /*6a20*/  LOP3.LUT R11, R153, 0x3f, RZ, 0xc0, !PT ;  /* 0x0000003f990b7812 */ /* 0x000fe200078ec0ff */
[----:B------:R-:W-:Y:S02]  /*6a30*/  IMAD.MOV.U32 R4, RZ, RZ, R7 ;  /* 0x000000ffff047224 */ /* 0x000fe400078e0007 */
[----:B------:R-:W-:Y:S02]  /*6a40*/  IMAD.MOV R3, RZ, RZ, -R3 ;  /* 0x000000ffff037224 */ /* 0x000fe400078e0a03 */
[C---:B------:R-:W-:Y:S02]  /*6a50*/  IMAD R12, R2.reuse, R19, R17 ;  /* 0x00000013020c7224 */ /* 0x040fe400078e0211 */
[----:B------:R-:W-:-:S02]  /*6a60*/  IMAD R124, R2, R15, R124 ;  /* 0x0000000f027c7224 */ /* 0x000fc400078e027c */
[----:B------:R-:W-:Y:S01]  /*6a70*/  @!P1 IMAD.MOV R4, RZ, RZ, -R4 ;  /* 0x000000ffff049224 */ /* 0x000fe200078e0a04 */
[C---:B------:R-:W-:Y:S01]  /*6a80*/  ISETP.GT.U32.AND P1, PT, R2.reuse, R128, PT ;  /* 0x000000800200720c */ /* 0x040fe20003f24070 */
[C---:B------:R-:W-:Y:S02]  /*6a90*/  IMAD R122, R2.reuse, R3, R122 ;  /* 0x00000003027a7224 */ /* 0x040fe400078e027a */
[----:B------:R-:W-:Y:S01]  /*6aa0*/  @!P6 IMAD.MOV R132, RZ, RZ, -R132 ;  /* 0x000000ffff84e224 */ /* 0x000fe200078e0a84 */
[----:B------:R-:W-:Y:S01]  /*6ab0*/  ISETP.GT.U32.AND P6, PT, R2, R12, PT ;  /* 0x0000000c0200720c */ /* 0x000fe20003fc4070 */
[--C-:B------:R-:W-:Y:S01]  /*6ac0*/  @!P5 IMAD.IADD R8, R8, 0x1, -R2.reuse ;  /* 0x000000010808d824 */ /* 0x100fe200078e0a02 */
[----:B------:R-:W-:Y:S01]  /*6ad0*/  ISETP.GT.U32.AND P5, PT, R2, R124, PT ;  /* 0x0000007c0200720c */ /* 0x000fe20003fa4070 */
[--C-:B------:R-:W-:Y:S01]  /*6ae0*/  @!P0 IMAD.IADD R126, R126, 0x1, -R2.reuse ;  /* 0x000000017e7e8824 */ /* 0x100fe200078e0a02 */
[----:B------:R-:W-:Y:S01]  /*6af0*/  ISETP.GT.U32.AND P0, PT, R2, R122, PT ;  /* 0x0000007a0200720c */ /* 0x000fe20003f04070 */
[--C-:B------:R-:W-:Y:S01]  /*6b00*/  @!P2 IMAD.IADD R6, R6, 0x1, -R2.reuse ;  /* 0x000000010606a824 */ /* 0x100fe200078e0a02 */
[----:B------:R-:W-:Y:S01]  /*6b10*/  ISETP.GE.AND P2, PT, R31, RZ, PT ;  /* 0x000000ff1f00720c */ /* 0x000fe20003f46270 */
[--C-:B------:R-:W-:Y:S01]  /*6b20*/  @!P3 IMAD.IADD R10, R10, 0x1, -R2.reuse ;  /* 0x000000010a0ab824 */ /* 0x100fe200078e0a02 */
[----:B------:R-:W-:Y:S01]  /*6b30*/  ISETP.GE.AND P3, PT, R33, RZ, PT ;  /* 0x000000ff2100720c */ /* 0x000fe20003f66270 */
[----:B------:R-:W-:-:S02]  /*6b40*/  @!P1 IMAD.IADD R128, R128, 0x1, -R2 ;  /* 0x0000000180809824 */ /* 0x000fc400078e0a02 */
[----:B------:R-:W-:Y:S02]  /*6b50*/  IMAD.U32 R3, RZ, RZ, UR12 ;  /* 0x0000000cff037e24 */ /* 0x000fe4000f8e00ff */
[--C-:B------:R-:W-:Y:S01]  /*6b60*/  @!P6 IMAD.IADD R12, R12, 0x1, -R2.reuse ;  /* 0x000000010c0ce824 */ /* 0x100fe200078e0a02 */
[----:B------:R-:W-:Y:S01]  /*6b70*/  ISETP.GE.AND P6, PT, R35, RZ, PT ;  /* 0x000000ff2300720c */ /* 0x000fe20003fc6270 */
[----:B------:R-:W-:Y:S02]  /*6b80*/  @!P5 IMAD.IADD R124, R124, 0x1, -R2 ;  /* 0x000000017c7cd824 */ /* 0x000fe400078e0a02 */
[----:B------:R-:W-:Y:S01]  /*6b90*/  @!P4 IMAD.MOV R130, RZ, RZ, -R130 ;  /* 0x000000ffff82c224 */ /* 0x000fe200078e0a82 */
[C---:B------:R-:W-:Y:S01]  /*6ba0*/  ISETP.GT.U32.AND P4, PT, R2.reuse, R128, PT ;  /* 0x000000800200720c */ /* 0x040fe20003f84070 */
[----:B------:R-:W-:Y:S01]  /*6bb0*/  VIADD R3, R3, 0x4000 ;  /* 0x0000400003037836 */ /* 0x000fe20000000000 */
[----:B------:R-:W-:Y:S01]  /*6bc0*/  ISETP.GT.U32.AND P1, PT, R2, R12, PT ;  /* 0x0000000c0200720c */ /* 0x000fe20003f24070 */
[----:B------:R-:W-:Y:S01]  /*6bd0*/  @!P0 IMAD.IADD R122, R122, 0x1, -R2 ;  /* 0x000000017a7a8824 */ /* 0x000fe200078e0a02 */
[C---:B------:R-:W-:Y:S01]  /*6be0*/  ISETP.GT.U32.AND P5, PT, R2.reuse, R124, PT ;  /* 0x0000007c0200720c */ /* 0x040fe20003fa4070 */
[----:B------:R-:W-:Y:S01]  /*6bf0*/  @!P2 IMAD.MOV R6, RZ, RZ, -R6 ;  /* 0x000000ffff06a224 */ /* 0x000fe200078e0a06 */
[C---:B------:R-:W-:Y:S01]  /*6c00*/  ISETP.GT.U32.AND P2, PT, R2.reuse, R126, PT ;  /* 0x0000007e0200720c */ /* 0x040fe20003f44070 */
[----:B------:R-:W-:Y:S01]  /*6c10*/  @!P3 IMAD.MOV R8, RZ, RZ, -R8 ;  /* 0x000000ffff08b224 */ /* 0x000fe200078e0a08 */
[----:B------:R-:W-:Y:S01]  /*6c20*/  SHF.R.U32.HI R3, RZ, 0x4, R3 ;  /* 0x00000004ff037819 */ /* 0x000fe20000011603 */
[----:B------:R-:W-:Y:S01]  /*6c30*/  @!P6 IMAD.MOV R10, RZ, RZ, -R10 ;  /* 0x000000ffff0ae224 */ /* 0x000fe200078e0a0a */
[----:B------:R-:W-:-:S02]  /*6c40*/  ISETP.GT.U32.AND P3, PT, R2, R122, PT ;  /* 0x0000007a0200720c */ /* 0x000fc40003f64070 */
[----:B------:R-:W-:Y:S01]  /*6c50*/  SGXT.U32 R45, R3, 0xe ;  /* 0x0000000e032d781a */ /* 0x000fe20000000000 */
[----:B------:R-:W-:Y:S01]  /*6c60*/  IMAD.MOV.U32 R3, RZ, RZ, RZ ;  /* 0x000000ffff037224 */ /* 0x000fe200078e00ff */
[----:B------:R-:W-:Y:S01]  /*6c70*/  ISETP.GE.AND P0, PT, R39, RZ, PT ;  /* 0x000000ff2700720c */ /* 0x000fe20003f06270 */
[--C-:B------:R-:W-:Y:S01]  /*6c80*/  @!P4 IMAD.IADD R128, R128, 0x1, -R2.reuse ;  /* 0x000000018080c824 */ /* 0x100fe200078e0a02 */
[----:B------:R-:W-:Y:S01]  /*6c90*/  IADD3 R7, P4, R45, 0x2, RZ ;  /* 0x000000022d077810 */ /* 0x000fe20007f9e0ff */
[--C-:B------:R-:W-:Y:S01]  /*6ca0*/  @!P1 IMAD.IADD R12, R12, 0x1, -R2.reuse ;  /* 0x000000010c0c9824 */ /* 0x100fe200078e0a02 */
[----:B------:R-:W-:Y:S01]  /*6cb0*/  ISETP.GE.AND P1, PT, R37, RZ, PT ;  /* 0x000000ff2500720c */ /* 0x000fe20003f26270 */
[--C-:B------:R-:W-:Y:S01]  /*6cc0*/  @!P2 IMAD.IADD R126, R126, 0x1, -R2.reuse ;  /* 0x000000017e7ea824 */ /* 0x100fe200078e0a02 */
[----:B------:R-:W-:Y:S01]  /*6cd0*/  ISETP.GE.AND P2, PT, R41, RZ, PT ;  /* 0x000000ff2900720c */ /* 0x000fe20003f46270 */
[--C-:B------:R-:W-:Y:S01]  /*6ce0*/  @!P5 IMAD.IADD R124, R124, 0x1, -R2.reuse ;  /* 0x000000017c7cd824 */ /* 0x100fe200078e0a02 */
[----:B------:R-:W-:Y:S01]  /*6cf0*/  ISETP.GE.AND P5, PT, R43, RZ, PT ;  /* 0x000000ff2b00720c */ /* 0x000fe20003fa6270 */
[----:B------:R-:W-:Y:S01]  /*6d00*/  @!P3 IMAD.IADD R122, R122, 0x1, -R2 ;  /* 0x000000017a7ab824 */ /* 0x000fe200078e0a02 */
[----:B------:R-:W-:Y:S01]  /*6d10*/  IADD3.X R3, R3, -0x7fffffe0, RZ, P4, !PT ;  /* 0x8000002003037810 */ /* 0x000fe200027fe4ff */
[----:B------:R-:W-:Y:S01]  /*6d20*/  IMAD R2, R11, UR13, RZ ;  /* 0x0000000d0b027c24 */ /* 0x000fe2000f8e02ff */
[----:B------:R-:W-:Y:S01]  /*6d30*/  ISETP.GE.AND P4, PT, R9, RZ, PT ;  /* 0x000000ff0900720c */ /* 0x000fe20003f86270 */
[----:B------:R-:W-:Y:S01]  /*6d40*/  @!P0 IMAD.MOV R128, RZ, RZ, -R128 ;  /* 0x000000ffff808224 */ /* 0x000fe200078e0a80 */
[----:B------:R-:W-:Y:S01]  /*6d50*/  ISETP.NE.AND P3, PT, R21, RZ, PT ;  /* 0x000000ff1500720c */ /* 0x000fe20003f65270 */
[----:B------:R-:W-:Y:S01]  /*6d60*/  USHF.L.U32 UR13, UR13, 0x6, URZ ;  /* 0x000000060d0d7899 */ /* 0x000fe2000800063f */
[----:B------:R-:W-:Y:S01]  /*6d70*/  LOP3.LUT R21, RZ, R21, RZ, 0x33, !PT ;  /* 0x00000015ff157212 */ /* 0x000fe200078e33ff */
[----:B------:R-:W-:Y:S01]  /*6d80*/  @!P1 IMAD.MOV R12, RZ, RZ, -R12 ;  /* 0x000000ffff0c9224 */ /* 0x000fe200078e0a0c */
[----:B------:R-:W-:Y:S01]  /*6d90*/  R2UR UR9, R3 ;  /* 0x00000000030972ca */ /* 0x000fe200000e0000 */
[----:B------:R-:W-:Y:S01]  /*6da0*/  @!P2 IMAD.MOV R126, RZ, RZ, -R126 ;  /* 0x000000ffff7ea224 */ /* 0x000fe200078e0a7e */
[C---:B------:R-:W-:Y:S01]  /*6db0*/  IADD3 R3, P6, R2.reuse, UR4, RZ ;  /* 0x0000000402037c10 */ /* 0x040fe2000ffde0ff */
[----:B------:R-:W-:Y:S01]  /*6dc0*/  @!P5 IMAD.MOV R124, RZ, RZ, -R124 ;  /* 0x000000ffff7cd224 */ /* 0x000fe200078e0a7c */
[C---:B------:R-:W-:Y:S01]  /*6dd0*/  SEL R121, R21.reuse, R26, !P3 ;  /* 0x0000001a15797207 */ /* 0x040fe20005800000 */
[----:B------:R-:W-:Y:S01]  /*6de0*/  ULDC UR4, c[0x0][0x234] ;  /* 0x00008d0000047ab9 */ /* 0x000fe20000000800 */
[----:B------:R-:W-:Y:S01]  /*6df0*/  LEA.HI.X.SX32 R2, R2, UR5, 0x1, P6 ;  /* 0x0000000502027c11 */ /* 0x000fe2000b0f0eff */
[----:B------:R-:W-:Y:S01]  /*6e00*/  ULDC UR5, c[0x0][0x240] ;  /* 0x0000900000057ab9 */ /* 0x000fe20000000800 */
[----:B------:R-:W-:Y:S01]  /*6e10*/  @!P4 IMAD.MOV R122, RZ, RZ, -R122 ;  /* 0x000000ffff7ac224 */ /* 0x000fe200078e0a7a */
[----:B------:R-:W-:Y:S01]  /*6e20*/  SEL R239, R21, R38, !P3 ;  /* 0x0000002615ef7207 */ /* 0x000fe20005800000 */
[----:B------:R-:W-:Y:S01]  /*6e30*/  IMAD R121, R121, UR5, RZ ;  /* 0x0000000579797c24 */ /* 0x000fe2000f8e02ff */
        /* <DEDUP_REMOVED lines=8> */
[----:B------:R-:W-:Y:S01]  /*6ec0*/  R2UR UR8, R7 ;  /* 0x00000000070872ca */ /* 0x000fe200000e0000 */
[----:B------:R-:W-:Y:S01]  /*6ed0*/  IMAD R231, R231, UR5, RZ ;  /* 0x00000005e7e77c24 */ /* 0x000fe2000f8e02ff */
[C---:B------:R-:W-:Y:S01]  /*6ee0*/  SEL R233, R21.reuse, R28, !P3 ;  /* 0x0000001c15e97207 */ /* 0x040fe20005800000 */
[----:B------:R-:W-:Y:S01]  /*6ef0*/  IMAD R26, R26, UR5, RZ ;  /* 0x000000051a1a7c24 */ /* 0x000fe2000f8e02ff */
[C---:B------:R-:W-:Y:S01]  /*6f00*/  SEL R235, R21.reuse, R30, !P3 ;  /* 0x0000001e15eb7207 */ /* 0x040fe20005800000 */
[----:B------:R-:W-:Y:S01]  /*6f10*/  UMOV UR4, 0xfffffffe ;  /* 0xfffffffe00047882 */ /* 0x000fe20000000000 */
        /* <DEDUP_REMOVED lines=52> */
[C---:B------:R-:W-:Y:S01]  /*7260*/  SEL R116, R21.reuse, R116, !P3 ;  /* 0x0000007415747207 */ /* 0x040fe20005800000 */
        /* <DEDUP_REMOVED lines=35> */
[----:B------:R-:W-:Y:S01]  /*74a0*/  SEL R83, R21, R140, !P3 ;  /* 0x0000008c15537207 */ /* 0x000fe20005800000 */
        /* <DEDUP_REMOVED lines=151> */
[-C--:B------:R-:W-:Y:S01]  /*7e20*/  IADD3 R122, P4, R121, R3.reuse, RZ ;  /* 0x00000003797a7210 */ /* 0x080fe20007f9e0ff */
[----:B------:R-:W-:Y:S01]  /*7e30*/  IMAD R19, R19, UR5, RZ ;  /* 0x0000000513137c24 */ /* 0x000fe2000f8e02ff */
[-C--:B------:R-:W-:Y:S01]  /*7e40*/  IADD3 R240, P5, R239, R3.reuse, RZ ;  /* 0x00000003eff07210 */ /* 0x080fe20007fbe0ff */
[----:B------:R-:W-:Y:S01]  /*7e50*/  IMAD R21, R21, UR5, RZ ;  /* 0x0000000515157c24 */ /* 0x000fe2000f8e02ff */
[-C--:B------:R-:W-:Y:S01]  /*7e60*/  LEA.HI.X.SX32 R121, R121, R2.reuse, 0x1, P4 ;  /* 0x0000000279797211 */ /* 0x080fe200020f0eff */
[----:B------:R0:W-:Y:S01]  /*7e70*/  STL [R1+0x794], R122 ;  /* 0x0007947a01007387 */ /* 0x0001e20000100800 */
[-C--:B------:R-:W-:Y:S01]  /*7e80*/  IADD3 R230, P3, R229, R3.reuse, RZ ;  /* 0x00000003e5e67210 */ /* 0x080fe20007f7e0ff */
[----:B------:R-:W-:Y:S01]  /*7e90*/  IMAD.MOV.U32 R224, RZ, RZ, RZ ;  /* 0x000000ffffe07224 */ /* 0x000fe200078e00ff */
[-C--:B------:R-:W-:Y:S01]  /*7ea0*/  IADD3 R242, P4, R241, R3.reuse, RZ ;  /* 0x00000003f1f27210 */ /* 0x080fe20007f9e0ff */
[----:B------:R1:W-:Y:S01]  /*7eb0*/  STL [R1+0x790], R121 ;  /* 0x0007907901007387 */ /* 0x0003e20000100800 */
[-C--:B------:R-:W-:Y:S01]  /*7ec0*/  IADD3 R232, P2, R231, R3.reuse, RZ ;  /* 0x00000003e7e87210 */ /* 0x080fe20007f5e0ff */
[----:B------:R-:W-:Y:S01]  /*7ed0*/  UMOV UR5, 0x7fffffdf ;  /* 0x7fffffdf00057882 */ /* 0x000fe20000000000 */
[-C--:B------:R-:W-:Y:S01]  /*7ee0*/  LEA.HI.X.SX32 R239, R239, R2.reuse, 0x1, P5 ;  /* 0x00000002efef7211 */ /* 0x080fe200028f0eff */
[----:B------:R-:W-:Y:S01]  /*7ef0*/  USHF.R.S32.HI UR24, URZ, 0x1f, UR13 ;  /* 0x0000001f3f187899 */ /* 0x000fe2000801140d */
[-C--:B------:R-:W-:Y:S01]  /*7f00*/  LEA.HI.X.SX32 R229, R229, R2.reuse, 0x1, P3 ;  /* 0x00000002e5e57211 */ /* 0x080fe200018f0eff */
[----:B------:R-:W-:Y:S01]  /*7f10*/  UIADD3.64 UR10, UR10, -UR4, URZ ;  /* 0x800000040a0a7297 */ /* 0x000fe2000fffe03f */
[----:B0-----:R-:W-:Y:S01]  /*7f20*/  IADD3 R122, P5, R120, R3, RZ ;  /* 0x00000003787a7210 */ /* 0x001fe20007fbe0ff */
[----:B------:R-:W-:Y:S01]  /*7f30*/  UIADD3.64 UR20, UR8, 0x100, URZ ;  /* 0x0000010008147897 */ /* 0x000fe2000fffe03f */
[----:B------:R-:W-:-:S02]  /*7f40*/  LEA.HI.X.SX32 R241, R241, R2, 0x1, P4 ;  /* 0x00000002f1f17211 */ /* 0x000fc400020f0eff */
[-C--:B------:R-:W-:Y:S01]  /*7f50*/  IADD3 R244, P3, R243, R3.reuse, RZ ;  /* 0x00000003f3f47210 */ /* 0x080fe20007f7e0ff */
[----:B------:R0:W-:Y:S01]  /*7f60*/  STL [R1+0x204], R122 ;  /* 0x0002047a01007387 */ /* 0x0001e20000100800 */
[----:B------:R-:W-:Y:S02]  /*7f70*/  LEA.HI.X.SX32 R231, R231, R2, 0x1, P2 ;  /* 0x00000002e7e77211 */ /* 0x000fe400010f0eff */
[-C--:B-1----:R-:W-:Y:S02]  /*7f80*/  IADD3 R121, P4, R119, R3.reuse, RZ ;  /* 0x0000000377797210 */ /* 0x082fe40007f9e0ff */
[-C--:B------:R-:W-:Y:S02]  /*7f90*/  IADD3 R234, P1, R233, R3.reuse, RZ ;  /* 0x00000003e9ea7210 */ /* 0x080fe40007f3e0ff */
[-C--:B------:R-:W-:Y:S01]  /*7fa0*/  IADD3 R246, P2, R245, R3.reuse, RZ ;  /* 0x00000003f5f67210 */ /* 0x080fe20007f5e0ff */
[----:B------:R1:W-:Y:S01]  /*7fb0*/  STL [R1+0x20c], R121 ;  /* 0x00020c7901007387 */ /* 0x0003e20000100800 */
[----:B------:R-:W-:-:S02]  /*7fc0*/  IADD3 R236, P0, R235, R3, RZ ;  /* 0x00000003ebec7210 */ /* 0x000fc40007f1e0ff */
[-C--:B------:R-:W-:Y:S02]  /*7fd0*/  LEA.HI.X.SX32 R243, R243, R2.reuse, 0x1, P3 ;  /* 0x00000002f3f37211 */ /* 0x080fe400018f0eff */
[-C--:B------:R-:W-:Y:S02]  /*7fe0*/  LEA.HI.X.SX32 R233, R233, R2.reuse, 0x1, P1 ;  /* 0x00000002e9e97211 */ /* 0x080fe400008f0eff */
[-C--:B0-----:R-:W-:Y:S02]  /*7ff0*/  IADD3 R122, P3, R118, R3.reuse, RZ ;  /* 0x00000003767a7210 */ /* 0x081fe40007f7e0ff */
[-C--:B------:R-:W-:Y:S02]  /*8000*/  LEA.HI.X.SX32 R245, R245, R2.reuse, 0x1, P2 ;  /* 0x00000002f5f57211 */ /* 0x080fe400010f0eff */
[----:B------:R-:W-:Y:S01]  /*8010*/  IADD3 R248, P1, R247, R3, RZ ;  /* 0x00000003f7f87210 */ /* 0x000fe20007f3e0ff */
[----:B------:R0:W-:Y:S01]  /*8020*/  STL [R1+0x214], R122 ;  /* 0x0002147a01007387 */ /* 0x0001e20000100800 */
[----:B------:R-:W-:-:S02]  /*8030*/  LEA.HI.X.SX32 R235, R235, R2, 0x1, P0 ;  /* 0x00000002ebeb7211 */ /* 0x000fc400000f0eff */
[-C--:B-1----:R-:W-:Y:S02]  /*8040*/  IADD3 R121, P2, R117, R3.reuse, RZ ;  /* 0x0000000375797210 */ /* 0x082fe40007f5e0ff */
[-C--:B------:R-:W-:Y:S02]  /*8050*/  IADD3 R238, P6, R237, R3.reuse, RZ ;  /* 0x00000003edee7210 */ /* 0x080fe40007fde0ff */
[-C--:B------:R-:W-:Y:S01]  /*8060*/  IADD3 R250, P0, R249, R3.reuse, RZ ;  /* 0x00000003f9fa7210 */ /* 0x080fe20007f1e0ff */
[----:B------:R1:W-:Y:S01]  /*8070*/  STL [R1+0x21c], R121 ;  /* 0x00021c7901007387 */ /* 0x0003e20000100800 */
[-C--:B------:R-:W-:Y:S02]  /*8080*/  LEA.HI.X.SX32 R247, R247, R2.reuse, 0x1, P1 ;  /* 0x00000002f7f77211 */ /* 0x080fe400008f0eff */
[----:B------:R-:W-:Y:S02]  /*8090*/  LEA.HI.X.SX32 R237, R237, R2, 0x1, P6 ;  /* 0x00000002eded7211 */ /* 0x000fe400030f0eff */
[----:B0-----:R-:W-:-:S02]  /*80a0*/  IADD3 R122, P1, R116, R3, RZ ;  /* 0x00000003747a7210 */ /* 0x001fc40007f3e0ff */
[-C--:B------:R-:W-:Y:S02]  /*80b0*/  LEA.HI.X.SX32 R249, R249, R2.reuse, 0x1, P0 ;  /* 0x00000002f9f97211 */ /* 0x080fe400000f0eff */
[-C--:B------:R-:W-:Y:S01]  /*80c0*/  IADD3 R252, P6, R251, R3.reuse, RZ ;  /* 0x00000003fbfc7210 */ /* 0x080fe20007fde0ff */
[----:B------:R0:W-:Y:S01]  /*80d0*/  STL [R1+0x224], R122 ;  /* 0x0002247a01007387 */ /* 0x0001e20000100800 */
[----:B-1----:R-:W-:Y:S02]  /*80e0*/  IADD3 R121, P0, R115, R3, RZ ;  /* 0x0000000373797210 */ /* 0x002fe40007f1e0ff */
[-C--:B------:R-:W-:Y:S02]  /*80f0*/  LEA.HI.X.SX32 R251, R251, R2.reuse, 0x1, P6 ;  /* 0x00000002fbfb7211 */ /* 0x080fe400030f0eff */
[-C--:B------:R-:W-:Y:S01]  /*8100*/  LEA.HI.X.SX32 R119, R119, R2.reuse, 0x1, P4 ;  /* 0x0000000277777211 */ /* 0x080fe200020f0eff */
[----:B------:R1:W-:Y:S01]  /*8110*/  STL [R1+0x22c], R121 ;  /* 0x00022c7901007387 */ /* 0x0003e20000100800 */
[----:B------:R-:W-:-:S02]  /*8120*/  LEA.HI.X.SX32 R116, R116, R2, 0x1, P1 ;  /* 0x0000000274747211 */ /* 0x000fc400008f0eff */
[C---:B------:R-:W-:Y:S02]  /*8130*/  LOP3.LUT R228, R163.reuse, 0x10, RZ, 0x3c, !PT ;  /* 0x00000010a3e47812 */ /* 0x040fe400078e3cff */
[-C--:B0-----:R-:W-:Y:S02]  /*8140*/  IADD3 R122, P6, R114, R3.reuse, RZ ;  /* 0x00000003727a7210 */ /* 0x081fe40007fde0ff */
[----:B------:R-:W-:Y:S02]  /*8150*/  LOP3.LUT R226, R163, 0x30, RZ, 0x3c, !PT ;  /* 0x00000030a3e27812 */ /* 0x000fe400078e3cff */
[----:B-1----:R-:W-:Y:S01]  /*8160*/  LEA.HI.X.SX32 R121, R120, R2, 0x1, P5 ;  /* 0x0000000278797211 */ /* 0x002fe200028f0eff */
[----:B------:R-:W-:Y:S01]  /*8170*/  STL [R1+0x234], R122 ;  /* 0x0002347a01007387 */ /* 0x000fe20000100800 */
[----:B------:R-:W-:-:S03]  /*8180*/  IADD3 R120, P5, R113, R3, RZ ;  /* 0x0000000371787210 */ /* 0x000fc60007fbe0ff */
[----:B------:R0:W-:Y:S01]  /*8190*/  STL [R1+0x200], R121 ;  /* 0x0002007901007387 */ /* 0x0001e20000100800 */
[----:B------:R-:W-:-:S03]  /*81a0*/  LEA.HI.X.SX32 R113, R113, R2, 0x1, P5 ;  /* 0x0000000271717211 */ /* 0x000fc600028f0eff */
[----:B------:R1:W-:Y:S04]  /*81b0*/  STL [R1+0x23c], R120 ;  /* 0x00023c7801007387 */ /* 0x0003e80000100800 */
[----:B------:R2:W-:Y:S01]  /*81c0*/  STL [R1+0x208], R119 ;  /* 0x0002087701007387 */ /* 0x0005e20000100800 */
[----:B0-----:R-:W-:Y:S02]  /*81d0*/  IADD3 R121, P4, R112, R3, RZ ;  /* 0x0000000370797210 */ /* 0x001fe40007f9e0ff */
[----:B-1----:R-:W-:-:S03]  /*81e0*/  LEA.HI.X.SX32 R120, R118, R2, 0x1, P3 ;  /* 0x0000000276787211 */ /* 0x002fc600018f0eff */
[----:B------:R-:W-:Y:S01]  /*81f0*/  STL [R1+0x244], R121 ;  /* 0x0002447901007387 */ /* 0x000fe20000100800 */
[----:B------:R-:W-:Y:S02]  /*8200*/  LEA.HI.X.SX32 R118, R117, R2, 0x1, P2 ;  /* 0x0000000275767211 */ /* 0x000fe400010f0eff */
[-C--:B--2---:R-:W-:Y:S01]  /*8210*/  IADD3 R119, P3, R111, R3.reuse, RZ ;  /* 0x000000036f777210 */ /* 0x084fe20007f7e0ff */
[----:B------:R-:W-:Y:S01]  /*8220*/  STL [R1+0x210], R120 ;  /* 0x0002107801007387 */ /* 0x000fe20000100800 */
[----:B------:R-:W-:-:S03]  /*8230*/  IADD3 R117, P2, R110, R3, RZ ;  /* 0x000000036e757210 */ /* 0x000fc60007f5e0ff */
[----:B------:R-:W-:Y:S01]  /*8240*/  STL [R1+0x24c], R119 ;  /* 0x00024c7701007387 */ /* 0x000fe20000100800 */
[----:B------:R-:W-:-:S03]  /*8250*/  LEA.HI.X.SX32 R110, R110, R2, 0x1, P2 ;  /* 0x000000026e6e7211 */ /* 0x000fc600010f0eff */
[----:B------:R0:W-:Y:S04]  /*8260*/  STL [R1+0x218], R118 ;  /* 0x0002187601007387 */ /* 0x0001e80000100800 */
        /* <DEDUP_REMOVED lines=19> */
[----:B------:R0:W-:Y:S01]  /*83a0*/  STL [R1+0x240], R114 ;  /* 0x0002407201007387 */ /* 0x0001e20000100800 */
[----:B------:R-:W-:-:S03]  /*83b0*/  IADD3 R111, P3, R104, R3, RZ ;  /* 0x00000003686f7210 */ /* 0x000fc60007f7e0ff */
[----:B------:R-:W-:Y:S01]  /*83c0*/  STL [R1+0x27c], R113 ;  /* 0x00027c7101007387 */ /* 0x000fe20000100800 */
[----:B------:R-:W-:-:S03]  /*83d0*/  LEA.HI.X.SX32 R104, R104, R2, 0x1, P3 ;  /* 0x0000000268687211 */ /* 0x000fc600018f0eff */
[----:B------:R1:W-:Y:S01]  /*83e0*/  STL [R1+0x248], R112 ;  /* 0x0002487001007387 */ /* 0x0003e20000100800 */
[----:B0-----:R-:W-:-:S03]  /*83f0*/  CS2R R114, SRZ ;  /* 0x0000000000727805 */ /* 0x001fc6000001ff00 */
[----:B------:R0:W-:Y:S04]  /*8400*/  STL [R1+0x284], R111 ;  /* 0x0002846f01007387 */ /* 0x0001e80000100800 */
[----:B------:R2:W-:Y:S01]  /*8410*/  STL [R1+0x250], R110 ;  /* 0x0002506e01007387 */ /* 0x0005e20000100800 */
[----:B-1----:R-:W-:Y:S02]  /*8420*/  IADD3 R112, P2, R103, R3, RZ ;  /* 0x0000000367707210 */ /* 0x002fe40007f5e0ff */
[----:B0-----:R-:W-:-:S03]  /*8430*/  LEA.HI.X.SX32 R111, R109, R2, 0x1, P1 ;  /* 0x000000026d6f7211 */ /* 0x001fc600008f0eff */
[----:B------:R0:W-:Y:S01]  /*8440*/  STL [R1+0x28c], R112 ;  /* 0x00028c7001007387 */ /* 0x0001e20000100800 */
[----:B------:R-:W-:Y:S02]  /*8450*/  LEA.HI.X.SX32 R109, R108, R2, 0x1, P0 ;  /* 0x000000026c6d7211 */ /* 0x000fe400000f0eff */
[-C--:B--2---:R-:W-:Y:S01]  /*8460*/  IADD3 R110, P1, R102, R3.reuse, RZ ;  /* 0x00000003666e7210 */ /* 0x084fe20007f3e0ff */
[----:B------:R-:W-:Y:S01]  /*8470*/  STL [R1+0x258], R111 ;  /* 0x0002586f01007387 */ /* 0x000fe20000100800 */
[----:B------:R-:W-:-:S03]  /*8480*/  IADD3 R108, P0, R101, R3, RZ ;  /* 0x00000003656c7210 */ /* 0x000fc60007f1e0ff */
[----:B------:R1:W-:Y:S01]  /*8490*/  STL [R1+0x294], R110 ;  /* 0x0002946e01007387 */ /* 0x0003e20000100800 */
[----:B------:R-:W-:Y:S02]  /*84a0*/  LEA.HI.X.SX32 R101, R101, R2, 0x1, P0 ;  /* 0x0000000265657211 */ /* 0x000fe400000f0eff */
[----:B0-----:R-:W-:Y:S01]  /*84b0*/  CS2R R112, SRZ ;  /* 0x0000000000707805 */ /* 0x001fe2000001ff00 */
[----:B------:R0:W-:Y:S04]  /*84c0*/  STL [R1+0x260], R109 ;  /* 0x0002606d01007387 */ /* 0x0001e80000100800 */
[----:B------:R2:W-:Y:S01]  /*84d0*/  STL [R1+0x29c], R108 ;  /* 0x00029c6c01007387 */ /* 0x0005e20000100800 */
[----:B-1----:R-:W-:-:S03]  /*84e0*/  CS2R R110, SRZ ;  /* 0x00000000006e7805 */ /* 0x002fc6000001ff00 */
[----:B------:R1:W-:Y:S01]  /*84f0*/  STL [R1+0x268], R107 ;  /* 0x0002686b01007387 */ /* 0x0003e20000100800 */
[----:B0-----:R-:W-:Y:S02]  /*8500*/  IADD3 R109, P6, R100, R3, RZ ;  /* 0x00000003646d7210 */ /* 0x001fe40007fde0ff */
[----:B--2---:R-:W-:-:S03]  /*8510*/  LEA.HI.X.SX32 R108, R106, R2, 0x1, P5 ;  /* 0x000000026a6c7211 */ /* 0x004fc600028f0eff */
[----:B------:R-:W-:Y:S01]  /*8520*/  STL [R1+0x2a4], R109 ;  /* 0x0002a46d01007387 */ /* 0x000fe20000100800 */
[----:B------:R-:W-:Y:S02]  /*8530*/  LEA.HI.X.SX32 R106, R105, R2, 0x1, P4 ;  /* 0x00000002696a7211 */ /* 0x000fe400020f0eff */
[-C--:B-1----:R-:W-:Y:S01]  /*8540*/  IADD3 R107, P5, R99, R3.reuse, RZ ;  /* 0x00000003636b7210 */ /* 0x082fe20007fbe0ff */
        /* <DEDUP_REMOVED lines=388> */
[----:B------:R-:W-:Y:S01]  /*9d90*/  STL [R1+0x55c], R20 ;  /* 0x00055c1401007387 */ /* 0x000fe20000100800 */
[----:B------:R-:W-:Y:S02]  /*9da0*/  LEA.HI.X.SX32 R14, R11, R2, 0x1, P1 ;  /* 0x000000020b0e7211 */ /* 0x000fe400008f0eff */
[-C--:B--2---:R-:W-:Y:S01]  /*9db0*/  IADD3 R16, P2, R8, R3.reuse, RZ ;  /* 0x0000000308107210 */ /* 0x084fe20007f5e0ff */
[----:B------:R-:W-:Y:S01]  /*9dc0*/  STL [R1+0x528], R18 ;  /* 0x0005281201007387 */ /* 0x000fe20000100800 */
[----:B------:R-:W-:-:S03]  /*9dd0*/  IADD3 R11, P1, R10, R3, RZ ;  /* 0x000000030a0b7210 */ /* 0x000fc60007f3e0ff */
[----:B------:R-:W-:Y:S04]  /*9de0*/  STL [R1+0x564], R16 ;  /* 0x0005641001007387 */ /* 0x000fe80000100800 */
[----:B------:R0:W-:Y:S04]  /*9df0*/  STL [R1+0x530], R14 ;  /* 0x0005300e01007387 */ /* 0x0001e80000100800 */
[----:B------:R1:W-:Y:S04]  /*9e00*/  STL [R1+0x56c], R11 ;  /* 0x00056c0b01007387 */ /* 0x0003e80000100800 */
[----:B------:R2:W-:Y:S01]  /*9e10*/  STL [R1+0x538], R9 ;  /* 0x0005380901007387 */ /* 0x0005e20000100800 */
[----:B0-----:R-:W-:-:S02]  /*9e20*/  IADD3 R14, P0, R12, R3, RZ ;  /* 0x000000030c0e7210 */ /* 0x001fc40007f1e0ff */
[----:B-1----:R-:W-:-:S03]  /*9e30*/  LEA.HI.X.SX32 R11, R7, R2, 0x1, P6 ;  /* 0x00000002070b7211 */ /* 0x002fc600030f0eff */
        /* <DEDUP_REMOVED lines=12> */
[----:B--2---:R-:W-:-:S03]  /*9f00*/  IADD3 R4, P3, R21, R3, RZ ;  /* 0x0000000315047210 */ /* 0x004fc60007f7e0ff */
[----:B------:R0:W-:Y:S01]  /*9f10*/  STL [R1+0x558], R5 ;  /* 0x0005580501007387 */ /* 0x0001e20000100800 */
[-C--:B------:R-:W-:Y:S02]  /*9f20*/  LEA.HI.X.SX32 R3, R8, R2.reuse, 0x1, P2 ;  /* 0x0000000208037211 */ /* 0x080fe400010f0eff */
[C---:B------:R-:W-:Y:S01]  /*9f30*/  IADD3 R14, P2, R13.reuse, UR16, RZ ;  /* 0x000000100d0e7c10 */ /* 0x040fe2000ff5e0ff */
[----:B------:R1:W-:Y:S03]  /*9f40*/  STL [R1+0x78c], R4 ;  /* 0x00078c0401007387 */ /* 0x0003e60000100800 */
[----:B------:R-:W-:Y:S01]  /*9f50*/  LEA.HI.X.SX32 R13, R13, UR17, 0x1, P2 ;  /* 0x000000110d0d7c11 */ /* 0x000fe200090f0eff */
[----:B------:R2:W-:Y:S01]  /*9f60*/  STL [R1+0x560], R3 ;  /* 0x0005600301007387 */ /* 0x0005e20000100800 */
[----:B------:R-:W-:Y:S01]  /*9f70*/  UIADD3.64 UR16, UR8, 0xfe, URZ ;  /* 0x000000fe08107897 */ /* 0x000fe2000fffe03f */
[----:B0-----:R-:W-:-:S02]  /*9f80*/  LEA.HI.X.SX32 R5, R15, R2, 0x1, P6 ;  /* 0x000000020f057211 */ /* 0x001fc400030f0eff */
[-C--:B-1----:R-:W-:Y:S02]  /*9f90*/  LEA.HI.X.SX32 R4, R10, R2.reuse, 0x1, P1 ;  /* 0x000000020a047211 */ /* 0x082fe400008f0eff */
[----:B--2---:R-:W-:-:S03]  /*9fa0*/  LEA.HI.X.SX32 R3, R12, R2, 0x1, P0 ;  /* 0x000000020c037211 */ /* 0x004fc600000f0eff */
[----:B------:R0:W-:Y:S04]  /*9fb0*/  STL [R1+0x568], R4 ;  /* 0x0005680401007387 */ /* 0x0001e80000100800 */
[----:B------:R1:W-:Y:S04]  /*9fc0*/  STL [R1+0x570], R3 ;  /* 0x0005700301007387 */ /* 0x0003e80000100800 */
[----:B------:R-:W-:Y:S01]  /*9fd0*/  STL [R1+0x578], R5 ;  /* 0x0005780501007387 */ /* 0x000fe20000100800 */
[-C--:B0-----:R-:W-:Y:S02]  /*9fe0*/  LEA.HI.X.SX32 R4, R17, R2.reuse, 0x1, P5 ;  /* 0x0000000211047211 */ /* 0x081fe400028f0eff */
[----:B-1----:R-:W-:-:S03]  /*9ff0*/  LEA.HI.X.SX32 R3, R19, R2, 0x1, P4 ;  /* 0x0000000213037211 */ /* 0x002fc600020f0eff */
[----:B------:R0:W-:Y:S01]  /*a000*/  STL [R1+0x580], R4 ;  /* 0x0005800401007387 */ /* 0x0001e20000100800 */
[----:B------:R-:W-:-:S03]  /*a010*/  LEA.HI.X.SX32 R2, R21, R2, 0x1, P3 ;  /* 0x0000000215027211 */ /* 0x000fc600018f0eff */
[----:B------:R1:W-:Y:S04]  /*a020*/  STL [R1+0x784], R3 ;  /* 0x0007840301007387 */ /* 0x0003e80000100800 */
[----:B------:R2:W-:Y:S01]  /*a030*/  STL [R1+0x584], R2 ;  /* 0x0005840201007387 */ /* 0x0005e20000100800 */
[----:B0-----:R-:W-:Y:S01]  /*a040*/  IMAD.SHL.U32 R4, R153, 0x8, RZ ;  /* 0x0000000899047824 */ /* 0x001fe200078e00ff */
[----:B-1----:R-:W0:Y:S04]  /*a050*/  LDC R3, c[0x0][0x238] ;  /* 0x00008e00ff037b82 */ /* 0x002e280000000800 */
[----:B------:R0:W-:Y:S01]  /*a060*/  STL [R1+0x7bc], R4 ;  /* 0x0007bc0401007387 */ /* 0x0001e20000100800 */
[----:B--2---:R-:W-:-:S03]  /*a070*/  LOP3.LUT R2, R4, 0x30, RZ, 0xc0, !PT ;  /* 0x0000003004027812 */ /* 0x004fc600078ec0ff */
[----:B------:R-:W-:Y:S04]  /*a080*/  STL [R1], RZ ;  /* 0x000000ff01007387 */ /* 0x000fe80000100800 */
[----:B------:R-:W-:Y:S01]  /*a090*/  STL [R1+0x4], RZ ;  /* 0x000004ff01007387 */ /* 0x000fe20000100800 */
[----:B------:R-:W-:-:S03]  /*a0a0*/  IMAD R2, R163, 0x40, R2 ;  /* 0x00000040a3027824 */ /* 0x000fc600078e0202 */
[----:B------:R-:W-:Y:S04]  /*a0b0*/  STL [R1+0x8], RZ ;  /* 0x000008ff01007387 */ /* 0x000fe80000100800 */
[----:B------:R-:W-:Y:S04]  /*a0c0*/  STL [R1+0xc], RZ ;  /* 0x00000cff01007387 */ /* 0x000fe80000100800 */
[----:B------:R-:W-:Y:S01]  /*a0d0*/  STL [R1+0x10], RZ ;  /* 0x000010ff01007387 */ /* 0x000fe20000100800 */
[----:B0-----:R-:W-:-:S03]  /*a0e0*/  IMAD R4, R3, 0x3f, RZ ;  /* 0x0000003f03047824 */ /* 0x001fc600078e02ff */
[----:B------:R-:W-:Y:S01]  /*a0f0*/  STL [R1+0x14], RZ ;  /* 0x000014ff01007387 */ /* 0x000fe20000100800 */
[C---:B------:R-:W-:Y:S02]  /*a100*/  IMAD R5, R3.reuse, 0x3e, RZ ;  /* 0x0000003e03057824 */ /* 0x040fe400078e02ff */
[C---:B------:R-:W-:Y:S01]  /*a110*/  IMAD R6, R3.reuse, 0x3d, RZ ;  /* 0x0000003d03067824 */ /* 0x040fe200078e02ff */
[----:B------:R-:W-:Y:S01]  /*a120*/  STL [R1+0x18], RZ ;  /* 0x000018ff01007387 */ /* 0x000fe20000100800 */
[----:B------:R-:W-:Y:S01]  /*a130*/  IMAD R7, R3, 0x3c, RZ ;  /* 0x0000003c03077824 */ /* 0x000fe200078e02ff */
[-C--:B------:R-:W-:Y:S01]  /*a140*/  IADD3 R162, P1, R5, R14.reuse, RZ ;  /* 0x0000000e05a27210 */ /* 0x080fe20007f3e0ff */
[C---:B------:R-:W-:Y:S01]  /*a150*/  IMAD R8, R3.reuse, 0x3b, RZ ;  /* 0x0000003b03087824 */ /* 0x040fe200078e02ff */
[----:B------:R-:W-:Y:S01]  /*a160*/  STL [R1+0x1c], RZ ;  /* 0x00001cff01007387 */ /* 0x000fe20000100800 */
[----:B------:R-:W-:Y:S01]  /*a170*/  IMAD R9, R3, 0x3a, RZ ;  /* 0x0000003a03097824 */ /* 0x000fe200078e02ff */
[----:B------:R-:W-:Y:S01]  /*a180*/  LEA.HI.X.SX32 R5, R5, R13, 0x1, P1 ;  /* 0x0000000d05057211 */ /* 0x000fe200008f0eff */
[C---:B------:R-:W-:Y:S01]  /*a190*/  IMAD R10, R3.reuse, 0x39, RZ ;  /* 0x00000039030a7824 */ /* 0x040fe200078e02ff */
[----:B------:R-:W-:Y:S01]  /*a1a0*/  STL [R1+0x20], RZ ;  /* 0x000020ff01007387 */ /* 0x000fe20000100800 */
[----:B------:R-:W-:Y:S01]  /*a1b0*/  IADD3 R163, P4, R8, R14, RZ ;  /* 0x0000000e08a37210 */ /* 0x000fe20007f9e0ff */
[----:B------:R-:W-:-:S02]  /*a1c0*/  IMAD R11, R3, 0x38, RZ ;  /* 0x00000038030b7824 */ /* 0x000fc400078e02ff */
[----:B------:R-:W-:Y:S01]  /*a1d0*/  STL [R1+0x24], RZ ;  /* 0x000024ff01007387 */ /* 0x000fe20000100800 */
[C---:B------:R-:W-:Y:S02]  /*a1e0*/  IMAD R12, R3.reuse, 0x37, RZ ;  /* 0x00000037030c7824 */ /* 0x040fe400078e02ff */
[C---:B------:R-:W-:Y:S01]  /*a1f0*/  IMAD R15, R3.reuse, 0x36, RZ ;  /* 0x00000036030f7824 */ /* 0x040fe200078e02ff */
[----:B------:R-:W-:Y:S01]  /*a200*/  STL [R1+0x28], RZ ;  /* 0x000028ff01007387 */ /* 0x000fe20000100800 */
[C---:B------:R-:W-:Y:S02]  /*a210*/  IMAD R16, R3.reuse, 0x35, RZ ;  /* 0x0000003503107824 */ /* 0x040fe400078e02ff */
[C---:B------:R-:W-:Y:S01]  /*a220*/  IMAD R17, R3.reuse, 0x34, RZ ;  /* 0x0000003403117824 */ /* 0x040fe200078e02ff */
[----:B------:R-:W-:Y:S01]  /*a230*/  STL [R1+0x2c], RZ ;  /* 0x00002cff01007387 */ /* 0x000fe20000100800 */
[C---:B------:R-:W-:Y:S02]  /*a240*/  IMAD R18, R3.reuse, 0x33, RZ ;  /* 0x0000003303127824 */ /* 0x040fe400078e02ff */
[C---:B------:R-:W-:Y:S01]  /*a250*/  IMAD R19, R3.reuse, 0x32, RZ ;  /* 0x0000003203137824 */ /* 0x040fe200078e02ff */
[----:B------:R-:W-:Y:S01]  /*a260*/  STL [R1+0x30], RZ ;  /* 0x000030ff01007387 */ /* 0x000fe20000100800 */
[----:B------:R-:W-:-:S02]  /*a270*/  IMAD R20, R3, 0x31, RZ ;  /* 0x0000003103147824 */ /* 0x000fc400078e02ff */
        /* <DEDUP_REMOVED lines=24> */
[C---:B------:R-:W-:Y:S01]  /*a400*/  IMAD.SHL.U32 R131, R3.reuse, 0x20, RZ ;  /* 0x0000002003837824 */ /* 0x040fe200078e00ff */
        /* <DEDUP_REMOVED lines=23> */
[C---:B------:R-:W-:Y:S01]  /*a580*/  IMAD.SHL.U32 R147, R3.reuse, 0x10, RZ ;  /* 0x0000001003937824 */ /* 0x040fe200078e00ff */
        /* <DEDUP_REMOVED lines=20> */
[C---:B------:R-:W-:Y:S01]  /*a6d0*/  IMAD.SHL.U32 R161, R3.reuse, 0x2, RZ ;  /* 0x0000000203a17824 */ /* 0x040fe200078e00ff */
[----:B------:R-:W-:Y:S01]  /*a6e0*/  STL [R1+0x90], RZ ;  /* 0x000090ff01007387 */ /* 0x000fe20000100800 */
[----:B------:R-:W-:-:S03]  /*a6f0*/  IMAD.SHL.U32 R223, R3, 0x40, RZ ;  /* 0x0000004003df7824 */ /* 0x000fc600078e00ff */
[----:B------:R-:W-:Y:S04]  /*a700*/  STL [R1+0x94], RZ ;  /* 0x000094ff01007387 */ /* 0x000fe80000100800 */
        /* <DEDUP_REMOVED lines=90> */
[----:B------:R0:W-:Y:S04]  /*acb0*/  STL [R1+0x7a8], R23 ;  /* 0x0007a81701007387 */ /* 0x0001e80000100800 */
[----:B------:R-:W-:Y:S01]  /*acc0*/  STL [R1+0x7a4], R2 ;  /* 0x0007a40201007387 */ /* 0x000fe20000100800 */
[----:B0-----:R-:W-:-:S04]  /*acd0*/  IADD3 R23, P0, R4, R14, RZ ;  /* 0x0000000e04177210 */ /* 0x001fc80007f1e0ff */
[----:B------:R-:W-:Y:S01]  /*ace0*/  LEA.HI.X.SX32 R4, R4, R13, 0x1, P0 ;  /* 0x0000000d04047211 */ /* 0x000fe200000f0eff */
[----:B------:R0:W-:Y:S04]  /*acf0*/  STL [R1+0x58c], R23 ;  /* 0x00058c1701007387 */ /* 0x0001e80000100800 */
[----:B------:R1:W-:Y:S01]  /*ad00*/  STL [R1+0x594], R162 ;  /* 0x000594a201007387 */ /* 0x0003e20000100800 */
[-C--:B0-----:R-:W-:Y:S02]  /*ad10*/  IADD3 R23, P2, R6, R14.reuse, RZ ;  /* 0x0000000e06177210 */ /* 0x081fe40007f5e0ff */
[----:B-1----:R-:W-:-:S03]  /*ad20*/  IADD3 R162, P3, R7, R14, RZ ;  /* 0x0000000e07a27210 */ /* 0x002fc60007f7e0ff */
[----:B------:R0:W-:Y:S01]  /*ad30*/  STL [R1+0x59c], R23 ;  /* 0x00059c1701007387 */ /* 0x0001e20000100800 */
[----:B------:R-:W-:-:S03]  /*ad40*/  LEA.HI.X.SX32 R6, R6, R13, 0x1, P2 ;  /* 0x0000000d06067211 */ /* 0x000fc600010f0eff */
[----:B------:R1:W-:Y:S04]  /*ad50*/  STL [R1+0x5a4], R162 ;  /* 0x0005a4a201007387 */ /* 0x0003e80000100800 */
[----:B------:R-:W-:Y:S01]  /*ad60*/  STL [R1+0x5ac], R163 ;  /* 0x0005aca301007387 */ /* 0x000fe20000100800 */
[-C--:B0-----:R-:W-:Y:S02]  /*ad70*/  IADD3 R23, P5, R9, R14.reuse, RZ ;  /* 0x0000000e09177210 */ /* 0x081fe40007fbe0ff */
[----:B-1----:R-:W-:-:S03]  /*ad80*/  IADD3 R162, P6, R10, R14, RZ ;  /* 0x0000000e0aa27210 */ /* 0x002fc60007fde0ff */
[----:B------:R0:W-:Y:S04]  /*ad90*/  STL [R1+0x5b4], R23 ;  /* 0x0005b41701007387 */ /* 0x0001e80000100800 */
[----:B------:R-:W-:Y:S04]  /*ada0*/  STL [R1+0x5bc], R162 ;  /* 0x0005bca201007387 */ /* 0x000fe80000100800 */
[----:B------:R1:W-:Y:S01]  /*adb0*/  STL [R1+0x588], R4 ;  /* 0x0005880401007387 */ /* 0x0003e20000100800 */
[----:B0-----:R-:W-:-:S05]  /*adc0*/  IADD3 R23, P0, R11, R14, RZ ;  /* 0x0000000e0b177210 */ /* 0x001fca0007f1e0ff */
[----:B------:R-:W-:Y:S01]  /*add0*/  STL [R1+0x5c4], R23 ;  /* 0x0005c41701007387 */ /* 0x000fe20000100800 */
[----:B-1----:R-:W-:-:S03]  /*ade0*/  IADD3 R4, P1, R12, R14, RZ ;  /* 0x0000000e0c047210 */ /* 0x002fc60007f3e0ff */
[----:B------:R0:W-:Y:S04]  /*adf0*/  STL [R1+0x590], R5 ;  /* 0x0005900501007387 */ /* 0x0001e80000100800 */
[----:B------:R1:W-:Y:S04]  /*ae00*/  STL [R1+0x5cc], R4 ;  /* 0x0005cc0401007387 */ /* 0x0003e80000100800 */
[----:B------:R2:W-:Y:S01]  /*ae10*/  STL [R1+0x598], R6 ;  /* 0x0005980601007387 */ /* 0x0005e20000100800 */
[----:B0-----:R-:W-:Y:S02]  /*ae20*/  IADD3 R5, P2, R15, R14, RZ ;  /* 0x0000000e0f057210 */ /* 0x001fe40007f5e0ff */
[----:B-1----:R-:W-:-:S03]  /*ae30*/  LEA.HI.X.SX32 R4, R7, R13, 0x1, P3 ;  /* 0x0000000d07047211 */ /* 0x002fc600018f0eff */
[----:B------:R0:W-:Y:S01]  /*ae40*/  STL [R1+0x5d4], R5 ;  /* 0x0005d40501007387 */ /* 0x0001e20000100800 */
[----:B--2---:R-:W-:-:S03]  /*ae50*/  IADD3 R6, P3, R16, R14, RZ ;  /* 0x0000000e10067210 */ /* 0x004fc60007f7e0ff */
[----:B------:R1:W-:Y:S04]  /*ae60*/  STL [R1+0x5a0], R4 ;  /* 0x0005a00401007387 */ /* 0x0003e80000100800 */
[----:B------:R2:W-:Y:S01]  /*ae70*/  STL [R1+0x5dc], R6 ;  /* 0x0005dc0601007387 */ /* 0x0005e20000100800 */
[----:B0-----:R-:W-:Y:S02]  /*ae80*/  LEA.HI.X.SX32 R5, R8, R13, 0x1, P4 ;  /* 0x0000000d08057211 */ /* 0x001fe400020f0eff */
[----:B-1----:R-:W-:-:S03]  /*ae90*/  IADD3 R4, P4, R17, R14, RZ ;  /* 0x0000000e11047210 */ /* 0x002fc60007f9e0ff */
[----:B------:R0:W-:Y:S01]  /*aea0*/  STL [R1+0x5a8], R5 ;  /* 0x0005a80501007387 */ /* 0x0001e20000100800 */
[----:B--2---:R-:W-:-:S03]  /*aeb0*/  LEA.HI.X.SX32 R6, R9, R13, 0x1, P5 ;  /* 0x0000000d09067211 */ /* 0x004fc600028f0eff */
        /* <DEDUP_REMOVED lines=48> */
[----:B------:R1:W-:Y:S01]  /*b1c0*/  STL [R1+0x644], R4 ;  /* 0x0006440401007387 */ /* 0x0003e20000100800 */
[----:B------:R-:W-:-:S03]  /*b1d0*/  CS2R R116, SRZ ;  /* 0x0000000000747805 */ /* 0x000fc6000001ff00 */
[----:B------:R2:W-:Y:S01]  /*b1e0*/  STL [R1+0x610], R6 ;  /* 0x0006100601007387 */ /* 0x0005e20000100800 */
[----:B0-----:R-:W-:Y:S02]  /*b1f0*/  IADD3 R5, P3, R124, R14, RZ ;  /* 0x0000000e7c057210 */ /* 0x001fe40007f7e0ff */
[----:B-1----:R-:W-:-:S03]  /*b200*/  LEA.HI.X.SX32 R4, R118, R13, 0x1, P4 ;  /* 0x0000000d76047211 */ /* 0x002fc600020f0eff */
[----:B------:R0:W-:Y:S01]  /*b210*/  STL [R1+0x64c], R5 ;  /* 0x00064c0501007387 */ /* 0x0001e20000100800 */
[----:B--2---:R-:W-:-:S03]  /*b220*/  IADD3 R6, P4, R125, R14, RZ ;  /* 0x0000000e7d067210 */ /* 0x004fc60007f9e0ff */
[----:B------:R1:W-:Y:S04]  /*b230*/  STL [R1+0x618], R4 ;  /* 0x0006180401007387 */ /* 0x0003e80000100800 */
[----:B------:R2:W-:Y:S01]  /*b240*/  STL [R1+0x654], R6 ;  /* 0x0006540601007387 */ /* 0x0005e20000100800 */
[-C--:B0-----:R-:W-:Y:S02]  /*b250*/  LEA.HI.X.SX32 R5, R119, R13.reuse, 0x1, P5 ;  /* 0x0000000d77057211 */ /* 0x081fe400028f0eff */
[----:B------:R-:W-:Y:S02]  /*b260*/  CS2R R118, SRZ ;  /* 0x0000000000767805 */ /* 0x000fe4000001ff00 */
[----:B-1----:R-:W-:Y:S01]  /*b270*/  IADD3 R4, P5, R126, R14, RZ ;  /* 0x0000000e7e047210 */ /* 0x002fe20007fbe0ff */
[----:B------:R0:W-:Y:S01]  /*b280*/  STL [R1+0x620], R5 ;  /* 0x0006200501007387 */ /* 0x0001e20000100800 */
[----:B--2---:R-:W-:-:S03]  /*b290*/  LEA.HI.X.SX32 R6, R120, R13, 0x1, P6 ;  /* 0x0000000d78067211 */ /* 0x004fc600030f0eff */
[----:B------:R1:W-:Y:S04]  /*b2a0*/  STL [R1+0x65c], R4 ;  /* 0x00065c0401007387 */ /* 0x0003e80000100800 */
[----:B------:R2:W-:Y:S01]  /*b2b0*/  STL [R1+0x628], R6 ;  /* 0x0006280601007387 */ /* 0x0005e20000100800 */
[----:B0-----:R-:W-:Y:S02]  /*b2c0*/  IADD3 R5, P6, R127, R14, RZ ;  /* 0x0000000e7f057210 */ /* 0x001fe40007fde0ff */
[----:B-1----:R-:W-:-:S03]  /*b2d0*/  LEA.HI.X.SX32 R4, R121, R13, 0x1, P0 ;  /* 0x0000000d79047211 */ /* 0x002fc600000f0eff */
[----:B------:R0:W-:Y:S01]  /*b2e0*/  STL [R1+0x664], R5 ;  /* 0x0006640501007387 */ /* 0x0001e20000100800 */
[----:B------:R-:W-:Y:S02]  /*b2f0*/  CS2R R120, SRZ ;  /* 0x0000000000787805 */ /* 0x000fe4000001ff00 */
[-C--:B--2---:R-:W-:Y:S01]  /*b300*/  IADD3 R6, P0, R128, R14.reuse, RZ ;  /* 0x0000000e80067210 */ /* 0x084fe20007f1e0ff */
        /* <DEDUP_REMOVED lines=154> */
[-C--:B------:R-:W-:Y:S02]  /*bcb0*/  LEA.HI.X.SX32 R3, R3, R13.reuse, 0x1, P6 ;  /* 0x0000000d03037211 */ /* 0x080fe400030f0eff */
[----:B------:R-:W-:Y:S01]  /*bcc0*/  SHF.R.S32.HI R156, RZ, 0x1f, R223 ;  /* 0x0000001fff9c7819 */ /* 0x000fe200000114df */
[----:B------:R2:W-:Y:S01]  /*bcd0*/  STL [R1+0x748], R6 ;  /* 0x0007480601007387 */ /* 0x0005e20000100800 */
[-C--:B0-----:R-:W-:Y:S02]  /*bce0*/  LEA.HI.X.SX32 R5, R157, R13.reuse, 0x1, P1 ;  /* 0x0000000d9d057211 */ /* 0x081fe400008f0eff */
[----:B-1----:R-:W-:-:S03]  /*bcf0*/  LEA.HI.X.SX32 R4, R158, R13, 0x1, P2 ;  /* 0x0000000d9e047211 */ /* 0x002fc600010f0eff */
[----:B------:R0:W-:Y:S01]  /*bd00*/  STL [R1+0x750], R5 ;  /* 0x0007500501007387 */ /* 0x0001e20000100800 */
[----:B--2---:R-:W-:-:S03]  /*bd10*/  LEA.HI.X.SX32 R6, R159, R13, 0x1, P3 ;  /* 0x0000000d9f067211 */ /* 0x004fc600018f0eff */
[----:B------:R1:W-:Y:S04]  /*bd20*/  STL [R1+0x758], R4 ;  /* 0x0007580401007387 */ /* 0x0003e80000100800 */
[----:B------:R-:W-:Y:S01]  /*bd30*/  STL [R1+0x760], R6 ;  /* 0x0007600601007387 */ /* 0x000fe20000100800 */
[-C--:B0-----:R-:W-:Y:S02]  /*bd40*/  LEA.HI.X.SX32 R5, R160, R13.reuse, 0x1, P4 ;  /* 0x0000000da0057211 */ /* 0x081fe400020f0eff */
[----:B-1----:R-:W-:-:S03]  /*bd50*/  LEA.HI.X.SX32 R4, R161, R13, 0x1, P5 ;  /* 0x0000000da1047211 */ /* 0x002fc600028f0eff */
[----:B------:R-:W-:Y:S04]  /*bd60*/  STL [R1+0x768], R5 ;  /* 0x0007680501007387 */ /* 0x000fe80000100800 */
[----:B------:R0:W-:Y:S04]  /*bd70*/  STL [R1+0x770], R4 ;  /* 0x0007700401007387 */ /* 0x0001e80000100800 */
[----:B------:R1:W-:Y:S01]  /*bd80*/  STL [R1+0x778], R3 ;  /* 0x0007780301007387 */ /* 0x0003e20000100800 */
[C---:B0-----:R-:W-:Y:S02]  /*bd90*/  LOP3.LUT R4, R2.reuse, 0x10, RZ, 0x3c, !PT ;  /* 0x0000001002047812 */ /* 0x041fe400078e3cff */
[----:B-1----:R-:W-:-:S03]  /*bda0*/  LOP3.LUT R3, R2, 0x20, RZ, 0x3c, !PT ;  /* 0x0000002002037812 */ /* 0x002fc600078e3cff */
[----:B------:R0:W-:Y:S01]  /*bdb0*/  STL [R1+0x7b4], R4 ;  /* 0x0007b40401007387 */ /* 0x0001e20000100800 */
[----:B------:R-:W-:-:S03]  /*bdc0*/  LOP3.LUT R2, R2, 0x30, RZ, 0x3c, !PT ;  /* 0x0000003002027812 */ /* 0x000fc600078e3cff */
[----:B------:R0:W-:Y:S04]  /*bdd0*/  STL [R1+0x7b0], R3 ;  /* 0x0007b00301007387 */ /* 0x0001e80000100800 */
[----:B------:R0:W-:Y:S02]  /*bde0*/  STL [R1+0x7ac], R2 ;  /* 0x0007ac0201007387 */ /* 0x0001e40000100800 */
.L_x_2:
[----:B------:R-:W2:Y:S01]  /*bdf0*/  LDL R227, [R1+0x768] ;  /* 0x0007680001e37983 */ /* 0x000ea20000100800 */
[----:B0-----:R-:W0:Y:S03]  /*be00*/  LDC R2, c[0x0][0x230] ;  /* 0x00008c00ff027b82 */ /* 0x001e260000000800 */
[----:B------:R-:W3:Y:S04]  /*be10*/  LDL R223, [R1+0x76c] ;  /* 0x00076c0001df7983 */ /* 0x000ee80000100800 */
[----:B------:R-:W4:Y:S04]  /*be20*/  LDL R195, [R1+0x760] ;  /* 0x0007600001c37983 */ /* 0x000f280000100800 */
[----:B------:R-:W4:Y:S04]  /*be30*/  LDL R156, [R1+0x764] ;  /* 0x00076400019c7983 */ /* 0x000f280000100800 */
[----:B------:R1:W-:Y:S04]  /*be40*/  STL [R1+0xae0], R246 ;  /* 0x000ae0f601007387 */ /* 0x0003e80000100800 */
[----:B-1----:R-:W2:Y:S04]  /*be50*/  LDL R246, [R1+0x774] ;  /* 0x0007740001f67983 */ /* 0x002ea80000100800 */
[----:B------:R1:W-:Y:S04]  /*be60*/  STL [R1+0xadc], R245 ;  /* 0x000adcf501007387 */ /* 0x0003e80000100800 */
[----:B-1----:R-:W3:Y:S04]  /*be70*/  LDL R245, [R1+0x770] ;  /* 0x0007700001f57983 */ /* 0x002ee80000100800 */
[----:B------:R1:W-:Y:S04]  /*be80*/  STL [R1+0xad8], R238 ;  /* 0x000ad8ee01007387 */ /* 0x0003e80000100800 */
[----:B-1----:R-:W4:Y:S04]  /*be90*/  LDL R238, [R1+0x778] ;  /* 0x0007780001ee7983 */ /* 0x002f280000100800 */
[----:B------:R-:W-:Y:S04]  /*bea0*/  STL [R1+0xad4], R237 ;  /* 0x000ad4ed01007387 */ /* 0x000fe80000100800 */
[----:B------:R-:W2:Y:S04]  /*beb0*/  LDL.LU R226, [R1+0x77c] ;  /* 0x00077c0001e27983 */ /* 0x000ea80000300800 */
[----:B------:R1:W-:Y:S04]  /*bec0*/  STL [R1+0x8a8], R125 ;  /* 0x0008a87d01007387 */ /* 0x0003e80000100800 */
[----:B-1----:R-:W3:Y:S04]  /*bed0*/  LDL.LU R125, [R1+0x71c] ;  /* 0x00071c00017d7983 */ /* 0x002ee80000300800 */
        /* <DEDUP_REMOVED lines=10> */
[----:B------:R1:W-:Y:S01]  /*bf80*/  STL [R1+0x890], R131 ;  /* 0x0008908301007387 */ /* 0x0003e20000100800 */
[----:B0-----:R-:W-:-:S03]  /*bf90*/  IMAD R2, R224, -0x40, R2 ;  /* 0xffffffc0e0027824 */ /* 0x001fc600078e0202 */
[----:B-1----:R-:W3:Y:S04]  /*bfa0*/  LDL.LU R131, [R1+0x704] ;  /* 0x0007040001837983 */ /* 0x002ee80000300800 */
[----:B------:R0:W-:Y:S04]  /*bfb0*/  STL [R1+0x88c], R132 ;  /* 0x00088c8401007387 */ /* 0x0001e80000100800 */
[----:B0-----:R-:W3:Y:S04]  /*bfc0*/  LDL.LU R132, [R1+0x728] ;  /* 0x0007280001847983 */ /* 0x001ee80000300800 */
[----:B------:R0:W-:Y:S04]  /*bfd0*/  STL [R1+0x888], R133 ;  /* 0x0008888501007387 */ /* 0x0001e80000100800 */
[----:B0-----:R-:W3:Y:S04]  /*bfe0*/  LDL.LU R133, [R1+0x6fc] ;  /* 0x0006fc0001857983 */ /* 0x001ee80000300800 */
[----:B------:R0:W-:Y:S01]  /*bff0*/  STL [R1+0x884], R134 ;  /* 0x0008848601007387 */ /* 0x0001e20000100800 */
[----:B------:R-:W-:-:S03]  /*c000*/  ISETP.GT.AND P2, PT, R2, RZ, PT ;  /* 0x000000ff0200720c */ /* 0x000fc60003f44270 */
[----:B0-----:R-:W3:Y:S04]  /*c010*/  LDL.LU R134, [R1+0x720] ;  /* 0x0007200001867983 */ /* 0x001ee80000300800 */
[----:B------:R0:W-:Y:S04]  /*c020*/  STL [R1+0x880], R135 ;  /* 0x0008808701007387 */ /* 0x0001e80000100800 */
[----:B0-----:R-:W3:Y:S04]  /*c030*/  LDL.LU R135, [R1+0x6f4] ;  /* 0x0006f40001877983 */ /* 0x001ee80000300800 */
[----:B------:R0:W-:Y:S04]  /*c040*/  STL [R1+0x87c], R136 ;  /* 0x00087c8801007387 */ /* 0x0001e80000100800 */
[----:B0-----:R-:W3:Y:S04]  /*c050*/  LDL.LU R136, [R1+0x718] ;  /* 0x0007180001887983 */ /* 0x001ee80000300800 */
[----:B------:R0:W-:Y:S01]  /*c060*/  STL [R1+0x878], R137 ;  /* 0x0008788901007387 */ /* 0x0001e20000100800 */
[----:B------:R-:W-:-:S03]  /*c070*/  ISETP.GT.AND P3, PT, R2, 0x1, PT ;  /* 0x000000010200780c */ /* 0x000fc60003f64270 */
        /* <DEDUP_REMOVED lines=8> */
[----:B------:R0:W-:Y:S01]  /*c100*/  STL [R1+0x868], R141 ;  /* 0x0008688d01007387 */ /* 0x0001e20000100800 */
[----:B------:R-:W-:Y:S01]  /*c110*/  PRMT R12, RZ, 0x7610, R12 ;  /* 0x00007610ff0c7816 */ /* 0x000fe2000000000c */
[----:B------:R-:W-:Y:S02]  /*c120*/  @P2 IMAD.MOV.U32 R4, RZ, RZ, R14 ;  /* 0x000000ffff042224 */ /* 0x000fe400078e000e */
[----:B0-----:R-:W3:Y:S04]  /*c130*/  LDL.LU R141, [R1+0x6dc] ;  /* 0x0006dc00018d7983 */ /* 0x001ee80000300800 */
[----:B------:R0:W-:Y:S01]  /*c140*/  STL [R1+0x864], R142 ;  /* 0x0008648e01007387 */ /* 0x0001e20000100800 */
[----:B------:R-:W-:Y:S01]  /*c150*/  @P2 IMAD.MOV.U32 R5, RZ, RZ, R13 ;  /* 0x000000ffff052224 */ /* 0x000fe200078e000d */
[----:B------:R-:W-:-:S02]  /*c160*/  PRMT R11, RZ, 0x7610, R11 ;  /* 0x00007610ff0b7816 */ /* 0x000fc4000000000b */
[----:B------:R-:W-:Y:S02]  /*c170*/  ISETP.GT.AND P1, PT, R2, 0x3, PT ;  /* 0x000000030200780c */ /* 0x000fe40003f24270 */
[----:B------:R4:W3:Y:S04]  /*c180*/  @P2 LDG.E.U8 R12, desc[UR14][R4.64] ;  /* 0x0000000e040c2981 */ /* 0x0008e8000c1e1100 */
[----:B0-----:R-:W3:Y:S04]  /*c190*/  LDL.LU R142, [R1+0x700] ;  /* 0x00070000018e7983 */ /* 0x001ee80000300800 */
[----:B------:R0:W-:Y:S04]  /*c1a0*/  STL [R1+0x860], R143 ;  /* 0x0008608f01007387 */ /* 0x0001e80000100800 */
[----:B0-----:R-:W3:Y:S04]  /*c1b0*/  LDL.LU R143, [R1+0x6d4] ;  /* 0x0006d400018f7983 */ /* 0x001ee80000300800 */
[----:B------:R0:W-:Y:S04]  /*c1c0*/  STL [R1+0x85c], R144 ;  /* 0x00085c9001007387 */ /* 0x0001e80000100800 */
[----:B0-----:R-:W3:Y:S04]  /*c1d0*/  LDL.LU R144, [R1+0x6f8] ;  /* 0x0006f80001907983 */ /* 0x001ee80000300800 */
[----:B------:R0:W-:Y:S04]  /*c1e0*/  STL [R1+0x858], R145 ;  /* 0x0008589101007387 */ /* 0x0001e80000100800 */
[----:B0-----:R-:W3:Y:S04]  /*c1f0*/  LDL.LU R145, [R1+0x6cc] ;  /* 0x0006cc0001917983 */ /* 0x001ee80000300800 */
[----:B------:R0:W-:Y:S01]  /*c200*/  STL [R1+0x854], R146 ;  /* 0x0008549201007387 */ /* 0x0001e20000100800 */
[----:B----4-:R-:W-:-:S02]  /*c210*/  @P3 IMAD.MOV.U32 R5, RZ, RZ, R238 ;  /* 0x000000ffff053224 */ /* 0x010fc400078e00ee */
[----:B--2---:R-:W-:Y:S01]  /*c220*/  @P3 IMAD.MOV.U32 R4, RZ, RZ, R226 ;  /* 0x000000ffff043224 */ /* 0x004fe200078e00e2 */
[----:B------:R-:W-:-:S04]  /*c230*/  PRMT R194, RZ, 0x7610, R194 ;  /* 0x00007610ffc27816 */ /* 0x000fc800000000c2 */
[----:B------:R1:W2:Y:S04]  /*c240*/  @P3 LDG.E.U8 R11, desc[UR14][R4.64] ;  /* 0x0000000e040b3981 */ /* 0x0002a8000c1e1100 */
[----:B0-----:R-:W4:Y:S04]  /*c250*/  LDL.LU R146, [R1+0x6f0] ;  /* 0x0006f00001927983 */ /* 0x001f280000300800 */
[----:B------:R0:W-:Y:S01]  /*c260*/  STL [R1+0x850], R147 ;  /* 0x0008509301007387 */ /* 0x0001e20000100800 */
[----:B-1----:R-:W-:-:S03]  /*c270*/  @P4 IMAD.MOV.U32 R4, RZ, RZ, R246 ;  /* 0x000000ffff044224 */ /* 0x002fc600078e00f6 */
[----:B0-----:R-:W2:Y:S04]  /*c280*/  LDL.LU R147, [R1+0x6c4] ;  /* 0x0006c40001937983 */ /* 0x001ea80000300800 */
[----:B------:R0:W-:Y:S01]  /*c290*/  STL [R1+0x84c], R148 ;  /* 0x00084c9401007387 */ /* 0x0001e20000100800 */
[----:B---3--:R-:W-:Y:S01]  /*c2a0*/  @P4 IMAD.MOV.U32 R5, RZ, RZ, R245 ;  /* 0x000000ffff054224 */ /* 0x008fe200078e00f5 */
[----:B------:R-:W-:-:S04]  /*c2b0*/  ISETP.GT.AND P0, PT, R2, 0x4, PT ;  /* 0x000000040200780c */ /* 0x000fc80003f04270 */
[----:B------:R1:W3:Y:S04]  /*c2c0*/  @P4 LDG.E.U8 R194, desc[UR14][R4.64] ;  /* 0x0000000e04c24981 */ /* 0x0002e8000c1e1100 */
[----:B0-----:R-:W2:Y:S04]  /*c2d0*/  LDL.LU R148, [R1+0x6e8] ;  /* 0x0006e80001947983 */ /* 0x001ea80000300800 */
[----:B------:R-:W-:Y:S04]  /*c2e0*/  STL [R1+0x848], R149 ;  /* 0x0008489501007387 */ /* 0x000fe80000100800 */
[----:B------:R0:W-:Y:S01]  /*c2f0*/  STL [R1+0x844], R150 ;  /* 0x0008449601007387 */ /* 0x0001e20000100800 */
[----:B-1----:R-:W-:-:S03]  /*c300*/  @P1 IMAD.MOV.U32 R5, RZ, RZ, R227 ;  /* 0x000000ffff051224 */ /* 0x002fc600078e00e3 */
[----:B0-----:R-:W3:Y:S04]  /*c310*/  LDL.LU R150, [R1+0x6e0] ;  /* 0x0006e00001967983 */ /* 0x001ee80000300800 */
[----:B------:R-:W-:Y:S04]  /*c320*/  STL [R1+0x840], R151 ;  /* 0x0008409701007387 */ /* 0x000fe80000100800 */
[----:B-----5:R-:W-:Y:S04]  /*c330*/  STL [R1+0x7c0], R0 ;  /* 0x0007c00001007387 */ /* 0x020fe80000100800 */
[----:B------:R0:W-:Y:S04]  /*c340*/  STL [R1+0xab4], R224 ;  /* 0x000ab4e001007387 */ /* 0x0001e80000100800 */
[----:B------:R-:W-:Y:S04]  /*c350*/  STL [R1+0xab8], R14 ;  /* 0x000ab80e01007387 */ /* 0x000fe80000100800 */
[----:B------:R1:W-:Y:S04]  /*c360*/  STL [R1+0xab0], R13 ;  /* 0x000ab00d01007387 */ /* 0x0003e80000100800 */
[----:B------:R1:W-:Y:S04]  /*c370*/  STL [R1+0xabc], R226 ;  /* 0x000abce201007387 */ /* 0x0003e80000100800 */
[----:B0-----:R-:W4:Y:S04]  /*c380*/  LDL.LU R224, [R1+0x754] ;  /* 0x0007540001e07983 */ /* 0x001f280000300800 */
[----:B-1----:R-:W2:Y:S04]  /*c390*/  LDL.LU R13, [R1+0x75c] ;  /* 0x00075c00010d7983 */ /* 0x002ea80000300800 */
[----:B------:R-:W3:Y:S01]  /*c3a0*/  LDL R227, [R1+0x758] ;  /* 0x0007580001e37983 */ /* 0x000ee20000100800 */
[----:B------:R-:W-:Y:S01]  /*c3b0*/  PRMT R10, RZ, 0x7610, R10 ;  /* 0x00007610ff0a7816 */ /* 0x000fe2000000000a */
[----:B------:R-:W-:-:S02]  /*c3c0*/  @P1 IMAD.MOV.U32 R4, RZ, RZ, R223 ;  /* 0x000000ffff041224 */ /* 0x000fc400078e00df */
[----:B------:R-:W4:Y:S04]  /*c3d0*/  LDL R226, [R1+0x750] ;  /* 0x0007500001e27983 */ /* 0x000f280000100800 */
[----:B------:R0:W4:Y:S04]  /*c3e0*/  @P1 LDG.E.U8 R10, desc[UR14][R4.64] ;  /* 0x0000000e040a1981 */ /* 0x000128000c1e1100 */
[----:B------:R-:W4:Y:S04]  /*c3f0*/  LDL R223, [R1+0x748] ;  /* 0x0007480001df7983 */ /* 0x000f280000100800 */
[----:B------:R-:W4:Y:S01]  /*c400*/  LDL R151, [R1+0x73c] ;  /* 0x00073c0001977983 */ /* 0x000f220000100800 */
[----:B0-----:R-:W-:-:S03]  /*c410*/  @P0 IMAD.MOV.U32 R5, RZ, RZ, R195 ;  /* 0x000000ffff050224 */ /* 0x001fc600078e00c3 */
[----:B------:R-:W4:Y:S01]  /*c420*/  LDL R195, [R1+0x74c] ;  /* 0x00074c0001c37983 */ /* 0x000f220000100800 */
[----:B------:R-:W-:-:S03]  /*c430*/  @P0 IMAD.MOV.U32 R4, RZ, RZ, R156 ;  /* 0x000000ffff040224 */ /* 0x000fc600078e009c */
[----:B------:R-:W4:Y:S04]  /*c440*/  LDL R156, [R1+0x744] ;  /* 0x00074400019c7983 */ /* 0x000f280000100800 */
[----:B------:R-:W4:Y:S04]  /*c450*/  LDL R149, [R1+0x734] ;  /* 0x0007340001957983 */ /* 0x000f280000100800 */
[----:B------:R-:W4:Y:S04]  /*c460*/  LDL R14, [R1+0x72c] ;  /* 0x00072c00010e7983 */ /* 0x000f280000100800 */
[----:B------:R-:W4:Y:S01]  /*c470*/  LDL R0, [R1+0x724] ;  /* 0x0007240001007983 */ /* 0x000f220000100800 */
[----:B------:R-:W-:-:S02]  /*c480*/  ISETP.GT.AND P2, PT, R2, 0x5, PT ;  /* 0x000000050200780c */ /* 0x000fc40003f44270 */
[----:B------:R-:W-:Y:S02]  /*c490*/  PRMT R193, RZ, 0x7610, R193 ;  /* 0x00007610ffc17816 */ /* 0x000fe400000000c1 */
[C---:B------:R-:W-:Y:S02]  /*c4a0*/  ISETP.GT.AND P3, PT, R2.reuse, 0x6, PT ;  /* 0x000000060200780c */ /* 0x040fe40003f64270 */
[C---:B------:R-:W-:Y:S02]  /*c4b0*/  ISETP.GT.AND P4, PT, R2.reuse, 0x7, PT ;  /* 0x000000070200780c */ /* 0x040fe40003f84270 */
[----:B------:R2:W4:Y:S01]  /*c4c0*/  @P0 LDG.E.U8 R193, desc[UR14][R4.64] ;  /* 0x0000000e04c10981 */ /* 0x000522000c1e1100 */
[----:B------:R-:W-:Y:S02]  /*c4d0*/  PRMT R9, RZ, 0x7610, R9 ;  /* 0x00007610ff097816 */ /* 0x000fe40000000009 */
[----:B------:R-:W-:Y:S02]  /*c4e0*/  PRMT R192, RZ, 0x7610, R192 ;  /* 0x00007610ffc07816 */ /* 0x000fe400000000c0 */
[----:B------:R-:W-:-:S02]  /*c4f0*/  ISETP.GT.AND P1, PT, R2, 0x8, PT ;  /* 0x000000080200780c */ /* 0x000fc40003f24270 */
[----:B------:R-:W-:Y:S02]  /*c500*/  PRMT R191, RZ, 0x7610, R191 ;  /* 0x00007610ffbf7816 */ /* 0x000fe400000000bf */
[----:B------:R-:W-:Y:S02]  /*c510*/  ISETP.GT.AND P0, PT, R2, 0x9, PT ;  /* 0x000000090200780c */ /* 0x000fe40003f04270 */
[----:B------:R-:W-:Y:S02]  /*c520*/  PRMT R190, RZ, 0x7610, R190 ;  /* 0x00007610ffbe7816 */ /* 0x000fe400000000be */
[----:B------:R-:W-:Y:S01]  /*c530*/  PRMT R8, RZ, 0x7610, R8 ;  /* 0x00007610ff087816 */ /* 0x000fe20000000008 */
[----:B--2---:R-:W-:Y:S02]  /*c540*/  @P2 IMAD.MOV.U32 R4, RZ, RZ, R13 ;  /* 0x000000ffff042224 */ /* 0x004fe400078e000d */
[----:B---3--:R-:W-:-:S05]  /*c550*/  @P2 IMAD.MOV.U32 R5, RZ, RZ, R227 ;  /* 0x000000ffff052224 */ /* 0x008fca00078e00e3 */
[----:B------:R4:W2:Y:S02]  /*c560*/  @P2 LDG.E.U8 R9, desc[UR14][R4.64] ;  /* 0x0000000e04092981 */ /* 0x0008a4000c1e1100 */
[----:B----4-:R-:W-:Y:S02]  /*c570*/  @P3 IMAD.MOV.U32 R4, RZ, RZ, R224 ;  /* 0x000000ffff043224 */ /* 0x010fe400078e00e0 */
[----:B------:R-:W-:-:S05]  /*c580*/  @P3 IMAD.MOV.U32 R5, RZ, RZ, R226 ;  /* 0x000000ffff053224 */ /* 0x000fca00078e00e2 */
[----:B------:R0:W3:Y:S01]  /*c590*/  @P3 LDG.E.U8 R192, desc[UR14][R4.64] ;  /* 0x0000000e04c03981 */ /* 0x0000e2000c1e1100 */
[----:B------:R-:W-:Y:S01]  /*c5a0*/  ISETP.GT.AND P2, PT, R2, 0xa, PT ;  /* 0x0000000a0200780c */ /* 0x000fe20003f44270 */
[----:B0-----:R-:W-:Y:S02]  /*c5b0*/  @P4 IMAD.MOV.U32 R4, RZ, RZ, R195 ;  /* 0x000000ffff044224 */ /* 0x001fe400078e00c3 */
[----:B------:R-:W-:-:S05]  /*c5c0*/  @P4 IMAD.MOV.U32 R5, RZ, RZ, R223 ;  /* 0x000000ffff054224 */ /* 0x000fca00078e00df */
[----:B------:R0:W4:Y:S02]  /*c5d0*/  @P4 LDG.E.U8 R191, desc[UR14][R4.64] ;  /* 0x0000000e04bf4981 */ /* 0x000124000c1e1100 */
[----:B0-----:R-:W-:Y:S02]  /*c5e0*/  @P1 IMAD.MOV.U32 R4, RZ, RZ, R156 ;  /* 0x000000ffff041224 */ /* 0x001fe400078e009c */
[----:B------:R-:W-:-:S05]  /*c5f0*/  @P1 IMAD.MOV.U32 R5, RZ, RZ, R126 ;  /* 0x000000ffff051224 */ /* 0x000fca00078e007e */
[----:B------:R0:W3:Y:S04]  /*c600*/  @P1 LDG.E.U8 R190, desc[UR14][R4.64] ;  /* 0x0000000e04be1981 */ /* 0x0000e8000c1e1100 */
[----:B------:R1:W-:Y:S01]  /*c610*/  STL [R1+0xac0], R13 ;  /* 0x000ac00d01007387 */ /* 0x0003e20000100800 */
[----:B0-----:R-:W-:Y:S02]  /*c620*/  @P0 IMAD.MOV.U32 R4, RZ, RZ, R151 ;  /* 0x000000ffff040224 */ /* 0x001fe400078e0097 */
[----:B------:R-:W-:Y:S01]  /*c630*/  @P0 IMAD.MOV.U32 R5, RZ, RZ, R128 ;  /* 0x000000ffff050224 */ /* 0x000fe200078e0080 */
[----:B------:R0:W-:Y:S04]  /*c640*/  STL [R1+0xac4], R224 ;  /* 0x000ac4e001007387 */ /* 0x0001e80000100800 */
[----:B------:R1:W4:Y:S04]  /*c650*/  @P0 LDG.E.U8 R8, desc[UR14][R4.64] ;  /* 0x0000000e04080981 */ /* 0x000328000c1e1100 */
[----:B------:R-:W2:Y:S01]  /*c660*/  LDL R151, [R1+0x6d0] ;  /* 0x0006d00001977983 */ /* 0x000ea20000100800 */
[----:B------:R-:W-:-:S02]  /*c670*/  ISETP.GT.AND P3, PT, R2, 0xb, PT ;  /* 0x0000000b0200780c */ /* 0x000fc40003f64270 */
[----:B------:R-:W-:Y:S01]  /*c680*/  ISETP.GT.AND P4, PT, R2, 0xc, PT ;  /* 0x0000000c0200780c */ /* 0x000fe20003f84270 */
[----:B------:R-:W3:Y:S01]  /*c690*/  LDL R156, [R1+0x6c8] ;  /* 0x0006c800019c7983 */ /* 0x000ee20000100800 */
[----:B-1----:R-:W-:-:S03]  /*c6a0*/  @P2 IMAD.MOV.U32 R4, RZ, RZ, R149 ;  /* 0x000000ffff042224 */ /* 0x002fc600078e0095 */
[----:B------:R-:W4:Y:S01]  /*c6b0*/  LDL R149, [R1+0x6d8] ;  /* 0x0006d80001957983 */ /* 0x000f220000100800 */
[----:B------:R-:W-:Y:S01]  /*c6c0*/  PRMT R189, RZ, 0x7610, R189 ;  /* 0x00007610ffbd7816 */ /* 0x000fe200000000bd */
[----:B------:R-:W-:Y:S01]  /*c6d0*/  @P2 IMAD.MOV.U32 R5, RZ, RZ, R130 ;  /* 0x000000ffff052224 */ /* 0x000fe200078e0082 */
[----:B------:R-:W-:Y:S01]  /*c6e0*/  PRMT R188, RZ, 0x7610, R188 ;  /* 0x00007610ffbc7816 */ /* 0x000fe200000000bc */
[----:B------:R-:W3:Y:S01]  /*c6f0*/  LDL R13, [R1+0x6b8] ;  /* 0x0006b800010d7983 */ /* 0x000ee20000100800 */
[----:B------:R-:W-:-:S03]  /*c700*/  ISETP.GT.AND P0, PT, R2, 0xd, PT ;  /* 0x0000000d0200780c */ /* 0x000fc60003f04270 */
[----:B------:R1:W3:Y:S01]  /*c710*/  @P2 LDG.E.U8 R189, desc[UR14][R4.64] ;  /* 0x0000000e04bd2981 */ /* 0x0002e2000c1e1100 */
[----:B------:R-:W-:Y:S02]  /*c720*/  PRMT R187, RZ, 0x7610, R187 ;  /* 0x00007610ffbb7816 */ /* 0x000fe400000000bb */
[C---:B------:R-:W-:Y:S01]  /*c730*/  ISETP.GT.AND P1, PT, R2.reuse, 0xe, PT ;  /* 0x0000000e0200780c */ /* 0x040fe20003f24270 */
[----:B-1----:R-:W-:Y:S02]  /*c740*/  @P3 IMAD.MOV.U32 R4, RZ, RZ, R14 ;  /* 0x000000ffff043224 */ /* 0x002fe400078e000e */
[----:B------:R-:W-:Y:S01]  /*c750*/  @P3 IMAD.MOV.U32 R5, RZ, RZ, R132 ;  /* 0x000000ffff053224 */ /* 0x000fe200078e0084 */
[----:B------:R-:W-:Y:S01]  /*c760*/  PRMT R186, RZ, 0x7610, R186 ;  /* 0x00007610ffba7816 */ /* 0x000fe200000000ba */
[----:B------:R-:W3:Y:S04]  /*c770*/  LDL R14, [R1+0x6c0] ;  /* 0x0006c000010e7983 */ /* 0x000ee80000100800 */
[----:B------:R1:W3:Y:S01]  /*c780*/  @P3 LDG.E.U8 R188, desc[UR14][R4.64] ;  /* 0x0000000e04bc3981 */ /* 0x0002e2000c1e1100 */
[----:B------:R-:W-:Y:S01]  /*c790*/  ISETP.GT.AND P2, PT, R2, 0xf, PT ;  /* 0x0000000f0200780c */ /* 0x000fe20003f44270 */
[----:B-1----:R-:W-:-:S02]  /*c7a0*/  @P4 IMAD.MOV.U32 R4, RZ, RZ, R0 ;  /* 0x000000ffff044224 */ /* 0x002fc400078e0000 */
[----:B------:R-:W-:Y:S01]  /*c7b0*/  @P4 IMAD.MOV.U32 R5, RZ, RZ, R134 ;  /* 0x000000ffff054224 */ /* 0x000fe200078e0086 */
[----:B------:R-:W-:Y:S01]  /*c7c0*/  PRMT R7, RZ, 0x7610, R7 ;  /* 0x00007610ff077816 */ /* 0x000fe20000000007 */
[----:B------:R-:W3:Y:S04]  /*c7d0*/  LDL R0, [R1+0x6b0] ;  /* 0x0006b00001007983 */ /* 0x000ee80000100800 */
[----:B------:R1:W3:Y:S02]  /*c7e0*/  @P4 LDG.E.U8 R187, desc[UR14][R4.64] ;  /* 0x0000000e04bb4981 */ /* 0x0002e4000c1e1100 */
[----:B-1----:R-:W-:Y:S02]  /*c7f0*/  @P0 IMAD.MOV.U32 R4, RZ, RZ, R125 ;  /* 0x000000ffff040224 */ /* 0x002fe400078e007d */
[----:B------:R-:W-:-:S05]  /*c800*/  @P0 IMAD.MOV.U32 R5, RZ, RZ, R136 ;  /* 0x000000ffff050224 */ /* 0x000fca00078e0088 */
[----:B------:R1:W3:Y:S01]  /*c810*/  @P0 LDG.E.U8 R186, desc[UR14][R4.64] ;  /* 0x0000000e04ba0981 */ /* 0x0002e2000c1e1100 */
[----:B------:R-:W-:Y:S02]  /*c820*/  ISETP.GT.AND P0, PT, R2, 0x10, PT ;  /* 0x000000100200780c */ /* 0x000fe40003f04270 */
[----:B------:R-:W-:Y:S01]  /*c830*/  PRMT R6, RZ, 0x7610, R6 ;  /* 0x00007610ff067816 */ /* 0x000fe20000000006 */
        /* <DEDUP_REMOVED lines=8> */
[----:B------:R-:W-:Y:S01]  /*c8c0*/  PRMT R184, RZ, 0x7610, R184 ;  /* 0x00007610ffb87816 */ /* 0x000fe200000000b8 */
[----:B-1----:R-:W-:Y:S02]  /*c8d0*/  @P0 IMAD.MOV.U32 R4, RZ, RZ, R131 ;  /* 0x000000ffff040224 */ /* 0x002fe400078e0083 */
[----:B------:R-:W-:-:S05]  /*c8e0*/  @P0 IMAD.MOV.U32 R5, RZ, RZ, R142 ;  /* 0x000000ffff050224 */ /* 0x000fca00078e008e */
[----:B------:R1:W3:Y:S01]  /*c8f0*/  @P0 LDG.E.U8 R185, desc[UR14][R4.64] ;  /* 0x0000000e04b90981 */ /* 0x0002e2000c1e1100 */
[----:B------:R-:W-:Y:S01]  /*c900*/  ISETP.GT.AND P0, PT, R2, 0x12, PT ;  /* 0x000000120200780c */ /* 0x000fe20003f04270 */
[----:B-1----:R-:W-:Y:S02]  /*c910*/  @P1 IMAD.MOV.U32 R4, RZ, RZ, R133 ;  /* 0x000000ffff041224 */ /* 0x002fe400078e0085 */
[----:B------:R-:W-:-:S05]  /*c920*/  @P1 IMAD.MOV.U32 R5, RZ, RZ, R144 ;  /* 0x000000ffff051224 */ /* 0x000fca00078e0090 */
[----:B------:R1:W3:Y:S01]  /*c930*/  @P1 LDG.E.U8 R184, desc[UR14][R4.64] ;  /* 0x0000000e04b81981 */ /* 0x0002e2000c1e1100 */
[----:B------:R-:W-:Y:S02]  /*c940*/  ISETP.GT.AND P1, PT, R2, 0x13, PT ;  /* 0x000000130200780c */ /* 0x000fe40003f24270 */
[----:B------:R-:W-:Y:S02]  /*c950*/  PRMT R183, RZ, 0x7610, R183 ;  /* 0x00007610ffb77816 */ /* 0x000fe400000000b7 */
        /* <DEDUP_REMOVED lines=10> */
[----:B-1----:R-:W-:Y:S02]  /*ca00*/  @P0 IMAD.MOV.U32 R4, RZ, RZ, R139 ;  /* 0x000000ffff040224 */ /* 0x002fe400078e008b */
[----:B------:R-:W-:-:S05]  /*ca10*/  @P0 IMAD.MOV.U32 R5, RZ, RZ, R150 ;  /* 0x000000ffff050224 */ /* 0x000fca00078e0096 */
[----:B------:R4:W3:Y:S02]  /*ca20*/  @P0 LDG.E.U8 R181, desc[UR14][R4.64] ;  /* 0x0000000e04b50981 */ /* 0x0008e4000c1e1100 */
[----:B----4-:R-:W-:Y:S02]  /*ca30*/  @P1 IMAD.MOV.U32 R5, RZ, RZ, R149 ;  /* 0x000000ffff051224 */ /* 0x010fe400078e0095 */
[----:B------:R-:W4:Y:S01]  /*ca40*/  LDL.LU R149, [R1+0x6bc] ;  /* 0x0006bc0001957983 */ /* 0x000f220000300800 */
[----:B------:R-:W-:Y:S01]  /*ca50*/  ISETP.GT.AND P0, PT, R2, 0x16, PT ;  /* 0x000000160200780c */ /* 0x000fe20003f04270 */
[----:B------:R-:W-:Y:S01]  /*ca60*/  @P1 IMAD.MOV.U32 R4, RZ, RZ, R141 ;  /* 0x000000ffff041224 */ /* 0x000fe200078e008d */
[----:B------:R-:W-:-:S06]  /*ca70*/  PRMT R180, RZ, 0x7610, R180 ;  /* 0x00007610ffb47816 */ /* 0x000fcc00000000b4 */
[----:B------:R2:W4:Y:S05]  /*ca80*/  @P1 LDG.E.U8 R180, desc[UR14][R4.64] ;  /* 0x0000000e04b41981 */ /* 0x00052a000c1e1100 */
[----:B--2---:R-:W-:Y:S02]  /*ca90*/  @P0 IMAD.MOV.U32 R5, RZ, RZ, R151 ;  /* 0x000000ffff050224 */ /* 0x004fe400078e0097 */
[----:B------:R-:W2:Y:S01]  /*caa0*/  LDL.LU R151, [R1+0x6b4] ;  /* 0x0006b40001977983 */ /* 0x000ea20000300800 */
[----:B------:R-:W-:Y:S01]  /*cab0*/  ISETP.GT.AND P1, PT, R2, 0x17, PT ;  /* 0x000000170200780c */ /* 0x000fe20003f24270 */
[----:B------:R-:W-:Y:S01]  /*cac0*/  @P0 IMAD.MOV.U32 R4, RZ, RZ, R143 ;  /* 0x000000ffff040224 */ /* 0x000fe200078e008f */
[----:B------:R-:W-:Y:S01]  /*cad0*/  PRMT R179, RZ, 0x7610, R179 ;  /* 0x00007610ffb37816 */ /* 0x000fe200000000b3 */
[----:B------:R-:W2:Y:S01]  /*cae0*/  LDL R245, [R1+0x6a0] ;  /* 0x0006a00001f57983 */ /* 0x000ea20000100800 */
[----:B------:R-:W-:-:S02]  /*caf0*/  PRMT R178, RZ, 0x7610, R178 ;  /* 0x00007610ffb27816 */ /* 0x000fc400000000b2 */
[----:B------:R-:W-:Y:S01]  /*cb00*/  PRMT R177, RZ, 0x7610, R177 ;  /* 0x00007610ffb17816 */ /* 0x000fe200000000b1 */
[----:B------:R-:W2:Y:S04]  /*cb10*/  LDL R238, [R1+0x6a4] ;  /* 0x0006a40001ee7983 */ /* 0x000ea80000100800 */
[----:B------:R1:W2:Y:S01]  /*cb20*/  @P0 LDG.E.U8 R179, desc[UR14][R4.64] ;  /* 0x0000000e04b30981 */ /* 0x0002a2000c1e1100 */
[----:B------:R-:W-:-:S03]  /*cb30*/  ISETP.GT.AND P0, PT, R2, 0x18, PT ;  /* 0x000000180200780c */ /* 0x000fc60003f04270 */
[----:B------:R-:W2:Y:S04]  /*cb40*/  LDL R237, [R1+0x698] ;  /* 0x0006980001ed7983 */ /* 0x000ea80000100800 */
[----:B------:R-:W2:Y:S01]  /*cb50*/  LDL R227, [R1+0x69c] ;  /* 0x00069c0001e37983 */ /* 0x000ea20000100800 */
[----:B-1----:R-:W-:Y:S02]  /*cb60*/  @P1 IMAD.MOV.U32 R4, RZ, RZ, R145 ;  /* 0x000000ffff041224 */ /* 0x002fe400078e0091 */
[----:B---3--:R-:W-:Y:S01]  /*cb70*/  @P1 IMAD.MOV.U32 R5, RZ, RZ, R156 ;  /* 0x000000ffff051224 */ /* 0x008fe200078e009c */
[----:B------:R-:W3:Y:S04]  /*cb80*/  LDL R226, [R1+0x690] ;  /* 0x0006900001e27983 */ /* 0x000ee80000100800 */
[----:B------:R1:W3:Y:S01]  /*cb90*/  @P1 LDG.E.U8 R178, desc[UR14][R4.64] ;  /* 0x0000000e04b21981 */ /* 0x0002e2000c1e1100 */
[----:B------:R-:W-:-:S03]  /*cba0*/  ISETP.GT.AND P1, PT, R2, 0x19, PT ;  /* 0x000000190200780c */ /* 0x000fc60003f24270 */
[----:B0-----:R-:W3:Y:S01]  /*cbb0*/  LDL R224, [R1+0x694] ;  /* 0x0006940001e07983 */ /* 0x001ee20000100800 */
[----:B------:R-:W-:-:S03]  /*cbc0*/  PRMT R176, RZ, 0x7610, R176 ;  /* 0x00007610ffb07816 */ /* 0x000fc600000000b0 */
[----:B------:R-:W3:Y:S01]  /*cbd0*/  LDL R223, [R1+0x688] ;  /* 0x0006880001df7983 */ /* 0x000ee20000100800 */
[----:B-1----:R-:W-:Y:S02]  /*cbe0*/  @P0 IMAD.MOV.U32 R4, RZ, RZ, R147 ;  /* 0x000000ffff040224 */ /* 0x002fe400078e0093 */
[----:B------:R-:W-:Y:S01]  /*cbf0*/  @P0 IMAD.MOV.U32 R5, RZ, RZ, R14 ;  /* 0x000000ffff050224 */ /* 0x000fe200078e000e */
[----:B------:R-:W3:Y:S04]  /*cc00*/  LDL R195, [R1+0x68c] ;  /* 0x00068c0001c37983 */ /* 0x000ee80000100800 */
[----:B------:R0:W3:Y:S04]  /*cc10*/  @P0 LDG.E.U8 R177, desc[UR14][R4.64] ;  /* 0x0000000e04b10981 */ /* 0x0000e8000c1e1100 */
[----:B------:R-:W3:Y:S04]  /*cc20*/  LDL R14, [R1+0x6a8] ;  /* 0x0006a800010e7983 */ /* 0x000ee80000100800 */
[----:B------:R-:W3:Y:S01]  /*cc30*/  LDL R156, [R1+0x680] ;  /* 0x00068000019c7983 */ /* 0x000ee20000100800 */
[----:B0-----:R-:W-:-:S03]  /*cc40*/  @P1 IMAD.MOV.U32 R5, RZ, RZ, R13 ;  /* 0x000000ffff051224 */ /* 0x001fc600078e000d */
[----:B------:R-:W3:Y:S01]  /*cc50*/  LDL R13, [R1+0x6ac] ;  /* 0x0006ac00010d7983 */ /* 0x000ee20000100800 */
[----:B------:R-:W-:Y:S01]  /*cc60*/  ISETP.GT.AND P0, PT, R2, 0x1a, PT ;  /* 0x0000001a0200780c */ /* 0x000fe20003f04270 */
[----:B----4-:R-:W-:-:S05]  /*cc70*/  @P1 IMAD.MOV.U32 R4, RZ, RZ, R149 ;  /* 0x000000ffff041224 */ /* 0x010fca00078e0095 */
[----:B------:R0:W4:Y:S07]  /*cc80*/  @P1 LDG.E.U8 R176, desc[UR14][R4.64] ;  /* 0x0000000e04b01981 */ /* 0x00012e000c1e1100 */
[----:B0-----:R-:W-:Y:S02]  /*cc90*/  @P0 IMAD.MOV.U32 R5, RZ, RZ, R0 ;  /* 0x000000ffff050224 */ /* 0x001fe400078e0000 */
[----:B------:R-:W4:Y:S04]  /*cca0*/  LDL R0, [R1+0x684] ;  /* 0x0006840001007983 */ /* 0x000f280000100800 */
[----:B--2---:R-:W-:Y:S04]  /*ccb0*/  STL.64 [R1+0xaa8], R150 ;  /* 0x000aa89601007387 */ /* 0x004fe80000100a00 */
[----:B------:R-:W-:Y:S04]  /*ccc0*/  STL.64 [R1+0xaa0], R148 ;  /* 0x000aa09401007387 */ /* 0x000fe80000100a00 */
        /* <DEDUP_REMOVED lines=44> */
[----:B------:R-:W-:Y:S01]  /*cf90*/  STL.64 [R1+0x938], R58 ;  /* 0x0009383a01007387 */ /* 0x000fe20000100a00 */
[----:B------:R-:W-:-:S03]  /*cfa0*/  ISETP.GT.AND P1, PT, R2, 0x1b, PT ;  /* 0x0000001b0200780c */ /* 0x000fc60003f24270 */
[----:B------:R-:W-:Y:S04]  /*cfb0*/  STL.64 [R1+0x930], R56 ;  /* 0x0009303801007387 */ /* 0x000fe80000100a00 */
[----:B------:R-:W-:Y:S04]  /*cfc0*/  STL.64 [R1+0x928], R54 ;  /* 0x0009283601007387 */ /* 0x000fe80000100a00 */
[----:B------:R-:W-:Y:S04]  /*cfd0*/  STL.64 [R1+0x920], R52 ;  /* 0x0009203401007387 */ /* 0x000fe80000100a00 */
[----:B------:R-:W-:Y:S04]  /*cfe0*/  STL.64 [R1+0x918], R50 ;  /* 0x0009183201007387 */ /* 0x000fe80000100a00 */
[----:B------:R-:W-:Y:S04]  /*cff0*/  STL.64 [R1+0x910], R48 ;  /* 0x0009103001007387 */ /* 0x000fe80000100a00 */
[----:B------:R-:W-:Y:S01]  /*d000*/  STL.64 [R1+0x908], R46 ;  /* 0x0009082e01007387 */ /* 0x000fe20000100a00 */
[----:B------:R-:W-:-:S03]  /*d010*/  PRMT R175, RZ, 0x7610, R175 ;  /* 0x00007610ffaf7816 */ /* 0x000fc600000000af */
[----:B------:R-:W-:Y:S01]  /*d020*/  STL.64 [R1+0x900], R44 ;  /* 0x0009002c01007387 */ /* 0x000fe20000100a00 */
[----:B------:R-:W-:-:S03]  /*d030*/  @P0 IMAD.MOV.U32 R4, RZ, RZ, R151 ;  /* 0x000000ffff040224 */ /* 0x000fc600078e0097 */
[----:B------:R-:W-:Y:S04]  /*d040*/  STL.64 [R1+0x8f8], R42 ;  /* 0x0008f82a01007387 */ /* 0x000fe80000100a00 */
[----:B------:R-:W-:Y:S04]  /*d050*/  STL.64 [R1+0x8f0], R40 ;  /* 0x0008f02801007387 */ /* 0x000fe80000100a00 */
[----:B------:R-:W-:Y:S04]  /*d060*/  STL.64 [R1+0x8e8], R38 ;  /* 0x0008e82601007387 */ /* 0x000fe80000100a00 */
[----:B------:R-:W-:Y:S04]  /*d070*/  STL.64 [R1+0x8e0], R36 ;  /* 0x0008e02401007387 */ /* 0x000fe80000100a00 */
[----:B------:R-:W-:Y:S04]  /*d080*/  STL.64 [R1+0x8d8], R34 ;  /* 0x0008d82201007387 */ /* 0x000fe80000100a00 */
[----:B------:R0:W-:Y:S04]  /*d090*/  STL.64 [R1+0x8d0], R32 ;  /* 0x0008d02001007387 */ /* 0x0001e80000100a00 */
[----:B------:R1:W-:Y:S04]  /*d0a0*/  STL.64 [R1+0x8c8], R30 ;  /* 0x0008c81e01007387 */ /* 0x0003e80000100a00 */
[----:B------:R2:W-:Y:S04]  /*d0b0*/  STL.64 [R1+0x8c0], R28 ;  /* 0x0008c01c01007387 */ /* 0x0005e80000100a00 */
[----:B------:R2:W-:Y:S04]  /*d0c0*/  STL.64 [R1+0x8b8], R26 ;  /* 0x0008b81a01007387 */ /* 0x0005e80000100a00 */
[----:B------:R3:W4:Y:S04]  /*d0d0*/  @P0 LDG.E.U8 R175, desc[UR14][R4.64] ;  /* 0x0000000e04af0981 */ /* 0x000728000c1e1100 */
[----:B------:R2:W-:Y:S01]  /*d0e0*/  STL.64 [R1+0x8b0], R24 ;  /* 0x0008b01801007387 */ /* 0x0005e20000100a00 */
[----:B---3--:R-:W-:-:S02]  /*d0f0*/  @P1 IMAD.MOV.U32 R4, RZ, RZ, R13 ;  /* 0x000000ffff041224 */ /* 0x008fc400078e000d */
[----:B------:R-:W-:Y:S01]  /*d100*/  @P1 IMAD.MOV.U32 R5, RZ, RZ, R14 ;  /* 0x000000ffff051224 */ /* 0x000fe200078e000e */
[----:B------:R-:W3:Y:S04]  /*d110*/  LDL R13, [R1+0x67c] ;  /* 0x00067c00010d7983 */ /* 0x000ee80000100800 */
[----:B------:R-:W3:Y:S01]  /*d120*/  LDL R14, [R1+0x678] ;  /* 0x00067800010e7983 */ /* 0x000ee20000100800 */
[----:B------:R-:W-:Y:S02]  /*d130*/  ISETP.GT.AND P0, PT, R2, 0x1c, PT ;  /* 0x0000001c0200780c */ /* 0x000fe40003f04270 */
[----:B------:R-:W-:Y:S01]  /*d140*/  PRMT R174, RZ, 0x7610, R174 ;  /* 0x00007610ffae7816 */ /* 0x000fe200000000ae */
[----:B0-----:R-:W3:Y:S04]  /*d150*/  LDL R32, [R1+0x670] ;  /* 0x0006700001207983 */ /* 0x001ee80000100800 */
[----:B-1----:R-:W3:Y:S01]  /*d160*/  LDL R31, [R1+0x674] ;  /* 0x00067400011f7983 */ /* 0x002ee20000100800 */
[----:B------:R-:W-:-:S03]  /*d170*/  PRMT R173, RZ, 0x7610, R173 ;  /* 0x00007610ffad7816 */ /* 0x000fc600000000ad */
[----:B------:R0:W3:Y:S01]  /*d180*/  @P1 LDG.E.U8 R174, desc[UR14][R4.64] ;  /* 0x0000000e04ae1981 */ /* 0x0000e2000c1e1100 */
[----:B------:R-:W-:-:S03]  /*d190*/  ISETP.GT.AND P1, PT, R2, 0x1d, PT ;  /* 0x0000001d0200780c */ /* 0x000fc60003f24270 */
[----:B------:R-:W3:Y:S04]  /*d1a0*/  LDL R30, [R1+0x668] ;  /* 0x00066800011e7983 */ /* 0x000ee80000100800 */
[----:B--2---:R-:W2:Y:S01]  /*d1b0*/  LDL R29, [R1+0x66c] ;  /* 0x00066c00011d7983 */ /* 0x004ea20000100800 */
[----:B0-----:R-:W-:Y:S02]  /*d1c0*/  @P0 IMAD.MOV.U32 R4, RZ, RZ, R238 ;  /* 0x000000ffff040224 */ /* 0x001fe400078e00ee */
[----:B------:R-:W-:Y:S01]  /*d1d0*/  @P0 IMAD.MOV.U32 R5, RZ, RZ, R245 ;  /* 0x000000ffff050224 */ /* 0x000fe200078e00f5 */
[----:B------:R-:W-:Y:S01]  /*d1e0*/  PRMT R172, RZ, 0x7610, R172 ;  /* 0x00007610ffac7816 */ /* 0x000fe200000000ac */
[----:B------:R-:W2:Y:S04]  /*d1f0*/  LDL R28, [R1+0x660] ;  /* 0x00066000011c7983 */ /* 0x000ea80000100800 */
[----:B------:R0:W2:Y:S01]  /*d200*/  @P0 LDG.E.U8 R173, desc[UR14][R4.64] ;  /* 0x0000000e04ad0981 */ /* 0x0000a2000c1e1100 */
[----:B------:R-:W-:-:S02]  /*d210*/  ISETP.GT.AND P0, PT, R2, 0x1e, PT ;  /* 0x0000001e0200780c */ /* 0x000fc40003f04270 */
[----:B------:R-:W-:Y:S01]  /*d220*/  PRMT R171, RZ, 0x7610, R171 ;  /* 0x00007610ffab7816 */ /* 0x000fe200000000ab */
[----:B------:R-:W2:Y:S01]  /*d230*/  LDL R27, [R1+0x664] ;  /* 0x00066400011b7983 */ /* 0x000ea20000100800 */
[----:B------:R-:W-:-:S03]  /*d240*/  PRMT R169, RZ, 0x7610, R169 ;  /* 0x00007610ffa97816 */ /* 0x000fc600000000a9 */
[----:B------:R-:W2:Y:S01]  /*d250*/  LDL R26, [R1+0x658] ;  /* 0x00065800011a7983 */ /* 0x000ea20000100800 */
[----:B0-----:R-:W-:Y:S02]  /*d260*/  @P1 IMAD.MOV.U32 R4, RZ, RZ, R227 ;  /* 0x000000ffff041224 */ /* 0x001fe400078e00e3 */
[----:B------:R-:W-:Y:S01]  /*d270*/  @P1 IMAD.MOV.U32 R5, RZ, RZ, R237 ;  /* 0x000000ffff051224 */ /* 0x000fe200078e00ed */
[----:B------:R-:W2:Y:S04]  /*d280*/  LDL R25, [R1+0x65c] ;  /* 0x00065c0001197983 */ /* 0x000ea80000100800 */
[----:B------:R0:W2:Y:S01]  /*d290*/  @P1 LDG.E.U8 R172, desc[UR14][R4.64] ;  /* 0x0000000e04ac1981 */ /* 0x0000a2000c1e1100 */
[----:B------:R-:W-:Y:S02]  /*d2a0*/  ISETP.GT.AND P1, PT, R2, 0x1f, PT ;  /* 0x0000001f0200780c */ /* 0x000fe40003f24270 */
[----:B------:R-:W-:Y:S01]  /*d2b0*/  PRMT R170, RZ, 0x7610, R170 ;  /* 0x00007610ffaa7816 */ /* 0x000fe200000000aa */
[----:B------:R-:W2:Y:S01]  /*d2c0*/  LDL R24, [R1+0x650] ;  /* 0x0006500001187983 */ /* 0x000ea20000100800 */
[----:B------:R-:W-:-:S02]  /*d2d0*/  PRMT R168, RZ, 0x7610, R168 ;  /* 0x00007610ffa87816 */ /* 0x000fc400000000a8 */
[----:B------:R-:W-:Y:S01]  /*d2e0*/  PRMT R167, RZ, 0x7610, R167 ;  /* 0x00007610ffa77816 */ /* 0x000fe200000000a7 */
[----:B------:R-:W2:Y:S01]  /*d2f0*/  LDL R34, [R1+0x5e0] ;  /* 0x0005e00001227983 */ /* 0x000ea20000100800 */
        /* <DEDUP_REMOVED lines=8> */
[----:B------:R-:W-:Y:S02]  /*d380*/  PRMT R163, RZ, 0x7610, R163 ;  /* 0x00007610ffa37816 */ /* 0x000fe400000000a3 */
[----:B------:R-:W-:Y:S01]  /*d390*/  PRMT R161, RZ, 0x7610, R161 ;  /* 0x00007610ffa17816 */ /* 0x000fe200000000a1 */
[----:B------:R-:W2:Y:S01]  /*d3a0*/  LDL R37, [R1+0x794] ;  /* 0x0007940001257983 */ /* 0x000ea20000100800 */
[----:B0-----:R-:W-:Y:S02]  /*d3b0*/  @P1 IMAD.MOV.U32 R4, RZ, RZ, R195 ;  /* 0x000000ffff041224 */ /* 0x001fe400078e00c3 */
[----:B------:R-:W-:Y:S01]  /*d3c0*/  @P1 IMAD.MOV.U32 R5, RZ, RZ, R223 ;  /* 0x000000ffff051224 */ /* 0x000fe200078e00df */
[----:B------:R-:W-:Y:S01]  /*d3d0*/  PRMT R159, RZ, 0x7610, R159 ;  /* 0x00007610ff9f7816 */ /* 0x000fe2000000009f */
[----:B------:R-:W2:Y:S04]  /*d3e0*/  LDL R36, [R1+0x578] ;  /* 0x0005780001247983 */ /* 0x000ea80000100800 */
[----:B------:R4:W2:Y:S01]  /*d3f0*/  @P1 LDG.E.U8 R169, desc[UR14][R4.64] ;  /* 0x0000000e04a91981 */ /* 0x0008a2000c1e1100 */
[----:B------:R-:W-:-:S02]  /*d400*/  PRMT R157, RZ, 0x7610, R157 ;  /* 0x00007610ff9d7816 */ /* 0x000fc4000000009d */
[----:B------:R-:W-:Y:S01]  /*d410*/  PRMT R154, RZ, 0x7610, R154 ;  /* 0x00007610ff9a7816 */ /* 0x000fe2000000009a */
[----:B------:R-:W2:Y:S01]  /*d420*/  LDL R35, [R1+0x57c] ;  /* 0x00057c0001237983 */ /* 0x000ea20000100800 */
[----:B----4-:R-:W-:-:S03]  /*d430*/  @P0 IMAD.MOV.U32 R4, RZ, RZ, R0 ;  /* 0x000000ffff040224 */ /* 0x010fc600078e0000 */
[----:B------:R-:W4:Y:S01]  /*d440*/  LDL R0, [R1+0x654] ;  /* 0x0006540001007983 */ /* 0x000f220000100800 */
[----:B------:R-:W-:Y:S01]  /*d450*/  ISETP.GT.AND P1, PT, R2, 0x21, PT ;  /* 0x000000210200780c */ /* 0x000fe20003f24270 */
[----:B------:R-:W-:-:S05]  /*d460*/  @P0 IMAD.MOV.U32 R5, RZ, RZ, R156 ;  /* 0x000000ffff050224 */ /* 0x000fca00078e009c */
[----:B------:R3:W4:Y:S01]  /*d470*/  @P0 LDG.E.U8 R170, desc[UR14][R4.64] ;  /* 0x0000000e04aa0981 */ /* 0x000722000c1e1100 */
[----:B------:R-:W-:-:S06]  /*d480*/  ISETP.GT.AND P0, PT, R2, 0x22, PT ;  /* 0x000000220200780c */ /* 0x000fcc0003f04270 */
[----:B---3--:R-:W-:Y:S02]  /*d490*/  @P1 IMAD.MOV.U32 R4, RZ, RZ, R13 ;  /* 0x000000ffff041224 */ /* 0x008fe400078e000d */
[----:B------:R-:W3:Y:S01]  /*d4a0*/  LDL R13, [R1+0x64c] ;  /* 0x00064c00010d7983 */ /* 0x000ee20000100800 */
[----:B------:R-:W-:-:S03]  /*d4b0*/  @P1 IMAD.MOV.U32 R5, RZ, RZ, R14 ;  /* 0x000000ffff051224 */ /* 0x000fc600078e000e */
[----:B------:R-:W3:Y:S04]  /*d4c0*/  LDL R14, [R1+0x648] ;  /* 0x00064800010e7983 */ /* 0x000ee80000100800 */
[----:B------:R0:W3:Y:S01]  /*d4d0*/  @P1 LDG.E.U8 R168, desc[UR14][R4.64] ;  /* 0x0000000e04a81981 */ /* 0x0000e2000c1e1100 */
[C---:B------:R-:W-:Y:S01]  /*d4e0*/  ISETP.GT.AND P1, PT, R2.reuse, 0x23, PT ;  /* 0x000000230200780c */ /* 0x040fe20003f24270 */
[----:B0-----:R-:W-:Y:S02]  /*d4f0*/  @P0 IMAD.MOV.U32 R4, RZ, RZ, R31 ;  /* 0x000000ffff040224 */ /* 0x001fe400078e001f */
[----:B------:R-:W-:Y:S01]  /*d500*/  @P0 IMAD.MOV.U32 R5, RZ, RZ, R32 ;  /* 0x000000ffff050224 */ /* 0x000fe200078e0020 */
[----:B------:R-:W3:Y:S04]  /*d510*/  LDL R31, [R1+0x644] ;  /* 0x00064400011f7983 */ /* 0x000ee80000100800 */
[----:B------:R-:W3:Y:S04]  /*d520*/  LDL R32, [R1+0x640] ;  /* 0x0006400001207983 */ /* 0x000ee80000100800 */
[----:B------:R2:W3:Y:S01]  /*d530*/  @P0 LDG.E.U8 R167, desc[UR14][R4.64] ;  /* 0x0000000e04a70981 */ /* 0x0004e2000c1e1100 */
[----:B------:R-:W-:Y:S01]  /*d540*/  ISETP.GT.AND P0, PT, R2, 0x24, PT ;  /* 0x000000240200780c */ /* 0x000fe20003f04270 */
[----:B--2---:R-:W-:-:S02]  /*d550*/  @P1 IMAD.MOV.U32 R4, RZ, RZ, R29 ;  /* 0x000000ffff041224 */ /* 0x004fc400078e001d */
[----:B------:R-:W-:Y:S01]  /*d560*/  @P1 IMAD.MOV.U32 R5, RZ, RZ, R30 ;  /* 0x000000ffff051224 */ /* 0x000fe200078e001e */
[----:B------:R-:W2:Y:S04]  /*d570*/  LDL R29, [R1+0x63c] ;  /* 0x00063c00011d7983 */ /* 0x000ea80000100800 */
[----:B------:R-:W2:Y:S04]  /*d580*/  LDL R30, [R1+0x638] ;  /* 0x00063800011e7983 */ /* 0x000ea80000100800 */
[----:B------:R0:W2:Y:S01]  /*d590*/  @P1 LDG.E.U8 R166, desc[UR14][R4.64] ;  /* 0x0000000e04a61981 */ /* 0x0000a2000c1e1100 */
[----:B------:R-:W-:Y:S01]  /*d5a0*/  ISETP.GT.AND P1, PT, R2, 0x25, PT ;  /* 0x000000250200780c */ /* 0x000fe20003f24270 */
[----:B0-----:R-:W-:-:S02]  /*d5b0*/  @P0 IMAD.MOV.U32 R4, RZ, RZ, R27 ;  /* 0x000000ffff040224 */ /* 0x001fc400078e001b */
        /* <DEDUP_REMOVED lines=9> */
[----:B------:R4:W2:Y:S02]  /*d650*/  @P1 LDG.E.U8 R163, desc[UR14][R4.64] ;  /* 0x0000000e04a31981 */ /* 0x0008a4000c1e1100 */
[----:B----4-:R-:W-:-:S02]  /*d660*/  @P0 IMAD.MOV.U32 R4, RZ, RZ, R0 ;  /* 0x000000ffff040224 */ /* 0x010fc400078e0000 */
[----:B------:R-:W4:Y:S01]  /*d670*/  LDL R0, [R1+0x624] ;  /* 0x0006240001007983 */ /* 0x000f220000100800 */
[C---:B------:R-:W-:Y:S01]  /*d680*/  ISETP.GT.AND P1, PT, R2.reuse, 0x27, PT ;  /* 0x000000270200780c */ /* 0x040fe20003f24270 */
[----:B------:R-:W-:Y:S02]  /*d690*/  @P0 IMAD.MOV.U32 R5, RZ, RZ, R24 ;  /* 0x000000ffff050224 */ /* 0x000fe400078e0018 */
[----:B------:R-:W4:Y:S04]  /*d6a0*/  LDL R24, [R1+0x620] ;  /* 0x0006200001187983 */ /* 0x000f280000100800 */
[----:B------:R3:W4:Y:S01]  /*d6b0*/  @P0 LDG.E.U8 R161, desc[UR14][R4.64] ;  /* 0x0000000e04a10981 */ /* 0x000722000c1e1100 */
[----:B------:R-:W-:Y:S02]  /*d6c0*/  ISETP.GT.AND P0, PT, R2, 0x28, PT ;  /* 0x000000280200780c */ /* 0x000fe40003f04270 */
[----:B------:R-:W-:-:S02]  /*d6d0*/  PRMT R152, RZ, 0x7610, R152 ;  /* 0x00007610ff987816 */ /* 0x000fc40000000098 */
[----:B------:R-:W-:Y:S01]  /*d6e0*/  PRMT R22, RZ, 0x7610, R22 ;  /* 0x00007610ff167816 */ /* 0x000fe20000000016 */
[----:B---3--:R-:W-:Y:S02]  /*d6f0*/  @P1 IMAD.MOV.U32 R4, RZ, RZ, R13 ;  /* 0x000000ffff041224 */ /* 0x008fe400078e000d */
[----:B------:R-:W3:Y:S01]  /*d700*/  LDL R13, [R1+0x61c] ;  /* 0x00061c00010d7983 */ /* 0x000ee20000100800 */
[----:B------:R-:W-:-:S03]  /*d710*/  @P1 IMAD.MOV.U32 R5, RZ, RZ, R14 ;  /* 0x000000ffff051224 */ /* 0x000fc600078e000e */
[----:B------:R-:W3:Y:S04]  /*d720*/  LDL R14, [R1+0x618] ;  /* 0x00061800010e7983 */ /* 0x000ee80000100800 */
[----:B------:R0:W3:Y:S01]  /*d730*/  @P1 LDG.E.U8 R159, desc[UR14][R4.64] ;  /* 0x0000000e049f1981 */ /* 0x0000e2000c1e1100 */
[----:B------:R-:W-:Y:S01]  /*d740*/  ISETP.GT.AND P1, PT, R2, 0x29, PT ;  /* 0x000000290200780c */ /* 0x000fe20003f24270 */
[----:B0-----:R-:W-:Y:S02]  /*d750*/  @P0 IMAD.MOV.U32 R4, RZ, RZ, R31 ;  /* 0x000000ffff040224 */ /* 0x001fe400078e001f */
[----:B------:R-:W3:Y:S01]  /*d760*/  LDL R31, [R1+0x614] ;  /* 0x00061400011f7983 */ /* 0x000ee20000100800 */
[----:B------:R-:W-:-:S03]  /*d770*/  @P0 IMAD.MOV.U32 R5, RZ, RZ, R32 ;  /* 0x000000ffff050224 */ /* 0x000fc600078e0020 */
[----:B------:R-:W3:Y:S04]  /*d780*/  LDL R32, [R1+0x610] ;  /* 0x0006100001207983 */ /* 0x000ee80000100800 */
[----:B------:R2:W3:Y:S01]  /*d790*/  @P0 LDG.E.U8 R157, desc[UR14][R4.64] ;  /* 0x0000000e049d0981 */ /* 0x0004e2000c1e1100 */
[----:B------:R-:W-:Y:S01]  /*d7a0*/  ISETP.GT.AND P0, PT, R2, 0x2a, PT ;  /* 0x0000002a0200780c */ /* 0x000fe20003f04270 */
[----:B--2---:R-:W-:Y:S02]  /*d7b0*/  @P1 IMAD.MOV.U32 R4, RZ, RZ, R29 ;  /* 0x000000ffff041224 */ /* 0x004fe400078e001d */
[----:B------:R-:W2:Y:S01]  /*d7c0*/  LDL R29, [R1+0x60c] ;  /* 0x00060c00011d7983 */ /* 0x000ea20000100800 */
[----:B------:R-:W-:-:S03]  /*d7d0*/  @P1 IMAD.MOV.U32 R5, RZ, RZ, R30 ;  /* 0x000000ffff051224 */ /* 0x000fc600078e001e */
[----:B------:R-:W2:Y:S04]  /*d7e0*/  LDL R30, [R1+0x608] ;  /* 0x00060800011e7983 */ /* 0x000ea80000100800 */
[----:B------:R0:W2:Y:S01]  /*d7f0*/  @P1 LDG.E.U8 R154, desc[UR14][R4.64] ;  /* 0x0000000e049a1981 */ /* 0x0000a2000c1e1100 */
[----:B------:R-:W-:Y:S01]  /*d800*/  ISETP.GT.AND P1, PT, R2, 0x2b, PT ;  /* 0x0000002b0200780c */ /* 0x000fe20003f24270 */
[----:B0-----:R-:W-:Y:S02]  /*d810*/  @P0 IMAD.MOV.U32 R4, RZ, RZ, R27 ;  /* 0x000000ffff040224 */ /* 0x001fe400078e001b */
        /* <DEDUP_REMOVED lines=9> */
[----:B------:R4:W2:Y:S02]  /*d8b0*/  @P1 LDG.E.U8 R22, desc[UR14][R4.64] ;  /* 0x0000000e04161981 */ /* 0x0008a4000c1e1100 */
[----:B----4-:R-:W-:Y:S02]  /*d8c0*/  @P0 IMAD.MOV.U32 R4, RZ, RZ, R0 ;  /* 0x000000ffff040224 */ /* 0x010fe400078e0000 */
[----:B------:R-:W4:Y:S01]  /*d8d0*/  LDL R0, [R1+0x5f4] ;  /* 0x0005f40001007983 */ /* 0x000f220000100800 */
[----:B------:R-:W-:Y:S01]  /*d8e0*/  ISETP.GT.AND P1, PT, R2, 0x2d, PT ;  /* 0x0000002d0200780c */ /* 0x000fe20003f24270 */
[----:B------:R-:W-:Y:S01]  /*d8f0*/  @P0 IMAD.MOV.U32 R5, RZ, RZ, R24 ;  /* 0x000000ffff050224 */ /* 0x000fe200078e0018 */
[----:B------:R-:W-:Y:S01]  /*d900*/  PRMT R20, RZ, 0x7610, R20 ;  /* 0x00007610ff147816 */ /* 0x000fe20000000014 */
[----:B------:R-:W4:Y:S01]  /*d910*/  LDL R24, [R1+0x5f0] ;  /* 0x0005f00001187983 */ /* 0x000f220000100800 */
[----:B------:R-:W-:-:S04]  /*d920*/  PRMT R18, RZ, 0x7610, R18 ;  /* 0x00007610ff127816 */ /* 0x000fc80000000012 */
[----:B------:R3:W4:Y:S01]  /*d930*/  @P0 LDG.E.U8 R20, desc[UR14][R4.64] ;  /* 0x0000000e04140981 */ /* 0x000722000c1e1100 */
[----:B------:R-:W-:Y:S02]  /*d940*/  ISETP.GT.AND P0, PT, R2, 0x2e, PT ;  /* 0x0000002e0200780c */ /* 0x000fe40003f04270 */
[----:B------:R-:W-:Y:S02]  /*d950*/  PRMT R16, RZ, 0x7610, R16 ;  /* 0x00007610ff107816 */ /* 0x000fe40000000010 */
[----:B------:R-:W-:Y:S02]  /*d960*/  PRMT R3, RZ, 0x7610, R3 ;  /* 0x00007610ff037816 */ /* 0x000fe40000000003 */
[----:B------:R-:W-:Y:S02]  /*d970*/  PRMT R164, RZ, 0x7610, R164 ;  /* 0x00007610ffa47816 */ /* 0x000fe400000000a4 */
[----:B------:R-:W-:Y:S01]  /*d980*/  PRMT R162, RZ, 0x7610, R162 ;  /* 0x00007610ffa27816 */ /* 0x000fe200000000a2 */
[----:B---3--:R-:W-:-:S02]  /*d990*/  @P1 IMAD.MOV.U32 R4, RZ, RZ, R13 ;  /* 0x000000ffff041224 */ /* 0x008fc400078e000d */
        /* <DEDUP_REMOVED lines=23> */
[----:B0-----:R-:W-:Y:S01]  /*db10*/  @P1 IMAD.MOV.U32 R4, RZ, RZ, R25 ;  /* 0x000000ffff041224 */ /* 0x001fe200078e0019 */
[----:B------:R-:W-:Y:S01]  /*db20*/  PRMT R160, RZ, 0x7610, R160 ;  /* 0x00007610ffa07816 */ /* 0x000fe200000000a0 */
[----:B------:R-:W2:Y:S01]  /*db30*/  LDL R25, [R1+0x5b8] ;  /* 0x0005b80001197983 */ /* 0x000ea20000100800 */
[----:B------:R-:W-:-:S03]  /*db40*/  @P1 IMAD.MOV.U32 R5, RZ, RZ, R26 ;  /* 0x000000ffff051224 */ /* 0x000fc600078e001a */
[----:B------:R-:W2:Y:S04]  /*db50*/  LDL R26, [R1+0x5c0] ;  /* 0x0005c000011a7983 */ /* 0x000ea80000100800 */
[----:B------:R4:W2:Y:S02]  /*db60*/  @P1 LDG.E.U8 R162, desc[UR14][R4.64] ;  /* 0x0000000e04a21981 */ /* 0x0008a4000c1e1100 */
[----:B----4-:R-:W-:Y:S02]  /*db70*/  @P0 IMAD.MOV.U32 R4, RZ, RZ, R0 ;  /* 0x000000ffff040224 */ /* 0x010fe400078e0000 */
[----:B------:R-:W4:Y:S01]  /*db80*/  LDL R0, [R1+0x5c4] ;  /* 0x0005c40001007983 */ /* 0x000f220000100800 */
[----:B------:R-:W-:Y:S01]  /*db90*/  ISETP.GT.AND P1, PT, R2, 0x33, PT ;  /* 0x000000330200780c */ /* 0x000fe20003f24270 */
[----:B------:R-:W-:-:S02]  /*dba0*/  @P0 IMAD.MOV.U32 R5, RZ, RZ, R24 ;  /* 0x000000ffff050224 */ /* 0x000fc400078e0018 */
[----:B------:R-:W4:Y:S01]  /*dbb0*/  LDL R24, [R1+0x5bc] ;  /* 0x0005bc0001187983 */ /* 0x000f220000100800 */
[----:B------:R-:W-:-:S03]  /*dbc0*/  PRMT R158, RZ, 0x7610, R158 ;  /* 0x00007610ff9e7816 */ /* 0x000fc6000000009e */
        /* <DEDUP_REMOVED lines=13> */
[----:B------:R-:W-:Y:S01]  /*dca0*/  @P0 IMAD.MOV.U32 R5, RZ, RZ, R34 ;  /* 0x000000ffff050224 */ /* 0x000fe200078e0022 */
[----:B------:R-:W-:Y:S02]  /*dcb0*/  PRMT R19, RZ, 0x7610, R19 ;  /* 0x00007610ff137816 */ /* 0x000fe40000000013 */
[----:B------:R-:W-:-:S02]  /*dcc0*/  PRMT R17, RZ, 0x7610, R17 ;  /* 0x00007610ff117816 */ /* 0x000fc40000000011 */
[----:B------:R-:W-:Y:S01]  /*dcd0*/  PRMT R15, RZ, 0x7610, R15 ;  /* 0x00007610ff0f7816 */ /* 0x000fe2000000000f */
[----:B------:R2:W3:Y:S01]  /*dce0*/  @P0 LDG.E.U8 R155, desc[UR14][R4.64] ;  /* 0x0000000e049b0981 */ /* 0x0004e2000c1e1100 */
[----:B------:R-:W-:Y:S02]  /*dcf0*/  ISETP.GT.AND P0, PT, R2, 0x36, PT ;  /* 0x000000360200780c */ /* 0x000fe40003f04270 */
[----:B------:R-:W-:Y:S02]  /*dd00*/  LOP3.LUT R12, R12, 0xffff, RZ, 0xc0, !PT ;  /* 0x0000ffff0c0c7812 */ /* 0x000fe400078ec0ff */
[----:B------:R-:W-:Y:S02]  /*dd10*/  LOP3.LUT R11, R11, 0xffff, RZ, 0xc0, !PT ;  /* 0x0000ffff0b0b7812 */ /* 0x000fe400078ec0ff */
[----:B------:R-:W-:Y:S02]  /*dd20*/  LOP3.LUT R194, R194, 0xffff, RZ, 0xc0, !PT ;  /* 0x0000ffffc2c27812 */ /* 0x000fe400078ec0ff */
[----:B------:R-:W-:-:S02]  /*dd30*/  LOP3.LUT R10, R10, 0xffff, RZ, 0xc0, !PT ;  /* 0x0000ffff0a0a7812 */ /* 0x000fc400078ec0ff */
[----:B------:R-:W-:Y:S02]  /*dd40*/  LOP3.LUT R193, R193, 0xffff, RZ, 0xc0, !PT ;  /* 0x0000ffffc1c17812 */ /* 0x000fe400078ec0ff */
[----:B------:R-:W-:Y:S01]  /*dd50*/  LOP3.LUT R9, R9, 0xffff, RZ, 0xc0, !PT ;  /* 0x0000ffff09097812 */ /* 0x000fe200078ec0ff */
[----:B--2---:R-:W-:Y:S01]  /*dd60*/  @P1 IMAD.MOV.U32 R4, RZ, RZ, R29 ;  /* 0x000000ffff041224 */ /* 0x004fe200078e001d */
[----:B------:R-:W-:Y:S01]  /*dd70*/  LOP3.LUT R190, R190, 0xffff, RZ, 0xc0, !PT ;  /* 0x0000ffffbebe7812 */ /* 0x000fe200078ec0ff */
[----:B------:R-:W2:Y:S01]  /*dd80*/  LDL R29, [R1+0x5ac] ;  /* 0x0005ac00011d7983 */ /* 0x000ea20000100800 */
[----:B------:R-:W-:-:S03]  /*dd90*/  @P1 IMAD.MOV.U32 R5, RZ, RZ, R30 ;  /* 0x000000ffff051224 */ /* 0x000fc600078e001e */
[----:B------:R-:W2:Y:S04]  /*dda0*/  LDL R30, [R1+0x5a8] ;  /* 0x0005a800011e7983 */ /* 0x000ea80000100800 */
[----:B------:R0:W2:Y:S01]  /*ddb0*/  @P1 LDG.E.U8 R153, desc[UR14][R4.64] ;  /* 0x0000000e04991981 */ /* 0x0000a2000c1e1100 */
[----:B------:R-:W-:Y:S02]  /*ddc0*/  ISETP.GT.AND P1, PT, R2, 0x37, PT ;  /* 0x000000370200780c */ /* 0x000fe40003f24270 */
[----:B------:R-:W-:Y:S01]  /*ddd0*/  LOP3.LUT R8, R8, 0xffff, RZ, 0xc0, !PT ;  /* 0x0000ffff08087812 */ /* 0x000fe200078ec0ff */
[----:B------:R-:W1:Y:S01]  /*dde0*/  S2R R156, SR_TID.X ;  /* 0x00000000009c7919 */ /* 0x000e620000002100 */
[----:B------:R-:W-:Y:S02]  /*ddf0*/  LOP3.LUT R192, R192, 0xffff, RZ, 0xc0, !PT ;  /* 0x0000ffffc0c07812 */ /* 0x000fe400078ec0ff */
[----:B------:R-:W-:Y:S01]  /*de00*/  LOP3.LUT R191, R191, 0xffff, RZ, 0xc0, !PT ;  /* 0x0000ffffbfbf7812 */ /* 0x000fe200078ec0ff */
[----:B------:R-:W2:Y:S01]  /*de10*/  LDL R34, [R1+0x558] ;  /* 0x0005580001227983 */ /* 0x000ea20000100800 */
[----:B0-----:R-:W-:-:S02]  /*de20*/  @P0 IMAD.MOV.U32 R4, RZ, RZ, R31 ;  /* 0x000000ffff040224 */ /* 0x001fc400078e001f */
[----:B------:R-:W-:Y:S01]  /*de30*/  @P0 IMAD.MOV.U32 R5, RZ, RZ, R32 ;  /* 0x000000ffff050224 */ /* 0x000fe200078e0020 */
[----:B------:R-:W-:Y:S01]  /*de40*/  PRMT R195, R12, 0x3340, R11 ;  /* 0x000033400cc37816 */ /* 0x000fe2000000000b */
[----:B------:R-:W2:Y:S04]  /*de50*/  LDL R33, [R1+0x55c] ;  /* 0x00055c0001217983 */ /* 0x000ea80000100800 */
[----:B------:R0:W2:Y:S01]  /*de60*/  @P0 LDG.E.U8 R23, desc[UR14][R4.64] ;  /* 0x0000000e04170981 */ /* 0x0000a2000c1e1100 */
[----:B------:R-:W-:Y:S02]  /*de70*/  ISETP.GT.AND P0, PT, R2, 0x38, PT ;  /* 0x000000380200780c */ /* 0x000fe40003f04270 */
[----:B------:R-:W-:Y:S01]  /*de80*/  PRMT R194, R194, 0x3340, R10 ;  /* 0x00003340c2c27816 */ /* 0x000fe2000000000a */
[----:B------:R-:W2:Y:S01]  /*de90*/  LDL R32, [R1+0x538] ;  /* 0x0005380001207983 */ /* 0x000ea20000100800 */
[----:B------:R-:W-:-:S02]  /*dea0*/  PRMT R193, R193, 0x3340, R9 ;  /* 0x00003340c1c17816 */ /* 0x000fc40000000009 */
[----:B------:R-:W-:Y:S01]  /*deb0*/  PRMT R190, R190, 0x3340, R8 ;  /* 0x00003340bebe7816 */ /* 0x000fe20000000008 */
[----:B------:R-:W2:Y:S01]  /*dec0*/  LDL R31, [R1+0x53c] ;  /* 0x00053c00011f7983 */ /* 0x000ea20000100800 */
[----:B0-----:R-:W-:Y:S02]  /*ded0*/  @P1 IMAD.MOV.U32 R4, RZ, RZ, R27 ;  /* 0x000000ffff041224 */ /* 0x001fe400078e001b */
        /* <DEDUP_REMOVED lines=10> */
[----:B------:R-:W-:-:S05]  /*df80*/  ISETP.GT.AND P0, PT, R2, 0x3a, PT ;  /* 0x0000003a0200780c */ /* 0x000fca0003f04270 */
[----:B0-----:R-:W-:Y:S02]  /*df90*/  @P1 IMAD.MOV.U32 R4, RZ, RZ, R24 ;  /* 0x000000ffff041224 */ /* 0x001fe400078e0018 */
[----:B------:R-:W-:Y:S01]  /*dfa0*/  @P1 IMAD.MOV.U32 R5, RZ, RZ, R25 ;  /* 0x000000ffff051224 */ /* 0x000fe200078e0019 */
[----:B------:R-:W4:Y:S04]  /*dfb0*/  LDL R24, [R1+0x594] ;  /* 0x0005940001187983 */ /* 0x000f280000100800 */
[----:B------:R3:W4:Y:S04]  /*dfc0*/  @P1 LDG.E.U8 R17, desc[UR14][R4.64] ;  /* 0x0000000e04111981 */ /* 0x000728000c1e1100 */
[----:B------:R-:W4:Y:S01]  /*dfd0*/  LDL R25, [R1+0x590] ;  /* 0x0005900001197983 */ /* 0x000f220000100800 */
[----:B------:R-:W-:-:S02]  /*dfe0*/  PRMT R12, RZ, 0x7610, R12 ;  /* 0x00007610ff0c7816 */ /* 0x000fc4000000000c */
[----:B------:R-:W-:Y:S01]  /*dff0*/  PRMT R11, RZ, 0x7610, R11 ;  /* 0x00007610ff0b7816 */ /* 0x000fe2000000000b */
[----:B---3--:R-:W-:Y:S02]  /*e000*/  @P0 IMAD.MOV.U32 R4, RZ, RZ, R13 ;  /* 0x000000ffff040224 */ /* 0x008fe400078e000d */
[----:B------:R-:W3:Y:S01]  /*e010*/  LDL R13, [R1+0x58c] ;  /* 0x00058c00010d7983 */ /* 0x000ee20000100800 */
[----:B------:R-:W-:-:S03]  /*e020*/  @P0 IMAD.MOV.U32 R5, RZ, RZ, R14 ;  /* 0x000000ffff050224 */ /* 0x000fc600078e000e */
[----:B------:R-:W3:Y:S04]  /*e030*/  LDL R14, [R1+0x588] ;  /* 0x00058800010e7983 */ /* 0x000ee80000100800 */
[----:B------:R2:W3:Y:S01]  /*e040*/  @P0 LDG.E.U8 R15, desc[UR14][R4.64] ;  /* 0x0000000e040f0981 */ /* 0x0004e2000c1e1100 */
[----:B------:R-:W-:-:S13]  /*e050*/  ISETP.GT.AND P0, PT, R2, 0x3b, PT ;  /* 0x0000003b0200780c */ /* 0x000fda0003f04270 */
[----:B--2---:R-:W-:Y:S01]  /*e060*/  @P0 IMAD.MOV.U32 R4, RZ, RZ, R29 ;  /* 0x000000ffff040224 */ /* 0x004fe200078e001d */
[----:B------:R-:W-:Y:S01]  /*e070*/  PRMT R10, RZ, 0x7610, R10 ;  /* 0x00007610ff0a7816 */ /* 0x000fe2000000000a */
[----:B------:R-:W2:Y:S01]  /*e080*/  LDL R29, [R1+0x51c] ;  /* 0x00051c00011d7983 */ /* 0x000ea20000100800 */
[----:B------:R-:W-:Y:S01]  /*e090*/  @P0 IMAD.MOV.U32 R5, RZ, RZ, R30 ;  /* 0x000000ffff050224 */ /* 0x000fe200078e001e */
[----:B------:R-:W-:Y:S02]  /*e0a0*/  PRMT R9, RZ, 0x7610, R9 ;  /* 0x00007610ff097816 */ /* 0x000fe40000000009 */
[----:B------:R-:W2:Y:S04]  /*e0b0*/  LDL R30, [R1+0x518] ;  /* 0x00051800011e7983 */ /* 0x000ea80000100800 */
[----:B------:R0:W2:Y:S01]  /*e0c0*/  @P0 LDG.E.U8 R12, desc[UR14][R4.64] ;  /* 0x0000000e040c0981 */ /* 0x0000a2000c1e1100 */
[----:B------:R-:W-:-:S13]  /*e0d0*/  ISETP.GT.AND P0, PT, R2, 0x3c, PT ;  /* 0x0000003c0200780c */ /* 0x000fda0003f04270 */
[----:B0-----:R-:W-:Y:S01]  /*e0e0*/  @P0 IMAD.MOV.U32 R4, RZ, RZ, R27 ;  /* 0x000000ffff040224 */ /* 0x001fe200078e001b */
[----:B------:R-:W-:Y:S01]  /*e0f0*/  PRMT R8, RZ, 0x7610, R8 ;  /* 0x00007610ff087816 */ /* 0x000fe20000000008 */
[----:B------:R-:W2:Y:S01]  /*e100*/  LDL R27, [R1+0x4fc] ;  /* 0x0004fc00011b7983 */ /* 0x000ea20000100800 */
[----:B------:R-:W-:Y:S01]  /*e110*/  @P0 IMAD.MOV.U32 R5, RZ, RZ, R28 ;  /* 0x000000ffff050224 */ /* 0x000fe200078e001c */
[----:B------:R-:W-:Y:S02]  /*e120*/  LOP3.LUT R189, R189, 0xffff, RZ, 0xc0, !PT ;  /* 0x0000ffffbdbd7812 */ /* 0x000fe400078ec0ff */
[----:B------:R-:W2:Y:S04]  /*e130*/  LDL R28, [R1+0x4f8] ;  /* 0x0004f800011c7983 */ /* 0x000ea80000100800 */
[----:B------:R4:W2:Y:S01]  /*e140*/  @P0 LDG.E.U8 R11, desc[UR14][R4.64] ;  /* 0x0000000e040b0981 */ /* 0x0008a2000c1e1100 */
[----:B------:R-:W-:-:S13]  /*e150*/  ISETP.GT.AND P0, PT, R2, 0x3d, PT ;  /* 0x0000003d0200780c */ /* 0x000fda0003f04270 */
[----:B----4-:R-:W-:Y:S02]  /*e160*/  @P0 IMAD.MOV.U32 R4, RZ, RZ, R0 ;  /* 0x000000ffff040224 */ /* 0x010fe400078e0000 */
[----:B------:R-:W4:Y:S01]  /*e170*/  LDL R0, [R1+0x7a4] ;  /* 0x0007a40001007983 */ /* 0x000f220000100800 */
[----:B------:R-:W-:Y:S01]  /*e180*/  @P0 IMAD.MOV.U32 R5, RZ, RZ, R26 ;  /* 0x000000ffff050224 */ /* 0x000fe200078e001a */
[----:B------:R-:W-:Y:S02]  /*e190*/  LOP3.LUT R188, R188, 0xffff, RZ, 0xc0, !PT ;  /* 0x0000ffffbcbc7812 */ /* 0x000fe400078ec0ff */
[----:B------:R-:W-:Y:S01]  /*e1a0*/  LOP3.LUT R187, R187, 0xffff, RZ, 0xc0, !PT ;  /* 0x0000ffffbbbb7812 */ /* 0x000fe200078ec0ff */
[----:B------:R-:W2:Y:S04]  /*e1b0*/  LDL R26, [R1+0x4d8] ;  /* 0x0004d800011a7983 */ /* 0x000ea80000100800 */
[----:B------:R0:W2:Y:S01]  /*e1c0*/  @P0 LDG.E.U8 R10, desc[UR14][R4.64] ;  /* 0x0000000e040a0981 */ /* 0x0000a2000c1e1100 */
[----:B------:R-:W-:-:S13]  /*e1d0*/  ISETP.GT.AND P0, PT, R2, 0x3e, PT ;  /* 0x0000003e0200780c */ /* 0x000fda0003f04270 */
[----:B0-----:R-:W-:Y:S01]  /*e1e0*/  @P0 IMAD.MOV.U32 R4, RZ, RZ, R24 ;  /* 0x000000ffff040224 */ /* 0x001fe200078e0018 */
[----:B------:R-:W-:Y:S01]  /*e1f0*/  LOP3.LUT R186, R186, 0xffff, RZ, 0xc0, !PT ;  /* 0x0000ffffbaba7812 */ /* 0x000fe200078ec0ff */
[----:B------:R-:W2:Y:S01]  /*e200*/  LDL R24, [R1+0x4b8] ;  /* 0x0004b80001187983 */ /* 0x000ea20000100800 */
[----:B------:R-:W-:Y:S01]  /*e210*/  @P0 IMAD.MOV.U32 R5, RZ, RZ, R25 ;  /* 0x000000ffff050224 */ /* 0x000fe200078e0019 */
[----:B------:R-:W-:Y:S02]  /*e220*/  LOP3.LUT R7, R7, 0xffff, RZ, 0xc0, !PT ;  /* 0x0000ffff07077812 */ /* 0x000fe400078ec0ff */
[----:B------:R-:W-:Y:S01]  /*e230*/  LOP3.LUT R6, R6, 0xffff, RZ, 0xc0, !PT ;  /* 0x0000ffff06067812 */ /* 0x000fe200078ec0ff */
[----:B------:R-:W2:Y:S04]  /*e240*/  LDL R25, [R1+0x4dc] ;  /* 0x0004dc0001197983 */ /* 0x000ea80000100800 */
[----:B------:R3:W2:Y:S01]  /*e250*/  @P0 LDG.E.U8 R9, desc[UR14][R4.64] ;  /* 0x0000000e04090981 */ /* 0x0006a2000c1e1100 */
[----:B------:R-:W-:-:S02]  /*e260*/  ISETP.GT.AND P0, PT, R2, 0x3f, PT ;  /* 0x0000003f0200780c */ /* 0x000fc40003f04270 */
[----:B------:R-:W-:Y:S02]  /*e270*/  PRMT R191, R192, 0x3340, R191 ;  /* 0x00003340c0bf7816 */ /* 0x000fe400000000bf */
[----:B------:R-:W-:Y:S02]  /*e280*/  PRMT R188, R189, 0x3340, R188 ;  /* 0x00003340bdbc7816 */ /* 0x000fe400000000bc */
[----:B------:R-:W-:Y:S02]  /*e290*/  PRMT R186, R187, 0x3340, R186 ;  /* 0x00003340bbba7816 */ /* 0x000fe400000000ba */
[----:B------:R-:W-:Y:S02]  /*e2a0*/  PRMT R7, R7, 0x3340, R6 ;  /* 0x0000334007077816 */ /* 0x000fe40000000006 */
[----:B------:R-:W-:Y:S02]  /*e2b0*/  PRMT R6, R190, 0x5410, R188 ;  /* 0x00005410be067816 */ /* 0x000fe400000000bc */
[----:B------:R-:W-:Y:S01]  /*e2c0*/  PRMT R7, R186, 0x5410, R7 ;  /* 0x00005410ba077816 */ /* 0x000fe20000000007 */
[----:B---3--:R-:W-:-:S02]  /*e2d0*/  @P0 IMAD.MOV.U32 R4, RZ, RZ, R13 ;  /* 0x000000ffff040224 */ /* 0x008fc400078e000d */
[----:B------:R-:W3:Y:S01]  /*e2e0*/  LDL R13, [R1+0x7b4] ;  /* 0x0007b400010d7983 */ /* 0x000ee20000100800 */
[----:B------:R-:W-:Y:S01]  /*e2f0*/  @P0 IMAD.MOV.U32 R5, RZ, RZ, R14 ;  /* 0x000000ffff050224 */ /* 0x000fe200078e000e */
[----:B------:R-:W-:Y:S02]  /*e300*/  LOP3.LUT R185, R185, 0xffff, RZ, 0xc0, !PT ;  /* 0x0000ffffb9b97812 */ /* 0x000fe400078ec0ff */
[----:B------:R-:W2:Y:S04]  /*e310*/  LDL R14, [R1+0x4bc] ;  /* 0x0004bc00010e7983 */ /* 0x000ea80000100800 */
[----:B------:R0:W2:Y:S02]  /*e320*/  @P0 LDG.E.U8 R8, desc[UR14][R4.64] ;  /* 0x0000000e04080981 */ /* 0x0000a4000c1e1100 */
[----:B0-----:R-:W-:-:S02]  /*e330*/  PRMT R4, R195, 0x5410, R194 ;  /* 0x00005410c3047816 */ /* 0x001fc400000000c2 */
[----:B------:R-:W-:Y:S01]  /*e340*/  PRMT R5, R193, 0x5410, R191 ;  /* 0x00005410c1057816 */ /* 0x000fe200000000bf */
[----:B------:R-:W-:Y:S06]  /*e350*/  BAR.SYNC.DEFER_BLOCKING 0x0 ;  /* 0x0000000000007b1d */ /* 0x000fec0000010000 */
[----:B----4-:R1:W-:Y:S02]  /*e360*/  STS.128 [R0+UR12+0x4000], R4 ;  /* 0x0040000400007988 */ /* 0x0103e40008000c0c */
[----:B-1----:R-:W-:-:S04]  /*e370*/  LOP3.LUT R0, R156, 0x3f, RZ, 0xc0, !PT ;  /* 0x0000003f9c007812 */ /* 0x002fc800078ec0ff */
[----:B------:R-:W-:Y:S02]  /*e380*/  ISETP.GE.AND P0, PT, R0, R2, PT ;  /* 0x000000020000720c */ /* 0x000fe40003f06270 */
[----:B------:R-:W4:Y:S01]  /*e390*/  LDL R0, [R1+0x7b0] ;  /* 0x0007b00001007983 */ /* 0x000f220000100800 */
[----:B------:R-:W-:Y:S02]  /*e3a0*/  LOP3.LUT R184, R184, 0xffff, RZ, 0xc0, !PT ;  /* 0x0000ffffb8b87812 */ /* 0x000fe400078ec0ff */
[----:B------:R-:W-:Y:S02]  /*e3b0*/  LOP3.LUT R183, R183, 0xffff, RZ, 0xc0, !PT ;  /* 0x0000ffffb7b77812 */ /* 0x000fe400078ec0ff */
[----:B------:R-:W-:Y:S02]  /*e3c0*/  LOP3.LUT R182, R182, 0xffff, RZ, 0xc0, !PT ;  /* 0x0000ffffb6b67812 */ /* 0x000fe400078ec0ff */
[----:B------:R-:W-:Y:S02]  /*e3d0*/  LOP3.LUT R181, R181, 0xffff, RZ, 0xc0, !PT ;  /* 0x0000ffffb5b57812 */ /* 0x000fe400078ec0ff */
[----:B------:R-:W-:-:S02]  /*e3e0*/  LOP3.LUT R180, R180, 0xffff, RZ, 0xc0, !PT ;  /* 0x0000ffffb4b47812 */ /* 0x000fc400078ec0ff */
[----:B------:R-:W-:Y:S02]  /*e3f0*/  LOP3.LUT R179, R179, 0xffff, RZ, 0xc0, !PT ;  /* 0x0000ffffb3b37812 */ /* 0x000fe400078ec0ff */
        /* <DEDUP_REMOVED lines=9> */
[----:B------:R-:W-:Y:S02]  /*e490*/  PRMT R184, R185, 0x3340, R184 ;  /* 0x00003340b9b87816 */ /* 0x000fe400000000b8 */
[----:B------:R-:W-:-:S02]  /*e4a0*/  PRMT R4, R183, 0x3340, R182 ;  /* 0x00003340b7047816 */ /* 0x000fc400000000b6 */
[----:B------:R-:W-:Y:S02]  /*e4b0*/  PRMT R180, R181, 0x3340, R180 ;  /* 0x00003340b5b47816 */ /* 0x000fe400000000b4 */
[----:B------:R-:W-:Y:S02]  /*e4c0*/  PRMT R5, R179, 0x3340, R178 ;  /* 0x00003340b3057816 */ /* 0x000fe400000000b2 */
[----:B------:R-:W-:Y:S02]  /*e4d0*/  PRMT R176, R177, 0x3340, R176 ;  /* 0x00003340b1b07816 */ /* 0x000fe400000000b0 */
[----:B------:R-:W-:Y:S02]  /*e4e0*/  PRMT R6, R175, 0x3340, R174 ;  /* 0x00003340af067816 */ /* 0x000fe400000000ae */
[----:B------:R-:W-:Y:S02]  /*e4f0*/  PRMT R172, R173, 0x3340, R172 ;  /* 0x00003340adac7816 */ /* 0x000fe400000000ac */
[----:B------:R-:W-:-:S02]  /*e500*/  PRMT R7, R171, 0x3340, R169 ;  /* 0x00003340ab077816 */ /* 0x000fc400000000a9 */
[----:B------:R-:W-:Y:S02]  /*e510*/  PRMT R4, R184, 0x5410, R4 ;  /* 0x00005410b8047816 */ /* 0x000fe40000000004 */
[----:B------:R-:W-:Y:S02]  /*e520*/  PRMT R5, R180, 0x5410, R5 ;  /* 0x00005410b4057816 */ /* 0x000fe40000000005 */
[----:B------:R-:W-:Y:S02]  /*e530*/  PRMT R6, R176, 0x5410, R6 ;  /* 0x00005410b0067816 */ /* 0x000fe40000000006 */
[----:B------:R-:W-:Y:S02]  /*e540*/  PRMT R7, R172, 0x5410, R7 ;  /* 0x00005410ac077816 */ /* 0x000fe40000000007 */
[----:B------:R-:W-:Y:S02]  /*e550*/  LOP3.LUT R20, R20, 0xffff, RZ, 0xc0, !PT ;  /* 0x0000ffff14147812 */ /* 0x000fe400078ec0ff */
[----:B------:R-:W-:-:S02]  /*e560*/  LOP3.LUT R18, R18, 0xffff, RZ, 0xc0, !PT ;  /* 0x0000ffff12127812 */ /* 0x000fc400078ec0ff */
[----:B------:R-:W-:Y:S02]  /*e570*/  LOP3.LUT R16, R16, 0xffff, RZ, 0xc0, !PT ;  /* 0x0000ffff10107812 */ /* 0x000fe400078ec0ff */
[----:B------:R-:W-:Y:S02]  /*e580*/  LOP3.LUT R3, R3, 0xffff, RZ, 0xc0, !PT ;  /* 0x0000ffff03037812 */ /* 0x000fe400078ec0ff */
[----:B------:R-:W-:Y:S02]  /*e590*/  LOP3.LUT R170, R170, 0xffff, RZ, 0xc0, !PT ;  /* 0x0000ffffaaaa7812 */ /* 0x000fe400078ec0ff */
[----:B------:R-:W-:Y:S02]  /*e5a0*/  PRMT R3, R16, 0x3340, R3 ;  /* 0x0000334010037816 */ /* 0x000fe40000000003 */
        /* <DEDUP_REMOVED lines=10> */
[----:B------:R-:W-:Y:S01]  /*e650*/  LOP3.LUT R22, R22, 0xffff, RZ, 0xc0, !PT ;  /* 0x0000ffff16167812 */ /* 0x000fe200078ec0ff */
[----:B------:R-:W-:Y:S01]  /*e660*/  @!P0 IMAD.MOV.U32 R2, RZ, RZ, R230 ;  /* 0x000000ffff028224 */ /* 0x000fe200078e00e6 */
[----:B------:R-:W-:Y:S02]  /*e670*/  PRMT R225, RZ, 0x7610, R225 ;  /* 0x00007610ffe17816 */ /* 0x000fe400000000e1 */
[----:B------:R-:W-:Y:S02]  /*e680*/  PRMT R168, R170, 0x3340, R168 ;  /* 0x00003340aaa87816 */ /* 0x000fe400000000a8 */
[----:B------:R-:W-:-:S02]  /*e690*/  PRMT R163, R165, 0x3340, R163 ;  /* 0x00003340a5a37816 */ /* 0x000fc400000000a3 */
[----:B------:R-:W-:Y:S01]  /*e6a0*/  PRMT R154, R157, 0x3340, R154 ;  /* 0x000033409d9a7816 */ /* 0x000fe2000000009a */
[----:B---3--:R0:W-:Y:S02]  /*e6b0*/  STS.128 [R13+UR12+0x4000], R4 ;  /* 0x004000040d007988 */ /* 0x0081e40008000c0c */
[----:B0-----:R-:W-:Y:S02]  /*e6c0*/  PRMT R7, R20, 0x3340, R18 ;  /* 0x0000334014077816 */ /* 0x001fe40000000012 */
[----:B------:R-:W3:Y:S01]  /*e6d0*/  LDL R13, [R1+0x498] ;  /* 0x00049800010d7983 */ /* 0x000ee20000100800 */
[----:B------:R-:W-:Y:S02]  /*e6e0*/  PRMT R4, R167, 0x3340, R166 ;  /* 0x00003340a7047816 */ /* 0x000fe400000000a6 */
[----:B------:R-:W-:Y:S01]  /*e6f0*/  PRMT R7, R7, 0x5410, R3 ;  /* 0x0000541007077816 */ /* 0x000fe20000000003 */
[----:B------:R-:W-:Y:S01]  /*e700*/  @!P0 IMAD.MOV.U32 R3, RZ, RZ, R229 ;  /* 0x000000ffff038224 */ /* 0x000fe200078e00e5 */
[----:B------:R-:W-:-:S02]  /*e710*/  PRMT R5, R161, 0x3340, R159 ;  /* 0x00003340a1057816 */ /* 0x000fc4000000009f */
[----:B------:R-:W-:Y:S02]  /*e720*/  PRMT R6, R152, 0x3340, R22 ;  /* 0x0000334098067816 */ /* 0x000fe40000000016 */
[----:B------:R-:W-:Y:S01]  /*e730*/  PRMT R4, R168, 0x5410, R4 ;  /* 0x00005410a8047816 */ /* 0x000fe20000000004 */
[----:B------:R0:W3:Y:S01]  /*e740*/  @!P0 LDG.E.U8 R225, desc[UR14][R2.64] ;  /* 0x0000000e02e18981 */ /* 0x0000e2000c1e1100 */
[----:B------:R-:W-:Y:S02]  /*e750*/  PRMT R5, R163, 0x5410, R5 ;  /* 0x00005410a3057816 */ /* 0x000fe40000000005 */
[----:B------:R-:W-:-:S05]  /*e760*/  PRMT R6, R154, 0x5410, R6 ;  /* 0x000054109a067816 */ /* 0x000fca0000000006 */
[----:B----4-:R1:W-:Y:S04]  /*e770*/  STS.128 [R0+UR12+0x4000], R4 ;  /* 0x0040000400007988 */ /* 0x0103e80008000c0c */
[----:B-1----:R-:W4:Y:S01]  /*e780*/  LDL R0, [R1+0x49c] ;  /* 0x00049c0001007983 */ /* 0x002f220000100800 */
[----:B------:R-:W-:Y:S01]  /*e790*/  PRMT R173, RZ, 0x7610, R173 ;  /* 0x00007610ffad7816 */ /* 0x000fe200000000ad */
[----:B0-----:R-:W-:Y:S02]  /*e7a0*/  @!P0 IMAD.MOV.U32 R2, RZ, RZ, R37 ;  /* 0x000000ffff028224 */ /* 0x001fe400078e0025 */
[----:B------:R-:W-:Y:S01]  /*e7b0*/  @!P0 IMAD.MOV.U32 R3, RZ, RZ, R38 ;  /* 0x000000ffff038224 */ /* 0x000fe200078e0026 */
[----:B------:R-:W-:-:S04]  /*e7c0*/  PRMT R172, RZ, 0x7610, R172 ;  /* 0x00007610ffac7816 */ /* 0x000fc800000000ac */
[----:B------:R0:W4:Y:S01]  /*e7d0*/  @!P0 LDG.E.U8 R173, desc[UR14][R2.64] ;  /* 0x0000000e02ad8981 */ /* 0x000122000c1e1100 */
[----:B------:R-:W-:Y:S01]  /*e7e0*/  PRMT R171, RZ, 0x7610, R171 ;  /* 0x00007610ffab7816 */ /* 0x000fe200000000ab */
[----:B0-----:R-:W-:Y:S02]  /*e7f0*/  @!P0 IMAD.MOV.U32 R2, RZ, RZ, R35 ;  /* 0x000000ffff028224 */ /* 0x001fe400078e0023 */
[----:B------:R-:W-:-:S05]  /*e800*/  @!P0 IMAD.MOV.U32 R3, RZ, RZ, R36 ;  /* 0x000000ffff038224 */ /* 0x000fca00078e0024 */
        /* <DEDUP_REMOVED lines=10> */
[----:B--2---:R-:W-:Y:S02]  /*e8b0*/  @!P0 IMAD.MOV.U32 R2, RZ, RZ, R29 ;  /* 0x000000ffff028224 */ /* 0x004fe400078e001d */
[----:B------:R-:W-:-:S05]  /*e8c0*/  @!P0 IMAD.MOV.U32 R3, RZ, RZ, R30 ;  /* 0x000000ffff038224 */ /* 0x000fca00078e001e */
[----:B------:R0:W2:Y:S01]  /*e8d0*/  @!P0 LDG.E.U8 R169, desc[UR14][R2.64] ;  /* 0x0000000e02a98981 */ /* 0x0000a2000c1e1100 */
[----:B------:R-:W-:Y:S01]  /*e8e0*/  PRMT R167, RZ, 0x7610, R167 ;  /* 0x00007610ffa77816 */ /* 0x000fe200000000a7 */
[----:B0-----:R-:W-:Y:S02]  /*e8f0*/  @!P0 IMAD.MOV.U32 R2, RZ, RZ, R27 ;  /* 0x000000ffff028224 */ /* 0x001fe400078e001b */
[----:B------:R-:W-:-:S05]  /*e900*/  @!P0 IMAD.MOV.U32 R3, RZ, RZ, R28 ;  /* 0x000000ffff038224 */ /* 0x000fca00078e001c */
[----:B------:R0:W2:Y:S01]  /*e910*/  @!P0 LDG.E.U8 R168, desc[UR14][R2.64] ;  /* 0x0000000e02a88981 */ /* 0x0000a2000c1e1100 */
[----:B------:R-:W-:Y:S01]  /*e920*/  PRMT R166, RZ, 0x7610, R166 ;  /* 0x00007610ffa67816 */ /* 0x000fe200000000a6 */
[----:B0-----:R-:W-:Y:S02]  /*e930*/  @!P0 IMAD.MOV.U32 R2, RZ, RZ, R25 ;  /* 0x000000ffff028224 */ /* 0x001fe400078e0019 */
[----:B------:R-:W-:-:S05]  /*e940*/  @!P0 IMAD.MOV.U32 R3, RZ, RZ, R26 ;  /* 0x000000ffff038224 */ /* 0x000fca00078e001a */
[----:B------:R0:W2:Y:S04]  /*e950*/  @!P0 LDG.E.U8 R167, desc[UR14][R2.64] ;  /* 0x0000000e02a78981 */ /* 0x0000a8000c1e1100 */
[----:B------:R1:W-:Y:S01]  /*e960*/  STL [R1+0x7c8], R230 ;  /* 0x0007c8e601007387 */ /* 0x0003e20000100800 */
[----:B0-----:R-:W-:Y:S02]  /*e970*/  @!P0 IMAD.MOV.U32 R2, RZ, RZ, R14 ;  /* 0x000000ffff028224 */ /* 0x001fe400078e000e */
[----:B------:R-:W-:Y:S01]  /*e980*/  @!P0 IMAD.MOV.U32 R3, RZ, RZ, R24 ;  /* 0x000000ffff038224 */ /* 0x000fe200078e0018 */
[----:B------:R-:W-:Y:S04]  /*e990*/  STL [R1+0x7c4], R229 ;  /* 0x0007c4e501007387 */ /* 0x000fe80000100800 */
[----:B------:R3:W2:Y:S02]  /*e9a0*/  @!P0 LDG.E.U8 R166, desc[UR14][R2.64] ;  /* 0x0000000e02a68981 */ /* 0x0006a4000c1e1100 */
[----:B---3--:R-:W-:-:S02]  /*e9b0*/  @!P0 IMAD.MOV.U32 R3, RZ, RZ, R13 ;  /* 0x000000ffff038224 */ /* 0x008fc400078e000d */
[----:B------:R-:W-:Y:S04]  /*e9c0*/  STL [R1+0xac8], R225 ;  /* 0x000ac8e101007387 */ /* 0x000fe80000100800 */
[----:B------:R-:W3:Y:S04]  /*e9d0*/  LDL R25, [R1+0x478] ;  /* 0x0004780001197983 */ /* 0x000ee80000100800 */
[----:B------:R-:W2:Y:S04]  /*e9e0*/  LDL R13, [R1+0x47c] ;  /* 0x00047c00010d7983 */ /* 0x000ea80000100800 */
[----:B------:R-:W2:Y:S04]  /*e9f0*/  LDL R26, [R1+0x45c] ;  /* 0x00045c00011a7983 */ /* 0x000ea80000100800 */
[----:B------:R-:W2:Y:S04]  /*ea00*/  LDL R31, [R1+0x458] ;  /* 0x00045800011f7983 */ /* 0x000ea80000100800 */
[----:B------:R-:W2:Y:S04]  /*ea10*/  LDL R24, [R1+0x43c] ;  /* 0x00043c0001187983 */ /* 0x000ea80000100800 */
[----:B------:R-:W2:Y:S04]  /*ea20*/  LDL R30, [R1+0x438] ;  /* 0x00043800011e7983 */ /* 0x000ea80000100800 */
[----:B------:R-:W2:Y:S04]  /*ea30*/  LDL R29, [R1+0x418] ;  /* 0x00041800011d7983 */ /* 0x000ea80000100800 */
[----:B------:R-:W2:Y:S04]  /*ea40*/  LDL R28, [R1+0x3f8] ;  /* 0x0003f800011c7983 */ /* 0x000ea80000100800 */
[----:B------:R-:W2:Y:S01]  /*ea50*/  LDL R27, [R1+0x3fc] ;  /* 0x0003fc00011b7983 */ /* 0x000ea20000100800 */
[----:B----4-:R-:W-:-:S03]  /*ea60*/  @!P0 IMAD.MOV.U32 R2, RZ, RZ, R0 ;  /* 0x000000ffff028224 */ /* 0x010fc600078e0000 */
[----:B------:R-:W4:Y:S01]  /*ea70*/  LDL R0, [R1+0x7ac] ;  /* 0x0007ac0001007983 */ /* 0x000f220000100800 */
[----:B------:R-:W-:-:S03]  /*ea80*/  LOP3.LUT R164, R164, 0xffff, RZ, 0xc0, !PT ;  /* 0x0000ffffa4a47812 */ /* 0x000fc600078ec0ff */
[----:B------:R-:W4:Y:S01]  /*ea90*/  LDL.LU R14, [R1+0x41c] ;  /* 0x00041c00010e7983 */ /* 0x000f220000300800 */
        /* <DEDUP_REMOVED lines=15> */
[----:B------:R-:W-:Y:S02]  /*eb90*/  PRMT R165, RZ, 0x7610, R165 ;  /* 0x00007610ffa57816 */ /* 0x000fe400000000a5 */
[----:B------:R-:W-:Y:S02]  /*eba0*/  PRMT R162, R164, 0x3340, R162 ;  /* 0x00003340a4a27816 */ /* 0x000fe400000000a2 */
[----:B------:R-:W-:-:S02]  /*ebb0*/  PRMT R4, R160, 0x3340, R158 ;  /* 0x00003340a0047816 */ /* 0x000fc4000000009e */
[----:B------:R-:W-:Y:S01]  /*ebc0*/  PRMT R153, R155, 0x3340, R153 ;  /* 0x000033409b997816 */ /* 0x000fe20000000099 */
[----:B------:R3:W4:Y:S01]  /*ebd0*/  @!P0 LDG.E.U8 R165, desc[UR14][R2.64] ;  /* 0x0000000e02a58981 */ /* 0x000722000c1e1100 */
        /* <DEDUP_REMOVED lines=9> */
[----:B------:R-:W-:Y:S02]  /*ec70*/  PRMT R152, RZ, 0x7610, R152 ;  /* 0x00007610ff987816 */ /* 0x000fe40000000098 */
[----:B------:R-:W-:Y:S01]  /*ec80*/  PRMT R23, RZ, 0x7610, R23 ;  /* 0x00007610ff177816 */ /* 0x000fe20000000017 */
[----:B---3--:R-:W-:-:S02]  /*ec90*/  @!P0 IMAD.MOV.U32 R3, RZ, RZ, R25 ;  /* 0x000000ffff038224 */ /* 0x008fc400078e0019 */
[----:B------:R-:W3:Y:S01]  /*eca0*/  LDL R25, [R1+0x3d8] ;  /* 0x0003d80001197983 */ /* 0x000ee20000100800 */
[----:B--2---:R-:W-:-:S03]  /*ecb0*/  @!P0 IMAD.MOV.U32 R2, RZ, RZ, R13 ;  /* 0x000000ffff028224 */ /* 0x004fc600078e000d */
[----:B------:R-:W2:Y:S04]  /*ecc0*/  LDL R13, [R1+0x3dc] ;  /* 0x0003dc00010d7983 */ /* 0x000ea80000100800 */
[----:B-1----:R-:W2:Y:S04]  /*ecd0*/  LDL.LU R230, [R1+0x2b0] ;  /* 0x0002b00001e67983 */ /* 0x002ea80000300800 */
[----:B------:R0:W2:Y:S02]  /*ece0*/  @!P0 LDG.E.U8 R152, desc[UR14][R2.64] ;  /* 0x0000000e02988981 */ /* 0x0000a4000c1e1100 */
[----:B0-----:R-:W-:-:S02]  /*ecf0*/  @!P0 IMAD.MOV.U32 R2, RZ, RZ, R26 ;  /* 0x000000ffff028224 */ /* 0x001fc400078e001a */
[----:B------:R-:W-:-:S05]  /*ed00*/  @!P0 IMAD.MOV.U32 R3, RZ, RZ, R31 ;  /* 0x000000ffff038224 */ /* 0x000fca00078e001f */
[----:B------:R0:W2:Y:S02]  /*ed10*/  @!P0 LDG.E.U8 R23, desc[UR14][R2.64] ;  /* 0x0000000e02178981 */ /* 0x0000a4000c1e1100 */
[----:B0-----:R-:W-:Y:S02]  /*ed20*/  @!P0 IMAD.MOV.U32 R2, RZ, RZ, R24 ;  /* 0x000000ffff028224 */ /* 0x001fe400078e0018 */
[----:B----4-:R0:W-:Y:S04]  /*ed30*/  STS.128 [R0+UR12+0x4000], R4 ;  /* 0x0040000400007988 */ /* 0x0101e80008000c0c */
[----:B0-----:R-:W4:Y:S04]  /*ed40*/  LDL.LU R0, [R1+0x2a8] ;  /* 0x0002a80001007983 */ /* 0x001f280000300800 */
[----:B------:R-:W4:Y:S04]  /*ed50*/  LDL R40, [R1+0x3b8] ;  /* 0x0003b80001287983 */ /* 0x000f280000100800 */
[----:B------:R-:W4:Y:S04]  /*ed60*/  LDL R39, [R1+0x3bc] ;  /* 0x0003bc0001277983 */ /* 0x000f280000100800 */
[----:B------:R-:W4:Y:S04]  /*ed70*/  LDL R38, [R1+0x398] ;  /* 0x0003980001267983 */ /* 0x000f280000100800 */
[----:B------:R-:W4:Y:S04]  /*ed80*/  LDL R26, [R1+0x39c] ;  /* 0x00039c00011a7983 */ /* 0x000f280000100800 */
[----:B------:R-:W4:Y:S04]  /*ed90*/  LDL R37, [R1+0x378] ;  /* 0x0003780001257983 */ /* 0x000f280000100800 */
[----:B------:R-:W4:Y:S04]  /*eda0*/  LDL R36, [R1+0x37c] ;  /* 0x00037c0001247983 */ /* 0x000f280000100800 */
[----:B------:R-:W4:Y:S04]  /*edb0*/  LDL R35, [R1+0x358] ;  /* 0x0003580001237983 */ /* 0x000f280000100800 */
[----:B------:R-:W4:Y:S04]  /*edc0*/  LDL R34, [R1+0x35c] ;  /* 0x00035c0001227983 */ /* 0x000f280000100800 */
[----:B------:R-:W4:Y:S01]  /*edd0*/  LDL R24, [R1+0x33c] ;  /* 0x00033c0001187983 */ /* 0x000f220000100800 */
[----:B------:R-:W-:Y:S01]  /*ede0*/  PRMT R21, RZ, 0x7610, R21 ;  /* 0x00007610ff157816 */ /* 0x000fe20000000015 */
[----:B------:R-:W-:Y:S01]  /*edf0*/  @!P0 IMAD.MOV.U32 R3, RZ, RZ, R30 ;  /* 0x000000ffff038224 */ /* 0x000fe200078e001e */
[----:B------:R-:W-:Y:S01]  /*ee00*/  PRMT R20, RZ, 0x7610, R20 ;  /* 0x00007610ff147816 */ /* 0x000fe20000000014 */
[----:B------:R-:W4:Y:S04]  /*ee10*/  LDL R33, [R1+0x338] ;  /* 0x0003380001217983 */ /* 0x000f280000100800 */
[----:B------:R0:W4:Y:S01]  /*ee20*/  @!P0 LDG.E.U8 R21, desc[UR14][R2.64] ;  /* 0x0000000e02158981 */ /* 0x000122000c1e1100 */
[----:B------:R-:W-:Y:S01]  /*ee30*/  PRMT R19, RZ, 0x7610, R19 ;  /* 0x00007610ff137816 */ /* 0x000fe20000000013 */
[----:B0-----:R-:W-:-:S02]  /*ee40*/  @!P0 IMAD.MOV.U32 R2, RZ, RZ, R14 ;  /* 0x000000ffff028224 */ /* 0x001fc400078e000e */
[----:B------:R-:W-:-:S05]  /*ee50*/  @!P0 IMAD.MOV.U32 R3, RZ, RZ, R29 ;  /* 0x000000ffff038224 */ /* 0x000fca00078e001d */
[----:B------:R0:W4:Y:S01]  /*ee60*/  @!P0 LDG.E.U8 R20, desc[UR14][R2.64] ;  /* 0x0000000e02148981 */ /* 0x000122000c1e1100 */
[----:B------:R-:W-:Y:S01]  /*ee70*/  PRMT R18, RZ, 0x7610, R18 ;  /* 0x00007610ff127816 */ /* 0x000fe20000000012 */
[----:B0-----:R-:W-:Y:S02]  /*ee80*/  @!P0 IMAD.MOV.U32 R2, RZ, RZ, R27 ;  /* 0x000000ffff028224 */ /* 0x001fe400078e001b */
[----:B------:R-:W-:-:S05]  /*ee90*/  @!P0 IMAD.MOV.U32 R3, RZ, RZ, R28 ;  /* 0x000000ffff038224 */ /* 0x000fca00078e001c */
[----:B------:R3:W4:Y:S01]  /*eea0*/  @!P0 LDG.E.U8 R19, desc[UR14][R2.64] ;  /* 0x0000000e02138981 */ /* 0x000722000c1e1100 */
[----:B------:R-:W-:-:S03]  /*eeb0*/  PRMT R16, RZ, 0x7610, R16 ;  /* 0x00007610ff107816 */ /* 0x000fc60000000010 */
[----:B------:R0:W-:Y:S01]  /*eec0*/  STL [R1+0xacc], R14 ;  /* 0x000acc0e01007387 */ /* 0x0001e20000100800 */
[----:B------:R-:W-:-:S03]  /*eed0*/  PRMT R15, RZ, 0x7610, R15 ;  /* 0x00007610ff0f7816 */ /* 0x000fc6000000000f */
[----:B------:R-:W4:Y:S04]  /*eee0*/  LDL R32, [R1+0x318] ;  /* 0x0003180001207983 */ /* 0x000f280000100800 */
[----:B------:R-:W4:Y:S01]  /*eef0*/  LDL R31, [R1+0x31c] ;  /* 0x00031c00011f7983 */ /* 0x000f220000100800 */
[----:B------:R-:W-:-:S03]  /*ef00*/  PRMT R12, RZ, 0x7610, R12 ;  /* 0x00007610ff0c7816 */ /* 0x000fc6000000000c */
[----:B------:R-:W4:Y:S04]  /*ef10*/  LDL R30, [R1+0x2f8] ;  /* 0x0002f800011e7983 */ /* 0x000f280000100800 */
[----:B------:R-:W4:Y:S01]  /*ef20*/  LDL R29, [R1+0x2fc] ;  /* 0x0002fc00011d7983 */ /* 0x000f220000100800 */
[----:B------:R-:W-:-:S03]  /*ef30*/  PRMT R11, RZ, 0x7610, R11 ;  /* 0x00007610ff0b7816 */ /* 0x000fc6000000000b */
[----:B------:R-:W4:Y:S04]  /*ef40*/  LDL R28, [R1+0x2d8] ;  /* 0x0002d800011c7983 */ /* 0x000f280000100800 */
[----:B------:R-:W4:Y:S01]  /*ef50*/  LDL R27, [R1+0x2b8] ;  /* 0x0002b800011b7983 */ /* 0x000f220000100800 */
[----:B---3--:R-:W-:-:S03]  /*ef60*/  @!P0 IMAD.MOV.U32 R3, RZ, RZ, R25 ;  /* 0x000000ffff038224 */ /* 0x008fc600078e0019 */
[----:B------:R-:W3:Y:S01]  /*ef70*/  LDL R25, [R1+0x2bc] ;  /* 0x0002bc0001197983 */ /* 0x000ee20000100800 */
[----:B--2---:R-:W-:-:S03]  /*ef80*/  @!P0 IMAD.MOV.U32 R2, RZ, RZ, R13 ;  /* 0x000000ffff028224 */ /* 0x004fc600078e000d */
[----:B------:R-:W2:Y:S04]  /*ef90*/  LDL R13, [R1+0x2dc] ;  /* 0x0002dc00010d7983 */ /* 0x000ea80000100800 */
[----:B------:R4:W3:Y:S02]  /*efa0*/  @!P0 LDG.E.U8 R18, desc[UR14][R2.64] ;  /* 0x0000000e02128981 */ /* 0x0008e4000c1e1100 */
[----:B----4-:R-:W-:Y:S02]  /*efb0*/  @!P0 IMAD.MOV.U32 R3, RZ, RZ, R40 ;  /* 0x000000ffff038224 */ /* 0x010fe400078e0028 */
[----:B------:R-:W-:-:S05]  /*efc0*/  @!P0 IMAD.MOV.U32 R2, RZ, RZ, R39 ;  /* 0x000000ffff028224 */ /* 0x000fca00078e0027 */
[----:B------:R1:W4:Y:S02]  /*efd0*/  @!P0 LDG.E.U8 R16, desc[UR14][R2.64] ;  /* 0x0000000e02108981 */ /* 0x000324000c1e1100 */
[----:B-1----:R-:W-:Y:S02]  /*efe0*/  @!P0 IMAD.MOV.U32 R2, RZ, RZ, R26 ;  /* 0x000000ffff028224 */ /* 0x002fe400078e001a */
[----:B------:R-:W-:Y:S01]  /*eff0*/  @!P0 IMAD.MOV.U32 R3, RZ, RZ, R38 ;  /* 0x000000ffff038224 */ /* 0x000fe200078e0026 */
[----:B------:R-:W4:Y:S04]  /*f000*/  LDL R26, [R1+0x29c] ;  /* 0x00029c00011a7983 */ /* 0x000f280000100800 */
[----:B------:R1:W4:Y:S02]  /*f010*/  @!P0 LDG.E.U8 R15, desc[UR14][R2.64] ;  /* 0x0000000e020f8981 */ /* 0x000324000c1e1100 */
[----:B-1----:R-:W-:-:S02]  /*f020*/  @!P0 IMAD.MOV.U32 R2, RZ, RZ, R36 ;  /* 0x000000ffff028224 */ /* 0x002fc400078e0024 */
[----:B------:R-:W-:-:S05]  /*f030*/  @!P0 IMAD.MOV.U32 R3, RZ, RZ, R37 ;  /* 0x000000ffff038224 */ /* 0x000fca00078e0025 */
[----:B------:R1:W4:Y:S02]  /*f040*/  @!P0 LDG.E.U8 R12, desc[UR14][R2.64] ;  /* 0x0000000e020c8981 */ /* 0x000324000c1e1100 */
[----:B-1----:R-:W-:Y:S02]  /*f050*/  @!P0 IMAD.MOV.U32 R2, RZ, RZ, R34 ;  /* 0x000000ffff028224 */ /* 0x002fe400078e0022 */
[----:B------:R-:W-:-:S05]  /*f060*/  @!P0 IMAD.MOV.U32 R3, RZ, RZ, R35 ;  /* 0x000000ffff038224 */ /* 0x000fca00078e0023 */
[----:B------:R1:W4:Y:S02]  /*f070*/  @!P0 LDG.E.U8 R11, desc[UR14][R2.64] ;  /* 0x0000000e020b8981 */ /* 0x000324000c1e1100 */
[----:B-1----:R-:W-:Y:S02]  /*f080*/  @!P0 IMAD.MOV.U32 R2, RZ, RZ, R24 ;  /* 0x000000ffff028224 */ /* 0x002fe400078e0018 */
[----:B------:R-:W4:Y:S04]  /*f090*/  LDL R24, [R1+0x258] ;  /* 0x0002580001187983 */ /* 0x000f280000100800 */
[----:B------:R-:W4:Y:S04]  /*f0a0*/  LDL.LU R245, [R1+0x278] ;  /* 0x0002780001f57983 */ /* 0x000f280000300800 */
[----:B0-----:R-:W4:Y:S04]  /*f0b0*/  LDL.LU R14, [R1+0x298] ;  /* 0x00029800010e7983 */ /* 0x001f280000300800 */
[----:B------:R-:W4:Y:S01]  /*f0c0*/  LDL.LU R226, [R1+0x27c] ;  /* 0x00027c0001e27983 */ /* 0x000f220000300800 */
[----:B------:R-:W-:Y:S01]  /*f0d0*/  PRMT R10, RZ, 0x7610, R10 ;  /* 0x00007610ff0a7816 */ /* 0x000fe2000000000a */
        /* <DEDUP_REMOVED lines=12> */
[----:B0-----:R-:W-:Y:S01]  /*f1a0*/  @!P0 IMAD.MOV.U32 R3, RZ, RZ, R28 ;  /* 0x000000ffff038224 */ /* 0x001fe200078e001c */
[----:B------:R-:W-:Y:S01]  /*f1b0*/  PRMT R5, RZ, 0x7610, R5 ;  /* 0x00007610ff057816 */ /* 0x000fe20000000005 */
[----:B--2---:R-:W-:Y:S02]  /*f1c0*/  @!P0 IMAD.MOV.U32 R2, RZ, RZ, R13 ;  /* 0x000000ffff028224 */ /* 0x004fe400078e000d */
[----:B------:R-:W2:Y:S04]  /*f1d0*/  LDL.LU R13, [R1+0x25c] ;  /* 0x00025c00010d7983 */ /* 0x000ea80000300800 */
[----:B------:R3:W2:Y:S04]  /*f1e0*/  @!P0 LDG.E.U8 R7, desc[UR14][R2.64] ;  /* 0x0000000e02078981 */ /* 0x0006a8000c1e1100 */
[----:B------:R-:W2:Y:S01]  /*f1f0*/  LDL.LU R28, [R1+0x238] ;  /* 0x00023800011c7983 */ /* 0x000ea20000300800 */
[----:B---3--:R-:W-:-:S02]  /*f200*/  @!P0 IMAD.MOV.U32 R2, RZ, RZ, R25 ;  /* 0x000000ffff028224 */ /* 0x008fc400078e0019 */
[----:B------:R-:W-:Y:S01]  /*f210*/  @!P0 IMAD.MOV.U32 R3, RZ, RZ, R27 ;  /* 0x000000ffff038224 */ /* 0x000fe200078e001b */
[----:B------:R-:W3:Y:S04]  /*f220*/  LDL.LU R25, [R1+0x21c] ;  /* 0x00021c0001197983 */ /* 0x000ee80000300800 */
[----:B------:R4:W3:Y:S04]  /*f230*/  @!P0 LDG.E.U8 R6, desc[UR14][R2.64] ;  /* 0x0000000e02068981 */ /* 0x0008e8000c1e1100 */
[----:B------:R-:W3:Y:S01]  /*f240*/  LDL.LU R237, [R1+0x218] ;  /* 0x0002180001ed7983 */ /* 0x000ee20000300800 */
[----:B----4-:R-:W-:-:S02]  /*f250*/  @!P0 IMAD.MOV.U32 R2, RZ, RZ, R26 ;  /* 0x000000ffff028224 */ /* 0x010fc400078e001a */
[----:B------:R-:W-:Y:S01]  /*f260*/  @!P0 IMAD.MOV.U32 R3, RZ, RZ, R14 ;  /* 0x000000ffff038224 */ /* 0x000fe200078e000e */
[----:B------:R-:W-:Y:S04]  /*f270*/  STL [R1+0xae4], R14 ;  /* 0x000ae40e01007387 */ /* 0x000fe80000100800 */
[----:B------:R0:W4:Y:S04]  /*f280*/  @!P0 LDG.E.U8 R5, desc[UR14][R2.64] ;  /* 0x0000000e02058981 */ /* 0x000128000c1e1100 */
[----:B------:R1:W-:Y:S01]  /*f290*/  STL [R1+0xae8], R245 ;  /* 0x000ae8f501007387 */ /* 0x0003e20000100800 */
[----:B0-----:R-:W-:-:S03]  /*f2a0*/  @!P0 IMAD.MOV.U32 R3, RZ, RZ, R245 ;  /* 0x000000ffff038224 */ /* 0x001fc600078e00f5 */
[----:B-1----:R-:W3:Y:S04]  /*f2b0*/  LDL.LU R245, [R1+0x23c] ;  /* 0x00023c0001f57983 */ /* 0x002ee80000300800 */
[----:B------:R-:W-:Y:S04]  /*f2c0*/  STL [R1+0xad0], R226 ;  /* 0x000ad0e201007387 */ /* 0x000fe80000100800 */
        /* <DEDUP_REMOVED lines=9> */
[----:B------:R-:W-:-:S02]  /*f360*/  @!P0 IMAD.MOV.U32 R2, RZ, RZ, R226 ;  /* 0x000000ffff028224 */ /* 0x000fc400078e00e2 */
[----:B------:R-:W4:Y:S04]  /*f370*/  LDL R37, [R1+0x510] ;  /* 0x0005100001257983 */ /* 0x000f280000100800 */
[----:B------:R-:W4:Y:S01]  /*f380*/  LDL R36, [R1+0x514] ;  /* 0x0005140001247983 */ /* 0x000f220000100800 */
[----:B------:R-:W-:-:S03]  /*f390*/  PRMT R17, RZ, 0x7610, R17 ;  /* 0x00007610ff117816 */ /* 0x000fc60000000011 */
[----:B------:R0:W4:Y:S04]  /*f3a0*/  @!P0 LDG.E.U8 R4, desc[UR14][R2.64] ;  /* 0x0000000e02048981 */ /* 0x000128000c1e1100 */
[----:B------:R-:W4:Y:S04]  /*f3b0*/  LDL R35, [R1+0x4f0] ;  /* 0x0004f00001237983 */ /* 0x000f280000100800 */
[----:B------:R-:W4:Y:S01]  /*f3c0*/  LDL R34, [R1+0x4f4] ;  /* 0x0004f40001227983 */ /* 0x000f220000100800 */
[----:B0-----:R-:W-:Y:S01]  /*f3d0*/  @!P0 IMAD.MOV.U32 R3, RZ, RZ, R24 ;  /* 0x000000ffff038224 */ /* 0x001fe200078e0018 */
[----:B------:R-:W-:-:S02]  /*f3e0*/  PRMT R22, RZ, 0x7610, R22 ;  /* 0x00007610ff167816 */ /* 0x000fc40000000016 */
[----:B------:R-:W4:Y:S01]  /*f3f0*/  LDL R24, [R1+0x4d4] ;  /* 0x0004d40001187983 */ /* 0x000f220000100800 */
[----:B------:R-:W-:-:S03]  /*f400*/  PRMT R153, RZ, 0x7610, R153 ;  /* 0x00007610ff997816 */ /* 0x000fc60000000099 */
[----:B------:R-:W4:Y:S01]  /*f410*/  LDL R26, [R1+0x4d0] ;  /* 0x0004d000011a7983 */ /* 0x000f220000100800 */
[----:B------:R-:W-:Y:S02]  /*f420*/  PRMT R154, RZ, 0x7610, R154 ;  /* 0x00007610ff9a7816 */ /* 0x000fe4000000009a */
[----:B------:R-:W-:Y:S01]  /*f430*/  PRMT R155, RZ, 0x7610, R155 ;  /* 0x00007610ff9b7816 */ /* 0x000fe2000000009b */
[----:B------:R-:W4:Y:S04]  /*f440*/  LDL R33, [R1+0x4b0] ;  /* 0x0004b00001217983 */ /* 0x000f280000100800 */
[----:B------:R-:W4:Y:S01]  /*f450*/  LDL R32, [R1+0x4b4] ;  /* 0x0004b40001207983 */ /* 0x000f220000100800 */
[----:B--2---:R-:W-:-:S05]  /*f460*/  @!P0 IMAD.MOV.U32 R2, RZ, RZ, R13 ;  /* 0x000000ffff028224 */ /* 0x004fca00078e000d */
[----:B------:R0:W2:Y:S02]  /*f470*/  @!P0 LDG.E.U8 R17, desc[UR14][R2.64] ;  /* 0x0000000e02118981 */ /* 0x0000a4000c1e1100 */
[----:B0-----:R-:W-:Y:S02]  /*f480*/  @!P0 IMAD.MOV.U32 R3, RZ, RZ, R28 ;  /* 0x000000ffff038224 */ /* 0x001fe400078e001c */
[----:B------:R-:W-:Y:S01]  /*f490*/  STL [R1+0xaf0], R13 ;  /* 0x000af00d01007387 */ /* 0x000fe20000100800 */
[----:B------:R-:W-:Y:S01]  /*f4a0*/  PRMT R157, RZ, 0x7610, R157 ;  /* 0x00007610ff9d7816 */ /* 0x000fe2000000009d */
[----:B---3--:R-:W-:-:S05]  /*f4b0*/  @!P0 IMAD.MOV.U32 R2, RZ, RZ, R245 ;  /* 0x000000ffff028224 */ /* 0x008fca00078e00f5 */
[----:B------:R0:W3:Y:S02]  /*f4c0*/  @!P0 LDG.E.U8 R22, desc[UR14][R2.64] ;  /* 0x0000000e02168981 */ /* 0x0000e4000c1e1100 */
[----:B0-----:R-:W-:Y:S02]  /*f4d0*/  @!P0 IMAD.MOV.U32 R2, RZ, RZ, R25 ;  /* 0x000000ffff028224 */ /* 0x001fe400078e0019 */
[----:B------:R-:W-:-:S05]  /*f4e0*/  @!P0 IMAD.MOV.U32 R3, RZ, RZ, R237 ;  /* 0x000000ffff038224 */ /* 0x000fca00078e00ed */
[----:B------:R0:W3:Y:S02]  /*f4f0*/  @!P0 LDG.E.U8 R153, desc[UR14][R2.64] ;  /* 0x0000000e02998981 */ /* 0x0000e4000c1e1100 */
[----:B0-----:R-:W-:Y:S02]  /*f500*/  @!P0 IMAD.MOV.U32 R2, RZ, RZ, R252 ;  /* 0x000000ffff028224 */ /* 0x001fe400078e00fc */
[----:B------:R-:W-:Y:S01]  /*f510*/  @!P0 IMAD.MOV.U32 R3, RZ, RZ, R251 ;  /* 0x000000ffff038224 */ /* 0x000fe200078e00fb */
[----:B------:R-:W-:Y:S04]  /*f520*/  STL [R1+0xaec], R245 ;  /* 0x000aecf501007387 */ /* 0x000fe80000100800 */
[----:B------:R0:W3:Y:S04]  /*f530*/  @!P0 LDG.E.U8 R154, desc[UR14][R2.64] ;  /* 0x0000000e029a8981 */ /* 0x0000e8000c1e1100 */
[----:B------:R1:W-:Y:S01]  /*f540*/  STL [R1+0x7d0], R252 ;  /* 0x0007d0fc01007387 */ /* 0x0003e20000100800 */
[----:B0-----:R-:W-:-:S02]  /*f550*/  @!P0 IMAD.MOV.U32 R2, RZ, RZ, R244 ;  /* 0x000000ffff028224 */ /* 0x001fc400078e00f4 */
[----:B------:R-:W-:Y:S01]  /*f560*/  @!P0 IMAD.MOV.U32 R3, RZ, RZ, R243 ;  /* 0x000000ffff038224 */ /* 0x000fe200078e00f3 */
[----:B-1----:R-:W2:Y:S04]  /*f570*/  LDL.LU R252, [R1+0x294] ;  /* 0x0002940001fc7983 */ /* 0x002ea80000300800 */
[----:B------:R0:W-:Y:S04]  /*f580*/  STL [R1+0x7cc], R251 ;  /* 0x0007ccfb01007387 */ /* 0x0001e80000100800 */
[----:B------:R1:W3:Y:S04]  /*f590*/  @!P0 LDG.E.U8 R155, desc[UR14][R2.64] ;  /* 0x0000000e029b8981 */ /* 0x0002e8000c1e1100 */
[----:B0-----:R-:W3:Y:S01]  /*f5a0*/  LDL.LU R251, [R1+0x28c] ;  /* 0x00028c0001fb7983 */ /* 0x001ee20000300800 */
[----:B-1----:R-:W-:-:S03]  /*f5b0*/  @!P0 IMAD.MOV.U32 R2, RZ, RZ, R236 ;  /* 0x000000ffff028224 */ /* 0x002fc600078e00ec */
[----:B------:R0:W-:Y:S01]  /*f5c0*/  STL [R1+0x7d8], R244 ;  /* 0x0007d8f401007387 */ /* 0x0001e20000100800 */
[----:B------:R-:W-:-:S05]  /*f5d0*/  @!P0 IMAD.MOV.U32 R3, RZ, RZ, R235 ;  /* 0x000000ffff038224 */ /* 0x000fca00078e00eb */
[----:B------:R4:W3:Y:S04]  /*f5e0*/  @!P0 LDG.E.U8 R157, desc[UR14][R2.64] ;  /* 0x0000000e029d8981 */ /* 0x0008e8000c1e1100 */
[----:B0-----:R-:W3:Y:S04]  /*f5f0*/  LDL.LU R244, [R1+0x2c8] ;  /* 0x0002c80001f47983 */ /* 0x001ee80000300800 */
[----:B------:R-:W-:Y:S01]  /*f600*/  STL [R1+0x7d4], R243 ;  /* 0x0007d4f301007387 */ /* 0x000fe20000100800 */
[----:B----4-:R-:W-:-:S03]  /*f610*/  @!P0 IMAD.MOV.U32 R2, RZ, RZ, R14 ;  /* 0x000000ffff028224 */ /* 0x010fc600078e000e */
[----:B------:R0:W-:Y:S01]  /*f620*/  STL [R1+0x7e0], R236 ;  /* 0x0007e0ec01007387 */ /* 0x0001e20000100800 */
[----:B------:R-:W-:-:S03]  /*f630*/  @!P0 IMAD.MOV.U32 R3, RZ, RZ, R31 ;  /* 0x000000ffff038224 */ /* 0x000fc600078e001f */
[----:B0-----:R-:W4:Y:S04]  /*f640*/  LDL.LU R236, [R1+0x2d0] ;  /* 0x0002d00001ec7983 */ /* 0x001f280000300800 */
[----:B------:R-:W-:Y:S04]  /*f650*/  STL [R1+0x7dc], R235 ;  /* 0x0007dceb01007387 */ /* 0x000fe80000100800 */
[----:B------:R-:W2:Y:S04]  /*f660*/  LDL R31, [R1+0x490] ;  /* 0x00049000011f7983 */ /* 0x000ea80000100800 */
[----:B------:R-:W3:Y:S04]  /*f670*/  LDL R14, [R1+0x494] ;  /* 0x00049400010e7983 */ /* 0x000ee80000100800 */
[----:B------:R-:W4:Y:S01]  /*f680*/  LDL R13, [R1+0x474] ;  /* 0x00047400010d7983 */ /* 0x000f220000100800 */
[----:B------:R-:W-:-:S02]  /*f690*/  PRMT R158, RZ, 0x7610, R158 ;  /* 0x00007610ff9e7816 */ /* 0x000fc4000000009e */
[----:B------:R-:W-:Y:S01]  /*f6a0*/  PRMT R159, RZ, 0x7610, R159 ;  /* 0x00007610ff9f7816 */ /* 0x000fe2000000009f */
[----:B------:R-:W4:Y:S04]  /*f6b0*/  LDL R43, [R1+0x410] ;  /* 0x00041000012b7983 */ /* 0x000f280000100800 */
[----:B------:R0:W4:Y:S01]  /*f6c0*/  @!P0 LDG.E.U8 R158, desc[UR14][R2.64] ;  /* 0x0000000e029e8981 */ /* 0x000122000c1e1100 */
[----:B------:R-:W-:Y:S02]  /*f6d0*/  PRMT R160, RZ, 0x7610, R160 ;  /* 0x00007610ffa07816 */ /* 0x000fe400000000a0 */
[----:B------:R-:W-:Y:S01]  /*f6e0*/  PRMT R161, RZ, 0x7610, R161 ;  /* 0x00007610ffa17816 */ /* 0x000fe200000000a1 */
[----:B------:R-:W4:Y:S01]  /*f6f0*/  LDL R42, [R1+0x414] ;  /* 0x00041400012a7983 */ /* 0x000f220000100800 */
[----:B------:R-:W-:-:S02]  /*f700*/  PRMT R162, RZ, 0x7610, R162 ;  /* 0x00007610ffa27816 */ /* 0x000fc400000000a2 */
[----:B------:R-:W-:Y:S01]  /*f710*/  PRMT R163, RZ, 0x7610, R163 ;  /* 0x00007610ffa37816 */ /* 0x000fe200000000a3 */
[----:B------:R-:W4:Y:S01]  /*f720*/  LDL R41, [R1+0x3f0] ;  /* 0x0003f00001297983 */ /* 0x000f220000100800 */
[----:B0-----:R-:W-:Y:S02]  /*f730*/  @!P0 IMAD.MOV.U32 R2, RZ, RZ, R39 ;  /* 0x000000ffff028224 */ /* 0x001fe400078e0027 */
[----:B------:R-:W-:Y:S01]  /*f740*/  @!P0 IMAD.MOV.U32 R3, RZ, RZ, R40 ;  /* 0x000000ffff038224 */ /* 0x000fe200078e0028 */
[----:B------:R-:W-:Y:S01]  /*f750*/  PRMT R164, RZ, 0x7610, R164 ;  /* 0x00007610ffa47816 */ /* 0x000fe200000000a4 */
[----:B------:R-:W4:Y:S04]  /*f760*/  LDL R40, [R1+0x3f4] ;  /* 0x0003f40001287983 */ /* 0x000f280000100800 */
[----:B------:R0:W4:Y:S01]  /*f770*/  @!P0 LDG.E.U8 R159, desc[UR14][R2.64] ;  /* 0x0000000e029f8981 */ /* 0x000122000c1e1100 */
[----:B------:R-:W-:-:S02]  /*f780*/  PRMT R184, RZ, 0x7610, R184 ;  /* 0x00007610ffb87816 */ /* 0x000fc400000000b8 */
[----:B------:R-:W-:Y:S01]  /*f790*/  PRMT R186, RZ, 0x7610, R186 ;  /* 0x00007610ffba7816 */ /* 0x000fe200000000ba */
[----:B------:R-:W4:Y:S01]  /*f7a0*/  LDL R39, [R1+0x3d0] ;  /* 0x0003d00001277983 */ /* 0x000f220000100800 */
[----:B0-----:R-:W-:Y:S02]  /*f7b0*/  @!P0 IMAD.MOV.U32 R2, RZ, RZ, R30 ;  /* 0x000000ffff028224 */ /* 0x001fe400078e001e */
[----:B------:R-:W-:Y:S01]  /*f7c0*/  @!P0 IMAD.MOV.U32 R3, RZ, RZ, R38 ;  /* 0x000000ffff038224 */ /* 0x000fe200078e0026 */
[----:B------:R-:W4:Y:S04]  /*f7d0*/  LDL R30, [R1+0x470] ;  /* 0x00047000011e7983 */ /* 0x000f280000100800 */
[----:B------:R0:W4:Y:S04]  /*f7e0*/  @!P0 LDG.E.U8 R160, desc[UR14][R2.64] ;  /* 0x0000000e02a08981 */ /* 0x000128000c1e1100 */
[----:B------:R-:W4:Y:S01]  /*f7f0*/  LDL R38, [R1+0x3b0] ;  /* 0x0003b00001267983 */ /* 0x000f220000100800 */
[----:B0-----:R-:W-:-:S02]  /*f800*/  @!P0 IMAD.MOV.U32 R2, RZ, RZ, R27 ;  /* 0x000000ffff028224 */ /* 0x001fc400078e001b */
        /* <DEDUP_REMOVED lines=14> */
[----:B0-----:R-:W-:-:S03]  /*f8f0*/  @!P0 IMAD.MOV.U32 R2, RZ, RZ, R24 ;  /* 0x000000ffff028224 */ /* 0x001fc600078e0018 */
[----:B------:R-:W4:Y:S01]  /*f900*/  LDL R24, [R1+0x434] ;  /* 0x0004340001187983 */ /* 0x000f220000100800 */
[----:B------:R-:W-:-:S03]  /*f910*/  @!P0 IMAD.MOV.U32 R3, RZ, RZ, R26 ;  /* 0x000000ffff038224 */ /* 0x000fc600078e001a */
[----:B------:R-:W4:Y:S04]  /*f920*/  LDL R26, [R1+0x430] ;  /* 0x00043000011a7983 */ /* 0x000f280000100800 */
[----:B------:R0:W4:Y:S02]  /*f930*/  @!P0 LDG.E.U8 R164, desc[UR14][R2.64] ;  /* 0x0000000e02a48981 */ /* 0x000124000c1e1100 */
[----:B0-----:R-:W-:Y:S02]  /*f940*/  @!P0 IMAD.MOV.U32 R2, RZ, RZ, R32 ;  /* 0x000000ffff028224 */ /* 0x001fe400078e0020 */
[----:B------:R-:W-:Y:S01]  /*f950*/  @!P0 IMAD.MOV.U32 R3, RZ, RZ, R33 ;  /* 0x000000ffff038224 */ /* 0x000fe200078e0021 */
[----:B------:R-:W4:Y:S04]  /*f960*/  LDL R32, [R1+0x354] ;  /* 0x0003540001207983 */ /* 0x000f280000100800 */
[----:B------:R2:W4:Y:S04]  /*f970*/  @!P0 LDG.E.U8 R184, desc[UR14][R2.64] ;  /* 0x0000000e02b88981 */ /* 0x000528000c1e1100 */
[----:B------:R-:W4:Y:S01]  /*f980*/  LDL R33, [R1+0x350] ;  /* 0x0003500001217983 */ /* 0x000f220000100800 */
[----:B--2---:R-:W-:Y:S01]  /*f990*/  @!P0 IMAD.MOV.U32 R3, RZ, RZ, R31 ;  /* 0x000000ffff038224 */ /* 0x004fe200078e001f */
[----:B------:R-:W-:-:S02]  /*f9a0*/  PRMT R187, RZ, 0x7610, R187 ;  /* 0x00007610ffbb7816 */ /* 0x000fc400000000bb */
[----:B------:R-:W2:Y:S01]  /*f9b0*/  LDL R31, [R1+0x330] ;  /* 0x00033000011f7983 */ /* 0x000ea20000100800 */
[----:B---3--:R-:W-:-:S03]  /*f9c0*/  @!P0 IMAD.MOV.U32 R2, RZ, RZ, R14 ;  /* 0x000000ffff028224 */ /* 0x008fc600078e000e */
[----:B------:R-:W3:Y:S04]  /*f9d0*/  LDL R14, [R1+0x3d4] ;  /* 0x0003d400010e7983 */ /* 0x000ee80000100800 */
[----:B------:R4:W2:Y:S02]  /*f9e0*/  @!P0 LDG.E.U8 R186, desc[UR14][R2.64] ;  /* 0x0000000e02ba8981 */ /* 0x0008a4000c1e1100 */
[----:B----4-:R-:W-:Y:S02]  /*f9f0*/  @!P0 IMAD.MOV.U32 R2, RZ, RZ, R13 ;  /* 0x000000ffff028224 */ /* 0x010fe400078e000d */
[----:B------:R-:W4:Y:S01]  /*fa00*/  LDL R13, [R1+0x3b4] ;  /* 0x0003b400010d7983 */ /* 0x000f220000100800 */
[----:B------:R-:W-:Y:S01]  /*fa10*/  PRMT R188, RZ, 0x7610, R188 ;  /* 0x00007610ffbc7816 */ /* 0x000fe200000000bc */
[----:B------:R-:W-:-:S02]  /*fa20*/  @!P0 IMAD.MOV.U32 R3, RZ, RZ, R30 ;  /* 0x000000ffff038224 */ /* 0x000fc400078e001e */
[----:B------:R-:W2:Y:S04]  /*fa30*/  LDL R30, [R1+0x334] ;  /* 0x00033400011e7983 */ /* 0x000ea80000100800 */
[----:B------:R0:W2:Y:S02]  /*fa40*/  @!P0 LDG.E.U8 R187, desc[UR14][R2.64] ;  /* 0x0000000e02bb8981 */ /* 0x0000a4000c1e1100 */
[----:B0-----:R-:W-:Y:S02]  /*fa50*/  @!P0 IMAD.MOV.U32 R2, RZ, RZ, R27 ;  /* 0x000000ffff028224 */ /* 0x001fe400078e001b */
[----:B------:R-:W2:Y:S01]  /*fa60*/  LDL R27, [R1+0x314] ;  /* 0x00031400011b7983 */ /* 0x000ea20000100800 */
[----:B------:R-:W-:-:S03]  /*fa70*/  @!P0 IMAD.MOV.U32 R3, RZ, RZ, R29 ;  /* 0x000000ffff038224 */ /* 0x000fc600078e001d */
[----:B------:R-:W2:Y:S04]  /*fa80*/  LDL R29, [R1+0x310] ;  /* 0x00031000011d7983 */ /* 0x000ea80000100800 */
[----:B------:R0:W2:Y:S01]  /*fa90*/  @!P0 LDG.E.U8 R188, desc[UR14][R2.64] ;  /* 0x0000000e02bc8981 */ /* 0x0000a2000c1e1100 */
[----:B------:R-:W-:Y:S02]  /*faa0*/  PRMT R190, RZ, 0x7610, R190 ;  /* 0x00007610ffbe7816 */ /* 0x000fe400000000be */
[----:B------:R-:W-:Y:S02]  /*fab0*/  PRMT R191, RZ, 0x7610, R191 ;  /* 0x00007610ffbf7816 */ /* 0x000fe400000000bf */
[----:B------:R-:W-:Y:S01]  /*fac0*/  PRMT R192, RZ, 0x7610, R192 ;  /* 0x00007610ffc07816 */ /* 0x000fe200000000c0 */
[----:B0-----:R-:W-:-:S02]  /*fad0*/  @!P0 IMAD.MOV.U32 R2, RZ, RZ, R24 ;  /* 0x000000ffff028224 */ /* 0x001fc400078e0018 */
[----:B------:R-:W2:Y:S01]  /*fae0*/  LDL R24, [R1+0x2f4] ;  /* 0x0002f40001187983 */ /* 0x000ea20000100800 */
[----:B------:R-:W-:-:S03]  /*faf0*/  @!P0 IMAD.MOV.U32 R3, RZ, RZ, R26 ;  /* 0x000000ffff038224 */ /* 0x000fc600078e001a */
[----:B------:R-:W2:Y:S04]  /*fb00*/  LDL R26, [R1+0x2f0] ;  /* 0x0002f000011a7983 */ /* 0x000ea80000100800 */
[----:B------:R0:W2:Y:S02]  /*fb10*/  @!P0 LDG.E.U8 R190, desc[UR14][R2.64] ;  /* 0x0000000e02be8981 */ /* 0x0000a4000c1e1100 */
[----:B0-----:R-:W-:Y:S02]  /*fb20*/  @!P0 IMAD.MOV.U32 R2, RZ, RZ, R42 ;  /* 0x000000ffff028224 */ /* 0x001fe400078e002a */
[----:B------:R-:W-:-:S05]  /*fb30*/  @!P0 IMAD.MOV.U32 R3, RZ, RZ, R43 ;  /* 0x000000ffff038224 */ /* 0x000fca00078e002b */
[----:B------:R0:W2:Y:S01]  /*fb40*/  @!P0 LDG.E.U8 R191, desc[UR14][R2.64] ;  /* 0x0000000e02bf8981 */ /* 0x0000a2000c1e1100 */
[----:B------:R-:W-:Y:S01]  /*fb50*/  PRMT R193, RZ, 0x7610, R193 ;  /* 0x00007610ffc17816 */ /* 0x000fe200000000c1 */
[----:B0-----:R-:W-:Y:S02]  /*fb60*/  @!P0 IMAD.MOV.U32 R2, RZ, RZ, R40 ;  /* 0x000000ffff028224 */ /* 0x001fe400078e0028 */
[----:B------:R-:W-:-:S05]  /*fb70*/  @!P0 IMAD.MOV.U32 R3, RZ, RZ, R41 ;  /* 0x000000ffff038224 */ /* 0x000fca00078e0029 */
[----:B------:R0:W2:Y:S02]  /*fb80*/  @!P0 LDG.E.U8 R192, desc[UR14][R2.64] ;  /* 0x0000000e02c08981 */ /* 0x0000a4000c1e1100 */
[----:B0-----:R-:W-:Y:S02]  /*fb90*/  @!P0 IMAD.MOV.U32 R3, RZ, RZ, R39 ;  /* 0x000000ffff038224 */ /* 0x001fe400078e0027 */
[----:B---3--:R-:W-:Y:S02]  /*fba0*/  @!P0 IMAD.MOV.U32 R2, RZ, RZ, R14 ;  /* 0x000000ffff028224 */ /* 0x008fe400078e000e */
[----:B------:R-:W3:Y:S04]  /*fbb0*/  LDL R14, [R1+0x2d4] ;  /* 0x0002d400010e7983 */ /* 0x000ee80000100800 */
[----:B------:R4:W3:Y:S02]  /*fbc0*/  @!P0 LDG.E.U8 R193, desc[UR14][R2.64] ;  /* 0x0000000e02c18981 */ /* 0x0008e4000c1e1100 */
[----:B----4-:R-:W-:-:S02]  /*fbd0*/  @!P0 IMAD.MOV.U32 R2, RZ, RZ, R13 ;  /* 0x000000ffff028224 */ /* 0x010fc400078e000d */
[----:B------:R-:W4:Y:S01]  /*fbe0*/  LDL R13, [R1+0x2b4] ;  /* 0x0002b400010d7983 */ /* 0x000f220000100800 */
[----:B------:R-:W-:Y:S01]  /*fbf0*/  PRMT R195, RZ, 0x7610, R195 ;  /* 0x00007610ffc37816 */ /* 0x000fe200000000c3 */
[----:B------:R-:W-:Y:S01]  /*fc00*/  @!P0 IMAD.MOV.U32 R3, RZ, RZ, R38 ;  /* 0x000000ffff038224 */ /* 0x000fe200078e0026 */
[----:B------:R-:W-:Y:S01]  /*fc10*/  PRMT R196, RZ, 0x7610, R196 ;  /* 0x00007610ffc47816 */ /* 0x000fe200000000c4 */
[----:B------:R-:W4:Y:S04]  /*fc20*/  LDL.LU R226, [R1+0x290] ;  /* 0x0002900001e27983 */ /* 0x000f280000300800 */
        /* <DEDUP_REMOVED lines=15> */
[----:B------:R-:W-:Y:S01]  /*fd20*/  @!P0 IMAD.MOV.U32 R3, RZ, RZ, R31 ;  /* 0x000000ffff038224 */ /* 0x000fe200078e001f */
[----:B------:R-:W2:Y:S04]  /*fd30*/  LDL.LU R30, [R1+0x230] ;  /* 0x00023000011e7983 */ /* 0x000ea80000300800 */
[----:B------:R0:W2:Y:S02]  /*fd40*/  @!P0 LDG.E.U8 R203, desc[UR14][R2.64] ;  /* 0x0000000e02cb8981 */ /* 0x0000a4000c1e1100 */
[----:B0-----:R-:W-:-:S02]  /*fd50*/  @!P0 IMAD.MOV.U32 R2, RZ, RZ, R27 ;  /* 0x000000ffff028224 */ /* 0x001fc400078e001b */
[----:B------:R-:W-:Y:S01]  /*fd60*/  @!P0 IMAD.MOV.U32 R3, RZ, RZ, R29 ;  /* 0x000000ffff038224 */ /* 0x000fe200078e001d */
[----:B------:R-:W2:Y:S04]  /*fd70*/  LDL.LU R27, [R1+0x214] ;  /* 0x00021400011b7983 */ /* 0x000ea80000300800 */
[----:B------:R0:W2:Y:S01]  /*fd80*/  @!P0 LDG.E.U8 R204, desc[UR14][R2.64] ;  /* 0x0000000e02cc8981 */ /* 0x0000a2000c1e1100 */
[----:B------:R-:W-:Y:S01]  /*fd90*/  PRMT R206, RZ, 0x7610, R206 ;  /* 0x00007610ffce7816 */ /* 0x000fe200000000ce */
[----:B0-----:R-:W-:Y:S02]  /*fda0*/  @!P0 IMAD.MOV.U32 R2, RZ, RZ, R24 ;  /* 0x000000ffff028224 */ /* 0x001fe400078e0018 */
[----:B------:R-:W2:Y:S04]  /*fdb0*/  LDL.LU R24, [R1+0x250] ;  /* 0x0002500001187983 */ /* 0x000ea80000300800 */
[----:B------:R-:W2:Y:S01]  /*fdc0*/  LDL.LU R246, [R1+0x270] ;  /* 0x0002700001f67983 */ /* 0x000ea20000300800 */
[----:B------:R-:W-:-:S03]  /*fdd0*/  @!P0 IMAD.MOV.U32 R3, RZ, RZ, R26 ;  /* 0x000000ffff038224 */ /* 0x000fc600078e001a */
[----:B------:R-:W2:Y:S04]  /*fde0*/  LDL.LU R224, [R1+0x274] ;  /* 0x0002740001e07983 */ /* 0x000ea80000300800 */
[----:B------:R-:W2:Y:S04]  /*fdf0*/  LDL.LU R156, [R1+0x254] ;  /* 0x00025400019c7983 */ /* 0x000ea80000300800 */
[----:B------:R0:W2:Y:S04]  /*fe00*/  @!P0 LDG.E.U8 R206, desc[UR14][R2.64] ;  /* 0x0000000e02ce8981 */ /* 0x0000a8000c1e1100 */
[----:B------:R1:W-:Y:S01]  /*fe10*/  STL [R1+0x7e4], R236 ;  /* 0x0007e4ec01007387 */ /* 0x0003e20000100800 */
[----:B0-----:R-:W-:-:S03]  /*fe20*/  @!P0 IMAD.MOV.U32 R3, RZ, RZ, R236 ;  /* 0x000000ffff038224 */ /* 0x001fc600078e00ec */
[----:B-1----:R-:W2:Y:S04]  /*fe30*/  LDL.LU R236, [R1+0x2ac] ;  /* 0x0002ac0001ec7983 */ /* 0x002ea80000300800 */
[----:B------:R-:W2:Y:S04]  /*fe40*/  LDL.LU R227, [R1+0x210] ;  /* 0x0002100001e37983 */ /* 0x000ea80000300800 */
[----:B------:R-:W2:Y:S01]  /*fe50*/  LDL.LU R245, [R1+0x234] ;  /* 0x0002340001f57983 */ /* 0x000ea20000300800 */
[----:B------:R-:W-:Y:S02]  /*fe60*/  PRMT R207, RZ, 0x7610, R207 ;  /* 0x00007610ffcf7816 */ /* 0x000fe400000000cf */
[----:B------:R-:W-:Y:S01]  /*fe70*/  PRMT R208, RZ, 0x7610, R208 ;  /* 0x00007610ffd07816 */ /* 0x000fe200000000d0 */
[----:B------:R-:W-:Y:S04]  /*fe80*/  STL [R1+0x7e8], R230 ;  /* 0x0007e8e601007387 */ /* 0x000fe80000100800 */
[----:B------:R0:W-:Y:S01]  /*fe90*/  STL [R1+0x7ec], R252 ;  /* 0x0007ecfc01007387 */ /* 0x0001e20000100800 */
[----:B---3--:R-:W-:-:S05]  /*fea0*/  @!P0 IMAD.MOV.U32 R2, RZ, RZ, R14 ;  /* 0x000000ffff028224 */ /* 0x008fca00078e000e */
[----:B------:R1:W3:Y:S02]  /*feb0*/  @!P0 LDG.E.U8 R207, desc[UR14][R2.64] ;  /* 0x0000000e02cf8981 */ /* 0x0002e4000c1e1100 */
[----:B-1----:R-:W-:Y:S02]  /*fec0*/  @!P0 IMAD.MOV.U32 R3, RZ, RZ, R230 ;  /* 0x000000ffff038224 */ /* 0x002fe400078e00e6 */
[----:B----4-:R-:W-:-:S05]  /*fed0*/  @!P0 IMAD.MOV.U32 R2, RZ, RZ, R13 ;  /* 0x000000ffff028224 */ /* 0x010fca00078e000d */
[----:B------:R1:W4:Y:S02]  /*fee0*/  @!P0 LDG.E.U8 R208, desc[UR14][R2.64] ;  /* 0x0000000e02d08981 */ /* 0x000324000c1e1100 */
[----:B-1----:R-:W-:Y:S02]  /*fef0*/  @!P0 IMAD.MOV.U32 R2, RZ, RZ, R252 ;  /* 0x000000ffff028224 */ /* 0x002fe400078e00fc */
[----:B0-----:R-:W3:Y:S04]  /*ff00*/  LDL.LU R252, [R1+0x2e8] ;  /* 0x0002e80001fc7983 */ /* 0x001ee80000300800 */
[----:B------:R-:W4:Y:S04]  /*ff10*/  LDL R29, [R1+0x784] ;  /* 0x00078400011d7983 */ /* 0x000f280000100800 */
[----:B------:R-:W3:Y:S04]  /*ff20*/  LDL R26, [R1+0x788] ;  /* 0x00078800011a7983 */ /* 0x000ee80000100800 */
[----:B------:R-:W3:Y:S01]  /*ff30*/  LDL R14, [R1+0x56c] ;  /* 0x00056c00010e7983 */ /* 0x000ee20000100800 */
[----:B------:R-:W-:Y:S01]  /*ff40*/  PRMT R210, RZ, 0x7610, R210 ;  /* 0x00007610ffd27816 */ /* 0x000fe200000000d2 */
[----:B------:R-:W-:Y:S01]  /*ff50*/  @!P0 IMAD.MOV.U32 R3, RZ, RZ, R226 ;  /* 0x000000ffff038224 */ /* 0x000fe200078e00e2 */
[----:B------:R-:W-:Y:S01]  /*ff60*/  PRMT R211, RZ, 0x7610, R211 ;  /* 0x00007610ffd37816 */ /* 0x000fe200000000d3 */
[----:B------:R-:W3:Y:S04]  /*ff70*/  LDL R37, [R1+0x568] ;  /* 0x0005680001257983 */ /* 0x000ee80000100800 */
[----:B------:R2:W3:Y:S01]  /*ff80*/  @!P0 LDG.E.U8 R210, desc[UR14][R2.64] ;  /* 0x0000000e02d28981 */ /* 0x0004e2000c1e1100 */
[----:B------:R-:W-:-:S02]  /*ff90*/  PRMT R217, RZ, 0x7610, R217 ;  /* 0x00007610ffd97816 */ /* 0x000fc400000000d9 */
[----:B------:R-:W-:Y:S01]  /*ffa0*/  PRMT R216, RZ, 0x7610, R216 ;  /* 0x00007610ffd87816 */ /* 0x000fe200000000d8 */
[----:B------:R-:W3:Y:S01]  /*ffb0*/  LDL R36, [R1+0x548] ;  /* 0x0005480001247983 */ /* 0x000ee20000100800 */
[----:B------:R-:W-:-:S03]  /*ffc0*/  PRMT R215, RZ, 0x7610, R215 ;  /* 0x00007610ffd77816 */ /* 0x000fc600000000d7 */
[----:B------:R-:W3:Y:S01]  /*ffd0*/  LDL R35, [R1+0x54c] ;  /* 0x00054c0001237983 */ /* 0x000ee20000100800 */
[----:B------:R-:W-:-:S03]  /*ffe0*/  PRMT R214, RZ, 0x7610, R214 ;  /* 0x00007610ffd67816 */ /* 0x000fc600000000d6 */
[----:B------:R-:W3:Y:S04]  /*fff0*/  LDL R34, [R1+0x528] ;  /* 0x0005280001227983 */ /* 0x000ee80000100800 */
[----:B------:R-:W3:Y:S01]  /*10000*/  LDL R33, [R1+0x52c] ;  /* 0x00052c0001217983 */ /* 0x000ee20000100800 */
[----:B------:R-:W-:-:S03]  /*10010*/  PRMT R213, RZ, 0x7610, R213 ;  /* 0x00007610ffd57816 */ /* 0x000fc600000000d5 */
[----:B------:R-:W3:Y:S04]  /*10020*/  LDL R32, [R1+0x508] ;  /* 0x0005080001207983 */ /* 0x000ee80000100800 */
[----:B------:R-:W3:Y:S01]  /*10030*/  LDL R31, [R1+0x50c] ;  /* 0x00050c00011f7983 */ /* 0x000ee20000100800 */
[----:B------:R-:W-:-:S03]  /*10040*/  PRMT R212, RZ, 0x7610, R212 ;  /* 0x00007610ffd47816 */ /* 0x000fc600000000d4 */
[----:B------:R-:W3:Y:S04]  /*10050*/  LDL R39, [R1+0x4e8] ;  /* 0x0004e80001277983 */ /* 0x000ee80000100800 */
[----:B------:R-:W3:Y:S04]  /*10060*/  LDL R38, [R1+0x4ec] ;  /* 0x0004ec0001267983 */ /* 0x000ee80000100800 */
[----:B------:R0:W-:Y:S01]  /*10070*/  STL [R1+0x7f4], R250 ;  /* 0x0007f4fa01007387 */ /* 0x0001e20000100800 */
[----:B--2---:R-:W-:Y:S02]  /*10080*/  @!P0 IMAD.MOV.U32 R3, RZ, RZ, R246 ;  /* 0x000000ffff038224 */ /* 0x004fe400078e00f6 */
[----:B------:R-:W-:-:S05]  /*10090*/  @!P0 IMAD.MOV.U32 R2, RZ, RZ, R224 ;  /* 0x000000ffff028224 */ /* 0x000fca00078e00e0 */
[----:B------:R1:W2:Y:S02]  /*100a0*/  @!P0 LDG.E.U8 R211, desc[UR14][R2.64] ;  /* 0x0000000e02d38981 */ /* 0x0002a4000c1e1100 */
[----:B-1----:R-:W-:Y:S02]  /*100b0*/  @!P0 IMAD.MOV.U32 R2, RZ, RZ, R156 ;  /* 0x000000ffff028224 */ /* 0x002fe400078e009c */
        /* <DEDUP_REMOVED lines=9> */
[----:B------:R-:W-:Y:S01]  /*10150*/  @!P0 IMAD.MOV.U32 R3, RZ, RZ, R249 ;  /* 0x000000ffff038224 */ /* 0x000fe200078e00f9 */
[----:B0-----:R-:W2:Y:S04]  /*10160*/  LDL.LU R250, [R1+0x2cc] ;  /* 0x0002cc0001fa7983 */ /* 0x001ea80000300800 */
[----:B------:R0:W2:Y:S04]  /*10170*/  @!P0 LDG.E.U8 R214, desc[UR14][R2.64] ;  /* 0x0000000e02d68981 */ /* 0x0000a8000c1e1100 */
[----:B------:R-:W-:Y:S01]  /*10180*/  STL [R1+0x7f0], R249 ;  /* 0x0007f0f901007387 */ /* 0x000fe20000100800 */
[----:B0-----:R-:W-:-:S02]  /*10190*/  @!P0 IMAD.MOV.U32 R2, RZ, RZ, R242 ;  /* 0x000000ffff028224 */ /* 0x001fc400078e00f2 */
[----:B------:R-:W-:Y:S01]  /*101a0*/  @!P0 IMAD.MOV.U32 R3, RZ, RZ, R241 ;  /* 0x000000ffff038224 */ /* 0x000fe200078e00f1 */
[----:B------:R0:W-:Y:S04]  /*101b0*/  STL [R1+0x7fc], R242 ;  /* 0x0007fcf201007387 */ /* 0x0001e80000100800 */
[----:B------:R1:W2:Y:S01]  /*101c0*/  @!P0 LDG.E.U8 R213, desc[UR14][R2.64] ;  /* 0x0000000e02d58981 */ /* 0x0002a2000c1e1100 */
[----:B------:R-:W-:-:S03]  /*101d0*/  PRMT R222, RZ, 0x7610, R222 ;  /* 0x00007610ffde7816 */ /* 0x000fc600000000de */
[----:B0-----:R-:W2:Y:S01]  /*101e0*/  LDL.LU R242, [R1+0x308] ;  /* 0x0003080001f27983 */ /* 0x001ea20000300800 */
[----:B-1----:R-:W-:Y:S02]  /*101f0*/  @!P0 IMAD.MOV.U32 R2, RZ, RZ, R234 ;  /* 0x000000ffff028224 */ /* 0x002fe400078e00ea */
[----:B------:R-:W-:Y:S01]  /*10200*/  @!P0 IMAD.MOV.U32 R3, RZ, RZ, R233 ;  /* 0x000000ffff038224 */ /* 0x000fe200078e00e9 */
[----:B------:R-:W-:Y:S04]  /*10210*/  STL [R1+0x7f8], R241 ;  /* 0x0007f8f101007387 */ /* 0x000fe80000100800 */
[----:B------:R0:W-:Y:S04]  /*10220*/  STL [R1+0x804], R234 ;  /* 0x000804ea01007387 */ /* 0x0001e80000100800 */
[----:B------:R4:W2:Y:S04]  /*10230*/  @!P0 LDG.E.U8 R212, desc[UR14][R2.64] ;  /* 0x0000000e02d48981 */ /* 0x0008a8000c1e1100 */
[----:B0-----:R-:W2:Y:S04]  /*10240*/  LDL.LU R234, [R1+0x2ec] ;  /* 0x0002ec0001ea7983 */ /* 0x001ea80000300800 */
[----:B------:R-:W-:Y:S01]  /*10250*/  STL [R1+0x800], R233 ;  /* 0x000800e901007387 */ /* 0x000fe20000100800 */
[----:B------:R-:W-:-:S02]  /*10260*/  PRMT R221, RZ, 0x7610, R221 ;  /* 0x00007610ffdd7816 */ /* 0x000fc400000000dd */
[----:B------:R-:W-:Y:S01]  /*10270*/  PRMT R220, RZ, 0x7610, R220 ;  /* 0x00007610ffdc7816 */ /* 0x000fe200000000dc */
[----:B------:R-:W2:Y:S01]  /*10280*/  LDL R43, [R1+0x408] ;  /* 0x00040800012b7983 */ /* 0x000ea20000100800 */
[----:B------:R-:W-:Y:S02]  /*10290*/  PRMT R219, RZ, 0x7610, R219 ;  /* 0x00007610ffdb7816 */ /* 0x000fe400000000db */
[----:B------:R-:W-:Y:S01]  /*102a0*/  PRMT R218, RZ, 0x7610, R218 ;  /* 0x00007610ffda7816 */ /* 0x000fe200000000da */
[----:B------:R-:W2:Y:S01]  /*102b0*/  LDL R42, [R1+0x3e8] ;  /* 0x0003e800012a7983 */ /* 0x000ea20000100800 */
[----:B------:R-:W-:Y:S02]  /*102c0*/  PRMT R209, RZ, 0x7610, R209 ;  /* 0x00007610ffd17816 */ /* 0x000fe400000000d1 */
[----:B------:R-:W-:Y:S01]  /*102d0*/  PRMT R205, RZ, 0x7610, R205 ;  /* 0x00007610ffcd7816 */ /* 0x000fe200000000cd */
[----:B------:R-:W2:Y:S04]  /*102e0*/  LDL R41, [R1+0x3ec] ;  /* 0x0003ec0001297983 */ /* 0x000ea80000100800 */
[----:B------:R-:W2:Y:S01]  /*102f0*/  LDL R40, [R1+0x3c8] ;  /* 0x0003c80001287983 */ /* 0x000ea20000100800 */
[----:B----4-:R-:W-:-:S03]  /*10300*/  @!P0 IMAD.MOV.U32 R3, RZ, RZ, R29 ;  /* 0x000000ffff038224 */ /* 0x010fc600078e001d */
[----:B------:R-:W4:Y:S01]  /*10310*/  LDL R29, [R1+0x4c8] ;  /* 0x0004c800011d7983 */ /* 0x000f220000100800 */
[----:B---3--:R-:W-:-:S03]  /*10320*/  @!P0 IMAD.MOV.U32 R2, RZ, RZ, R26 ;  /* 0x000000ffff028224 */ /* 0x008fc600078e001a */
[----:B------:R-:W3:Y:S04]  /*10330*/  LDL R26, [R1+0x4cc] ;  /* 0x0004cc00011a7983 */ /* 0x000ee80000100800 */
[----:B------:R0:W2:Y:S02]  /*10340*/  @!P0 LDG.E.U8 R222, desc[UR14][R2.64] ;  /* 0x0000000e02de8981 */ /* 0x0000a4000c1e1100 */
[----:B0-----:R-:W-:Y:S02]  /*10350*/  @!P0 IMAD.MOV.U32 R2, RZ, RZ, R14 ;  /* 0x000000ffff028224 */ /* 0x001fe400078e000e */
[----:B------:R-:W2:Y:S01]  /*10360*/  LDL R14, [R1+0x4ac] ;  /* 0x0004ac00010e7983 */ /* 0x000ea20000100800 */
[----:B------:R-:W-:-:S03]  /*10370*/  @!P0 IMAD.MOV.U32 R3, RZ, RZ, R37 ;  /* 0x000000ffff038224 */ /* 0x000fc600078e0025 */
[----:B------:R-:W2:Y:S04]  /*10380*/  LDL R37, [R1+0x4a8] ;  /* 0x0004a80001257983 */ /* 0x000ea80000100800 */
[----:B------:R0:W2:Y:S02]  /*10390*/  @!P0 LDG.E.U8 R221, desc[UR14][R2.64] ;  /* 0x0000000e02dd8981 */ /* 0x0000a4000c1e1100 */
[----:B0-----:R-:W-:Y:S02]  /*103a0*/  @!P0 IMAD.MOV.U32 R2, RZ, RZ, R35 ;  /* 0x000000ffff028224 */ /* 0x001fe400078e0023 */
[----:B------:R-:W-:Y:S01]  /*103b0*/  @!P0 IMAD.MOV.U32 R3, RZ, RZ, R36 ;  /* 0x000000ffff038224 */ /* 0x000fe200078e0024 */
[----:B------:R-:W2:Y:S04]  /*103c0*/  LDL R35, [R1+0x48c] ;  /* 0x00048c0001237983 */ /* 0x000ea80000100800 */
[----:B------:R0:W2:Y:S04]  /*103d0*/  @!P0 LDG.E.U8 R220, desc[UR14][R2.64] ;  /* 0x0000000e02dc8981 */ /* 0x0000a8000c1e1100 */
[----:B------:R-:W2:Y:S01]  /*103e0*/  LDL R36, [R1+0x488] ;  /* 0x0004880001247983 */ /* 0x000ea20000100800 */
[----:B0-----:R-:W-:-:S02]  /*103f0*/  @!P0 IMAD.MOV.U32 R2, RZ, RZ, R33 ;  /* 0x000000ffff028224 */ /* 0x001fc400078e0021 */
        /* <DEDUP_REMOVED lines=11> */
[----:B------:R-:W-:Y:S01]  /*104b0*/  PRMT R201, RZ, 0x7610, R201 ;  /* 0x00007610ffc97816 */ /* 0x000fe200000000c9 */
[----:B------:R-:W2:Y:S04]  /*104c0*/  LDL R39, [R1+0x3cc] ;  /* 0x0003cc0001277983 */ /* 0x000ea80000100800 */
[----:B------:R4:W2:Y:S04]  /*104d0*/  @!P0 LDG.E.U8 R209, desc[UR14][R2.64] ;  /* 0x0000000e02d18981 */ /* 0x0008a8000c1e1100 */
[----:B------:R-:W2:Y:S01]  /*104e0*/  LDL R38, [R1+0x3a8] ;  /* 0x0003a80001267983 */ /* 0x000ea20000100800 */
[----:B----4-:R-:W-:-:S03]  /*104f0*/  @!P0 IMAD.MOV.U32 R3, RZ, RZ, R29 ;  /* 0x000000ffff038224 */ /* 0x010fc600078e001d */
[----:B------:R-:W4:Y:S01]  /*10500*/  LDL R29, [R1+0x428] ;  /* 0x00042800011d7983 */ /* 0x000f220000100800 */
[----:B---3--:R-:W-:-:S03]  /*10510*/  @!P0 IMAD.MOV.U32 R2, RZ, RZ, R26 ;  /* 0x000000ffff028224 */ /* 0x008fc600078e001a */
[----:B------:R-:W3:Y:S04]  /*10520*/  LDL R26, [R1+0x42c] ;  /* 0x00042c00011a7983 */ /* 0x000ee80000100800 */
[----:B------:R2:W3:Y:S02]  /*10530*/  @!P0 LDG.E.U8 R205, desc[UR14][R2.64] ;  /* 0x0000000e02cd8981 */ /* 0x0004e4000c1e1100 */
[----:B--2---:R-:W-:Y:S02]  /*10540*/  @!P0 IMAD.MOV.U32 R2, RZ, RZ, R14 ;  /* 0x000000ffff028224 */ /* 0x004fe400078e000e */
[----:B------:R-:W2:Y:S01]  /*10550*/  LDL R14, [R1+0x40c] ;  /* 0x00040c00010e7983 */ /* 0x000ea20000100800 */
[----:B------:R-:W-:-:S03]  /*10560*/  @!P0 IMAD.MOV.U32 R3, RZ, RZ, R37 ;  /* 0x000000ffff038224 */ /* 0x000fc600078e0025 */
[----:B------:R-:W2:Y:S01]  /*10570*/  LDL R37, [R1+0x3ac] ;  /* 0x0003ac0001257983 */ /* 0x000ea20000100800 */
[----:B------:R-:W-:-:S03]  /*10580*/  PRMT R200, RZ, 0x7610, R200 ;  /* 0x00007610ffc87816 */ /* 0x000fc600000000c8 */
[----:B------:R0:W2:Y:S01]  /*10590*/  @!P0 LDG.E.U8 R201, desc[UR14][R2.64] ;  /* 0x0000000e02c98981 */ /* 0x0000a2000c1e1100 */
[----:B------:R-:W-:Y:S01]  /*105a0*/  PRMT R199, RZ, 0x7610, R199 ;  /* 0x00007610ffc77816 */ /* 0x000fe200000000c7 */
[----:B0-----:R-:W-:Y:S02]  /*105b0*/  @!P0 IMAD.MOV.U32 R2, RZ, RZ, R35 ;  /* 0x000000ffff028224 */ /* 0x001fe400078e0023 */
[----:B------:R-:W2:Y:S01]  /*105c0*/  LDL R35, [R1+0x38c] ;  /* 0x00038c0001237983 */ /* 0x000ea20000100800 */
[----:B------:R-:W-:-:S03]  /*105d0*/  @!P0 IMAD.MOV.U32 R3, RZ, RZ, R36 ;  /* 0x000000ffff038224 */ /* 0x000fc600078e0024 */
[----:B------:R-:W2:Y:S04]  /*105e0*/  LDL R36, [R1+0x388] ;  /* 0x0003880001247983 */ /* 0x000ea80000100800 */
[----:B------:R0:W2:Y:S01]  /*105f0*/  @!P0 LDG.E.U8 R200, desc[UR14][R2.64] ;  /* 0x0000000e02c88981 */ /* 0x0000a2000c1e1100 */
[----:B------:R-:W-:Y:S01]  /*10600*/  PRMT R198, RZ, 0x7610, R198 ;  /* 0x00007610ffc67816 */ /* 0x000fe200000000c6 */
[----:B0-----:R-:W-:Y:S02]  /*10610*/  @!P0 IMAD.MOV.U32 R2, RZ, RZ, R33 ;  /* 0x000000ffff028224 */ /* 0x001fe400078e0021 */
[----:B------:R-:W-:Y:S01]  /*10620*/  @!P0 IMAD.MOV.U32 R3, RZ, RZ, R34 ;  /* 0x000000ffff038224 */ /* 0x000fe200078e0022 */
[----:B------:R-:W2:Y:S04]  /*10630*/  LDL R33, [R1+0x36c] ;  /* 0x00036c0001217983 */ /* 0x000ea80000100800 */
[----:B------:R-:W2:Y:S04]  /*10640*/  LDL R34, [R1+0x368] ;  /* 0x0003680001227983 */ /* 0x000ea80000100800 */
[----:B------:R0:W2:Y:S01]  /*10650*/  @!P0 LDG.E.U8 R199, desc[UR14][R2.64] ;  /* 0x0000000e02c78981 */ /* 0x0000a2000c1e1100 */
[----:B------:R-:W-:Y:S01]  /*10660*/  PRMT R194, RZ, 0x7610, R194 ;  /* 0x00007610ffc27816 */ /* 0x000fe200000000c2 */
[----:B0-----:R-:W-:-:S02]  /*10670*/  @!P0 IMAD.MOV.U32 R2, RZ, RZ, R31 ;  /* 0x000000ffff028224 */ /* 0x001fc400078e001f */
[----:B------:R-:W-:Y:S01]  /*10680*/  @!P0 IMAD.MOV.U32 R3, RZ, RZ, R32 ;  /* 0x000000ffff038224 */ /* 0x000fe200078e0020 */
[----:B------:R-:W2:Y:S04]  /*10690*/  LDL R31, [R1+0x34c] ;  /* 0x00034c00011f7983 */ /* 0x000ea80000100800 */
[----:B------:R-:W2:Y:S04]  /*106a0*/  LDL R32, [R1+0x348] ;  /* 0x0003480001207983 */ /* 0x000ea80000100800 */
[----:B------:R4:W2:Y:S02]  /*106b0*/  @!P0 LDG.E.U8 R198, desc[UR14][R2.64] ;  /* 0x0000000e02c68981 */ /* 0x0008a4000c1e1100 */
[----:B----4-:R-:W-:-:S02]  /*106c0*/  @!P0 IMAD.MOV.U32 R3, RZ, RZ, R29 ;  /* 0x000000ffff038224 */ /* 0x010fc400078e001d */
[----:B------:R-:W4:Y:S01]  /*106d0*/  LDL R29, [R1+0x328] ;  /* 0x00032800011d7983 */ /* 0x000f220000100800 */
[----:B---3--:R-:W-:-:S03]  /*106e0*/  @!P0 IMAD.MOV.U32 R2, RZ, RZ, R26 ;  /* 0x000000ffff028224 */ /* 0x008fc600078e001a */
[----:B------:R-:W3:Y:S04]  /*106f0*/  LDL R26, [R1+0x32c] ;  /* 0x00032c00011a7983 */ /* 0x000ee80000100800 */
[----:B------:R2:W3:Y:S02]  /*10700*/  @!P0 LDG.E.U8 R194, desc[UR14][R2.64] ;  /* 0x0000000e02c28981 */ /* 0x0004e4000c1e1100 */
[----:B--2---:R-:W-:Y:S02]  /*10710*/  @!P0 IMAD.MOV.U32 R2, RZ, RZ, R14 ;  /* 0x000000ffff028224 */ /* 0x004fe400078e000e */
[----:B------:R-:W2:Y:S01]  /*10720*/  LDL R14, [R1+0x30c] ;  /* 0x00030c00010e7983 */ /* 0x000ea20000100800 */
[----:B------:R-:W-:Y:S01]  /*10730*/  PRMT R189, RZ, 0x7610, R189 ;  /* 0x00007610ffbd7816 */ /* 0x000fe200000000bd */
[----:B------:R-:W-:Y:S01]  /*10740*/  @!P0 IMAD.MOV.U32 R3, RZ, RZ, R43 ;  /* 0x000000ffff038224 */ /* 0x000fe200078e002b */
[----:B------:R-:W-:-:S04]  /*10750*/  PRMT R185, RZ, 0x7610, R185 ;  /* 0x00007610ffb97816 */ /* 0x000fc800000000b9 */
        /* <DEDUP_REMOVED lines=23> */
[----:B------:R-:W-:Y:S02]  /*108d0*/  @!P0 IMAD.MOV.U32 R3, RZ, RZ, R32 ;  /* 0x000000ffff038224 */ /* 0x000fe400078e0020 */
[----:B------:R-:W2:Y:S04]  /*108e0*/  LDL R32, [R1+0x24c] ;  /* 0x00024c0001207983 */ /* 0x000ea80000100800 */
[----:B------:R4:W2:Y:S04]  /*108f0*/  @!P0 LDG.E.U8 R179, desc[UR14][R2.64] ;  /* 0x0000000e02b38981 */ /* 0x0008a8000c1e1100 */
[----:B------:R-:W2:Y:S01]  /*10900*/  LDL.LU R31, [R1+0x228] ;  /* 0x00022800011f7983 */ /* 0x000ea20000300800 */
[----:B----4-:R-:W-:-:S03]  /*10910*/  @!P0 IMAD.MOV.U32 R3, RZ, RZ, R29 ;  /* 0x000000ffff038224 */ /* 0x010fc600078e001d */
[----:B------:R-:W4:Y:S01]  /*10920*/  LDL.LU R29, [R1+0x20c] ;  /* 0x00020c00011d7983 */ /* 0x000f220000300800 */
[----:B---3--:R-:W-:-:S03]  /*10930*/  @!P0 IMAD.MOV.U32 R2, RZ, RZ, R26 ;  /* 0x000000ffff028224 */ /* 0x008fc600078e001a */
[----:B------:R-:W3:Y:S04]  /*10940*/  LDL.LU R26, [R1+0x248] ;  /* 0x00024800011a7983 */ /* 0x000ee80000300800 */
[----:B------:R2:W4:Y:S02]  /*10950*/  @!P0 LDG.E.U8 R178, desc[UR14][R2.64] ;  /* 0x0000000e02b28981 */ /* 0x000524000c1e1100 */
[----:B--2---:R-:W-:Y:S02]  /*10960*/  @!P0 IMAD.MOV.U32 R2, RZ, RZ, R14 ;  /* 0x000000ffff028224 */ /* 0x004fe400078e000e */
[----:B------:R-:W2:Y:S04]  /*10970*/  LDL.LU R14, [R1+0x268] ;  /* 0x00026800010e7983 */ /* 0x000ea80000300800 */
[----:B------:R-:W3:Y:S04]  /*10980*/  LDL.LU R238, [R1+0x288] ;  /* 0x0002880001ee7983 */ /* 0x000ee80000300800 */
[----:B------:R-:W4:Y:S01]  /*10990*/  LDL.LU R225, [R1+0x26c] ;  /* 0x00026c0001e17983 */ /* 0x000f220000300800 */
[----:B------:R-:W0:Y:S01]  /*109a0*/  S2R R223, SR_TID.X ;  /* 0x0000000000df7919 */ /* 0x000e220000002100 */
[----:B------:R-:W-:Y:S01]  /*109b0*/  PRMT R177, RZ, 0x7610, R177 ;  /* 0x00007610ffb17816 */ /* 0x000fe200000000b1 */
[----:B------:R-:W-:Y:S01]  /*109c0*/  @!P0 IMAD.MOV.U32 R3, RZ, RZ, R242 ;  /* 0x000000ffff038224 */ /* 0x000fe200078e00f2 */
[----:B------:R-:W-:Y:S01]  /*109d0*/  STL [R1+0x808], R242 ;  /* 0x000808f201007387 */ /* 0x000fe20000100800 */
[----:B0-----:R-:W-:-:S03]  /*109e0*/  LOP3.LUT R13, R223, 0x7f, RZ, 0xc0, !PT ;  /* 0x0000007fdf0d7812 */ /* 0x001fc600078ec0ff */
[----:B------:R0:W2:Y:S04]  /*109f0*/  @!P0 LDG.E.U8 R177, desc[UR14][R2.64] ;  /* 0x0000000e02b18981 */ /* 0x0000a8000c1e1100 */
[----:B------:R-:W-:Y:S04]  /*10a00*/  STS.U8 [R13+UR12], R173 ;  /* 0x000000ad0d007988 */ /* 0x000fe8000800000c */
[----:B------:R-:W-:Y:S04]  /*10a10*/  STS.U8 [R13+UR12+0x200], R172 ;  /* 0x000200ac0d007988 */ /* 0x000fe8000800000c */
        /* <DEDUP_REMOVED lines=21> */
[----:B------:R-:W-:Y:S01]  /*10b70*/  STS.U8 [R13+UR12+0x2e00], R6 ;  /* 0x002e00060d007988 */ /* 0x000fe2000800000c */
[----:B------:R-:W-:-:S03]  /*10b80*/  PRMT R176, RZ, 0x7610, R176 ;  /* 0x00007610ffb07816 */ /* 0x000fc600000000b0 */
[----:B------:R-:W-:Y:S01]  /*10b90*/  STS.U8 [R13+UR12+0x3000], R5 ;  /* 0x003000050d007988 */ /* 0x000fe2000800000c */
[----:B0-----:R-:W-:-:S03]  /*10ba0*/  @!P0 IMAD.MOV.U32 R2, RZ, RZ, R234 ;  /* 0x000000ffff028224 */ /* 0x001fc600078e00ea */
[----:B------:R-:W-:Y:S01]  /*10bb0*/  STS.U8 [R13+UR12+0x3200], R4 ;  /* 0x003200040d007988 */ /* 0x000fe2000800000c */
[----:B------:R-:W-:-:S03]  /*10bc0*/  @!P0 IMAD.MOV.U32 R3, RZ, RZ, R252 ;  /* 0x000000ffff038224 */ /* 0x000fc600078e00fc */
[----:B------:R-:W-:Y:S04]  /*10bd0*/  STL [R1+0x810], R234 ;  /* 0x000810ea01007387 */ /* 0x000fe80000100800 */
[----:B------:R-:W-:Y:S04]  /*10be0*/  STS.U8 [R13+UR12+0x3400], R17 ;  /* 0x003400110d007988 */ /* 0x000fe8000800000c */
[----:B------:R-:W-:Y:S04]  /*10bf0*/  STL [R1+0x80c], R252 ;  /* 0x00080cfc01007387 */ /* 0x000fe80000100800 */
[----:B------:R-:W-:Y:S04]  /*10c00*/  STS.U8 [R13+UR12+0x3600], R22 ;  /* 0x003600160d007988 */ /* 0x000fe8000800000c */
[----:B------:R-:W-:Y:S04]  /*10c10*/  STL [R1+0x818], R250 ;  /* 0x000818fa01007387 */ /* 0x000fe80000100800 */
[----:B------:R-:W-:Y:S04]  /*10c20*/  STL [R1+0x814], R244 ;  /* 0x000814f401007387 */ /* 0x000fe80000100800 */
[----:B------:R-:W-:Y:S04]  /*10c30*/  STS.U8 [R13+UR12+0x3800], R153 ;  /* 0x003800990d007988 */ /* 0x000fe8000800000c */
[----:B------:R-:W-:Y:S04]  /*10c40*/  STL [R1+0x820], R236 ;  /* 0x000820ec01007387 */ /* 0x000fe80000100800 */
[----:B------:R-:W-:Y:S01]  /*10c50*/  STS.U8 [R13+UR12+0x3a00], R154 ;  /* 0x003a009a0d007988 */ /* 0x000fe2000800000c */
[----:B------:R-:W-:-:S03]  /*10c60*/  PRMT R175, RZ, 0x7610, R175 ;  /* 0x00007610ffaf7816 */ /* 0x000fc600000000af */
[----:B------:R-:W-:Y:S04]  /*10c70*/  STL [R1+0x81c], R0 ;  /* 0x00081c0001007387 */ /* 0x000fe80000100800 */
[----:B------:R-:W-:Y:S04]  /*10c80*/  STS.U8 [R13+UR12+0x3c00], R155 ;  /* 0x003c009b0d007988 */ /* 0x000fe8000800000c */
[----:B------:R-:W-:Y:S04]  /*10c90*/  STL [R1+0x824], R251 ;  /* 0x000824fb01007387 */ /* 0x000fe80000100800 */
[----:B------:R0:W-:Y:S04]  /*10ca0*/  STS.U8 [R13+UR12+0x3e00], R157 ;  /* 0x003e009d0d007988 */ /* 0x0001e8000800000c */
[----:B------:R1:W2:Y:S04]  /*10cb0*/  @!P0 LDG.E.U8 R176, desc[UR14][R2.64] ;  /* 0x0000000e02b08981 */ /* 0x0002a8000c1e1100 */
[----:B0-----:R-:W2:Y:S01]  /*10cc0*/  LDL.LU R13, [R1+0x22c] ;  /* 0x00022c00010d7983 */ /* 0x001ea20000300800 */
[----:B-1----:R-:W-:-:S03]  /*10cd0*/  @!P0 IMAD.MOV.U32 R2, RZ, RZ, R250 ;  /* 0x000000ffff028224 */ /* 0x002fc600078e00fa */
[----:B------:R-:W2:Y:S01]  /*10ce0*/  LDL.LU R223, [R1+0x208] ;  /* 0x0002080001df7983 */ /* 0x000ea20000300800 */
[----:B------:R-:W-:Y:S01]  /*10cf0*/  @!P0 IMAD.MOV.U32 R3, RZ, RZ, R244 ;  /* 0x000000ffff038224 */ /* 0x000fe200078e00f4 */
[----:B------:R-:W-:-:S04]  /*10d00*/  PRMT R174, RZ, 0x7610, R174 ;  /* 0x00007610ffae7816 */ /* 0x000fc800000000ae */
[----:B------:R0:W2:Y:S02]  /*10d10*/  @!P0 LDG.E.U8 R175, desc[UR14][R2.64] ;  /* 0x0000000e02af8981 */ /* 0x0000a4000c1e1100 */
[----:B0-----:R-:W-:Y:S02]  /*10d20*/  @!P0 IMAD.MOV.U32 R2, RZ, RZ, R236 ;  /* 0x000000ffff028224 */ /* 0x001fe400078e00ec */
[----:B------:R-:W-:-:S05]  /*10d30*/  @!P0 IMAD.MOV.U32 R3, RZ, RZ, R0 ;  /* 0x000000ffff038224 */ /* 0x000fca00078e0000 */
[----:B------:R0:W2:Y:S01]  /*10d40*/  @!P0 LDG.E.U8 R174, desc[UR14][R2.64] ;  /* 0x0000000e02ae8981 */ /* 0x0000a2000c1e1100 */
[----:B------:R-:W-:Y:S01]  /*10d50*/  PRMT R173, RZ, 0x7610, R173 ;  /* 0x00007610ffad7816 */ /* 0x000fe200000000ad */
[----:B0-----:R-:W-:Y:S02]  /*10d60*/  @!P0 IMAD.MOV.U32 R2, RZ, RZ, R251 ;  /* 0x000000ffff028224 */ /* 0x001fe400078e00fb */
[----:B------:R-:W2:Y:S04]  /*10d70*/  LDL.LU R251, [R1+0x364] ;  /* 0x0003640001fb7983 */ /* 0x000ea80000300800 */
        /* <DEDUP_REMOVED lines=8> */
[----:B------:R-:W2:Y:S01]  /*10e00*/  LDL.LU R241, [R1+0x300] ;  /* 0x0003000001f17983 */ /* 0x000ea20000300800 */
[----:B------:R-:W-:-:S03]  /*10e10*/  PRMT R172, RZ, 0x7610, R172 ;  /* 0x00007610ffac7816 */ /* 0x000fc600000000ac */
[----:B------:R-:W2:Y:S04]  /*10e20*/  LDL.LU R249, [R1+0x2c4] ;  /* 0x0002c40001f97983 */ /* 0x000ea80000300800 */
[----:B------:R-:W2:Y:S04]  /*10e30*/  LDL.LU R230, [R1+0x2e0] ;  /* 0x0002e00001e67983 */ /* 0x000ea80000300800 */
[----:B------:R-:W2:Y:S04]  /*10e40*/  LDL.LU R235, [R1+0x2a4] ;  /* 0x0002a40001eb7983 */ /* 0x000ea80000300800 */
[----:B------:R-:W2:Y:S01]  /*10e50*/  LDL.LU R243, [R1+0x2c0] ;  /* 0x0002c00001f37983 */ /* 0x000ea20000300800 */
[----:B---3--:R-:W-:-:S03]  /*10e60*/  @!P0 IMAD.MOV.U32 R3, RZ, RZ, R238 ;  /* 0x000000ffff038224 */ /* 0x008fc600078e00ee */
[----:B------:R-:W3:Y:S04]  /*10e70*/  LDL.LU R229, [R1+0x284] ;  /* 0x0002840001e57983 */ /* 0x000ee80000300800 */
[----:B------:R4:W3:Y:S04]  /*10e80*/  @!P0 LDG.E.U8 R173, desc[UR14][R2.64] ;  /* 0x0000000e02ad8981 */ /* 0x0008e8000c1e1100 */
[----:B------:R-:W3:Y:S01]  /*10e90*/  LDL R33, [R1+0x580] ;  /* 0x0005800001217983 */ /* 0x000ee20000100800 */
[----:B------:R-:W-:Y:S02]  /*10ea0*/  PRMT R171, RZ, 0x7610, R171 ;  /* 0x00007610ffab7816 */ /* 0x000fe400000000ab */
[----:B------:R-:W-:Y:S01]  /*10eb0*/  PRMT R170, RZ, 0x7610, R170 ;  /* 0x00007610ffaa7816 */ /* 0x000fe200000000aa */
[----:B------:R-:W3:Y:S01]  /*10ec0*/  LDL R41, [R1+0x560] ;  /* 0x0005600001297983 */ /* 0x000ee20000100800 */
[----:B----4-:R-:W-:-:S02]  /*10ed0*/  @!P0 IMAD.MOV.U32 R2, RZ, RZ, R225 ;  /* 0x000000ffff028224 */ /* 0x010fc400078e00e1 */
[----:B--2---:R-:W-:Y:S01]  /*10ee0*/  @!P0 IMAD.MOV.U32 R3, RZ, RZ, R14 ;  /* 0x000000ffff038224 */ /* 0x004fe200078e000e */
[----:B------:R-:W-:Y:S01]  /*10ef0*/  PRMT R169, RZ, 0x7610, R169 ;  /* 0x00007610ffa97816 */ /* 0x000fe200000000a9 */
[----:B------:R-:W2:Y:S04]  /*10f00*/  LDL R40, [R1+0x564] ;  /* 0x0005640001287983 */ /* 0x000ea80000100800 */
[----:B------:R0:W4:Y:S01]  /*10f10*/  @!P0 LDG.E.U8 R172, desc[UR14][R2.64] ;  /* 0x0000000e02ac8981 */ /* 0x000122000c1e1100 */
[----:B------:R-:W-:-:S03]  /*10f20*/  PRMT R168, RZ, 0x7610, R168 ;  /* 0x00007610ffa87816 */ /* 0x000fc600000000a8 */
[----:B------:R-:W4:Y:S04]  /*10f30*/  LDL R39, [R1+0x540] ;  /* 0x0005400001277983 */ /* 0x000f280000100800 */
[----:B------:R-:W4:Y:S01]  /*10f40*/  LDL R38, [R1+0x544] ;  /* 0x0005440001267983 */ /* 0x000f220000100800 */
[----:B0-----:R-:W-:-:S03]  /*10f50*/  @!P0 IMAD.MOV.U32 R2, RZ, RZ, R32 ;  /* 0x000000ffff028224 */ /* 0x001fc600078e0020 */
[----:B------:R-:W2:Y:S01]  /*10f60*/  LDL R32, [R1+0x780] ;  /* 0x0007800001207983 */ /* 0x000ea20000100800 */
[----:B------:R-:W-:Y:S01]  /*10f70*/  @!P0 IMAD.MOV.U32 R3, RZ, RZ, R26 ;  /* 0x000000ffff038224 */ /* 0x000fe200078e001a */
[----:B------:R-:W-:Y:S02]  /*10f80*/  PRMT R167, RZ, 0x7610, R167 ;  /* 0x00007610ffa77816 */ /* 0x000fe400000000a7 */
[----:B------:R-:W4:Y:S04]  /*10f90*/  LDL R37, [R1+0x520] ;  /* 0x0005200001257983 */ /* 0x000f280000100800 */
[----:B------:R0:W4:Y:S04]  /*10fa0*/  @!P0 LDG.E.U8 R171, desc[UR14][R2.64] ;  /* 0x0000000e02ab8981 */ /* 0x000128000c1e1100 */
[----:B------:R-:W4:Y:S04]  /*10fb0*/  LDL R36, [R1+0x524] ;  /* 0x0005240001247983 */ /* 0x000f280000100800 */
[----:B------:R-:W4:Y:S01]  /*10fc0*/  LDL R35, [R1+0x500] ;  /* 0x0005000001237983 */ /* 0x000f220000100800 */
[----:B0-----:R-:W-:-:S03]  /*10fd0*/  @!P0 IMAD.MOV.U32 R3, RZ, RZ, R31 ;  /* 0x000000ffff038224 */ /* 0x001fc600078e001f */
[----:B------:R-:W4:Y:S04]  /*10fe0*/  LDL R34, [R1+0x504] ;  /* 0x0005040001227983 */ /* 0x000f280000100800 */
[----:B------:R0:W-:Y:S01]  /*10ff0*/  STL [R1+0x82c], R248 ;  /* 0x00082cf801007387 */ /* 0x0001e20000100800 */
[----:B------:R-:W-:Y:S01]  /*11000*/  PRMT R166, RZ, 0x7610, R166 ;  /* 0x00007610ffa67816 */ /* 0x000fe200000000a6 */
[----:B------:R-:W-:-:S05]  /*11010*/  @!P0 IMAD.MOV.U32 R2, RZ, RZ, R13 ;  /* 0x000000ffff028224 */ /* 0x000fca00078e000d */
[----:B------:R1:W4:Y:S02]  /*11020*/  @!P0 LDG.E.U8 R170, desc[UR14][R2.64] ;  /* 0x0000000e02aa8981 */ /* 0x000324000c1e1100 */
[----:B-1----:R-:W-:Y:S02]  /*11030*/  @!P0 IMAD.MOV.U32 R2, RZ, RZ, R29 ;  /* 0x000000ffff028224 */ /* 0x002fe400078e001d */
[----:B------:R-:W-:-:S05]  /*11040*/  @!P0 IMAD.MOV.U32 R3, RZ, RZ, R223 ;  /* 0x000000ffff038224 */ /* 0x000fca00078e00df */
[----:B------:R1:W4:Y:S02]  /*11050*/  @!P0 LDG.E.U8 R169, desc[UR14][R2.64] ;  /* 0x0000000e02a98981 */ /* 0x000324000c1e1100 */
[----:B-1----:R-:W-:Y:S02]  /*11060*/  @!P0 IMAD.MOV.U32 R2, RZ, RZ, R248 ;  /* 0x000000ffff028224 */ /* 0x002fe400078e00f8 */
[----:B------:R-:W-:Y:S01]  /*11070*/  @!P0 IMAD.MOV.U32 R3, RZ, RZ, R247 ;  /* 0x000000ffff038224 */ /* 0x000fe200078e00f7 */
[----:B0-----:R-:W4:Y:S04]  /*11080*/  LDL.LU R248, [R1+0x384] ;  /* 0x0003840001f87983 */ /* 0x001f280000300800 */
[----:B------:R0:W4:Y:S04]  /*11090*/  @!P0 LDG.E.U8 R168, desc[UR14][R2.64] ;  /* 0x0000000e02a88981 */ /* 0x000128000c1e1100 */
[----:B------:R1:W-:Y:S01]  /*110a0*/  STL [R1+0x828], R247 ;  /* 0x000828f701007387 */ /* 0x0003e20000100800 */
[----:B0-----:R-:W-:-:S02]  /*110b0*/  @!P0 IMAD.MOV.U32 R2, RZ, RZ, R240 ;  /* 0x000000ffff028224 */ /* 0x001fc400078e00f0 */
[----:B------:R-:W-:Y:S01]  /*110c0*/  @!P0 IMAD.MOV.U32 R3, RZ, RZ, R239 ;  /* 0x000000ffff038224 */ /* 0x000fe200078e00ef */
[----:B-1----:R-:W4:Y:S04]  /*110d0*/  LDL.LU R247, [R1+0x3a0] ;  /* 0x0003a00001f77983 */ /* 0x002f280000300800 */
[----:B------:R0:W-:Y:S04]  /*110e0*/  STL [R1+0x834], R240 ;  /* 0x000834f001007387 */ /* 0x0001e80000100800 */
[----:B------:R1:W4:Y:S04]  /*110f0*/  @!P0 LDG.E.U8 R167, desc[UR14][R2.64] ;  /* 0x0000000e02a78981 */ /* 0x000328000c1e1100 */
[----:B0-----:R-:W4:Y:S01]  /*11100*/  LDL.LU R240, [R1+0x3a4] ;  /* 0x0003a40001f07983 */ /* 0x001f220000300800 */
[----:B-1----:R-:W-:-:S03]  /*11110*/  @!P0 IMAD.MOV.U32 R2, RZ, RZ, R232 ;  /* 0x000000ffff028224 */ /* 0x002fc600078e00e8 */
[----:B------:R0:W-:Y:S01]  /*11120*/  STL [R1+0x830], R239 ;  /* 0x000830ef01007387 */ /* 0x0001e20000100800 */
[----:B------:R-:W-:-:S05]  /*11130*/  @!P0 IMAD.MOV.U32 R3, RZ, RZ, R231 ;  /* 0x000000ffff038224 */ /* 0x000fca00078e00e7 */
[----:B------:R3:W4:Y:S04]  /*11140*/  @!P0 LDG.E.U8 R166, desc[UR14][R2.64] ;  /* 0x0000000e02a68981 */ /* 0x000728000c1e1100 */
[----:B0-----:R-:W4:Y:S04]  /*11150*/  LDL.LU R239, [R1+0x3c0] ;  /* 0x0003c00001ef7983 */ /* 0x001f280000300800 */
[----:B------:R0:W-:Y:S04]  /*11160*/  STL [R1+0x83c], R232 ;  /* 0x00083ce801007387 */ /* 0x0001e80000100800 */
[----:B0-----:R-:W4:Y:S04]  /*11170*/  LDL.LU R232, [R1+0x3c4] ;  /* 0x0003c40001e87983 */ /* 0x001f280000300800 */
[----:B------:R0:W-:Y:S01]  /*11180*/  STL [R1+0x838], R231 ;  /* 0x000838e701007387 */ /* 0x0001e20000100800 */
[----:B---3--:R-:W-:-:S03]  /*11190*/  @!P0 IMAD.MOV.U32 R3, RZ, RZ, R33 ;  /* 0x000000ffff038224 */ /* 0x008fc600078e0021 */
[----:B0-----:R-:W3:Y:S04]  /*111a0*/  LDL.LU R231, [R1+0x3e0] ;  /* 0x0003e00001e77983 */ /* 0x001ee80000300800 */
[----:B------:R-:W3:Y:S04]  /*111b0*/  LDL R33, [R1+0x4e0] ;  /* 0x0004e00001217983 */ /* 0x000ee80000100800 */
[----:B------:R-:W3:Y:S04]  /*111c0*/  LDL R46, [R1+0x4c0] ;  /* 0x0004c000012e7983 */ /* 0x000ee80000100800 */
[----:B------:R-:W3:Y:S01]  /*111d0*/  LDL R45, [R1+0x4c4] ;  /* 0x0004c400012d7983 */ /* 0x000ee20000100800 */
[----:B--2---:R-:W-:-:S03]  /*111e0*/  @!P0 IMAD.MOV.U32 R2, RZ, RZ, R32 ;  /* 0x000000ffff028224 */ /* 0x004fc600078e0020 */
[----:B------:R-:W2:Y:S01]  /*111f0*/  LDL R32, [R1+0x4e4] ;  /* 0x0004e40001207983 */ /* 0x000ea20000100800 */
[----:B------:R-:W-:-:S03]  /*11200*/  PRMT R165, RZ, 0x7610, R165 ;  /* 0x00007610ffa57816 */ /* 0x000fc600000000a5 */
[----:B------:R0:W-:Y:S04]  /*11210*/  STS.U8 [R228+UR12+0xe80], R184 ;  /* 0x000e80b8e4007988 */ /* 0x0001e8000800000c */
[----:B------:R1:W-:Y:S04]  /*11220*/  STS.U8 [R228+UR12+0xc80], R164 ;  /* 0x000c80a4e4007988 */ /* 0x0003e8000800000c */
[----:B------:R1:W2:Y:S04]  /*11230*/  @!P0 LDG.E.U8 R165, desc[UR14][R2.64] ;  /* 0x0000000e02a58981 */ /* 0x0002a8000c1e1100 */
[----:B0-----:R-:W2:Y:S04]  /*11240*/  LDL.LU R184, [R1+0x200] ;  /* 0x0002000001b87983 */ /* 0x001ea80000300800 */
[----:B------:R-:W2:Y:S04]  /*11250*/  LDL R44, [R1+0x4a0] ;  /* 0x0004a000012c7983 */ /* 0x000ea80000100800 */
[----:B------:R-:W2:Y:S01]  /*11260*/  LDL R43, [R1+0x4a4] ;  /* 0x0004a400012b7983 */ /* 0x000ea20000100800 */
[----:B-1----:R-:W-:Y:S01]  /*11270*/  PRMT R164, RZ, 0x7610, R164 ;  /* 0x00007610ffa47816 */ /* 0x002fe200000000a4 */
[----:B------:R-:W-:-:S02]  /*11280*/  @!P0 IMAD.MOV.U32 R2, RZ, RZ, R40 ;  /* 0x000000ffff028224 */ /* 0x000fc400078e0028 */
[----:B------:R-:W-:Y:S01]  /*11290*/  @!P0 IMAD.MOV.U32 R3, RZ, RZ, R41 ;  /* 0x000000ffff038224 */ /* 0x000fe200078e0029 */
[----:B------:R-:W2:Y:S04]  /*112a0*/  LDL R42, [R1+0x480] ;  /* 0x00048000012a7983 */ /* 0x000ea80000100800 */
[----:B------:R-:W2:Y:S04]  /*112b0*/  LDL R41, [R1+0x484] ;  /* 0x0004840001297983 */ /* 0x000ea80000100800 */
[----:B------:R0:W-:Y:S04]  /*112c0*/  STS.U8 [R228+UR12+0xa80], R163 ;  /* 0x000a80a3e4007988 */ /* 0x0001e8000800000c */
[----:B------:R4:W2:Y:S04]  /*112d0*/  @!P0 LDG.E.U8 R164, desc[UR14][R2.64] ;  /* 0x0000000e02a48981 */ /* 0x0008a8000c1e1100 */
[----:B------:R-:W2:Y:S01]  /*112e0*/  LDL R40, [R1+0x460] ;  /* 0x0004600001287983 */ /* 0x000ea20000100800 */
[----:B0-----:R-:W-:Y:S01]  /*112f0*/  PRMT R163, RZ, 0x7610, R163 ;  /* 0x00007610ffa37816 */ /* 0x001fe200000000a3 */
[----:B----4-:R-:W-:-:S02]  /*11300*/  @!P0 IMAD.MOV.U32 R2, RZ, RZ, R38 ;  /* 0x000000ffff028224 */ /* 0x010fc400078e0026 */
[----:B------:R-:W-:Y:S01]  /*11310*/  @!P0 IMAD.MOV.U32 R3, RZ, RZ, R39 ;  /* 0x000000ffff038224 */ /* 0x000fe200078e0027 */
[----:B------:R0:W-:Y:S04]  /*11320*/  STS.U8 [R228+UR12+0x880], R162 ;  /* 0x000880a2e4007988 */ /* 0x0001e8000800000c */
[----:B------:R-:W4:Y:S04]  /*11330*/  LDL R39, [R1+0x464] ;  /* 0x0004640001277983 */ /* 0x000f280000100800 */
[----:B------:R1:W4:Y:S01]  /*11340*/  @!P0 LDG.E.U8 R163, desc[UR14][R2.64] ;  /* 0x0000000e02a38981 */ /* 0x000322000c1e1100 */
[----:B0-----:R-:W-:-:S03]  /*11350*/  PRMT R162, RZ, 0x7610, R162 ;  /* 0x00007610ffa27816 */ /* 0x001fc600000000a2 */
[----:B------:R-:W4:Y:S01]  /*11360*/  LDL R38, [R1+0x440] ;  /* 0x0004400001267983 */ /* 0x000f220000100800 */
[----:B-1----:R-:W-:Y:S02]  /*11370*/  @!P0 IMAD.MOV.U32 R2, RZ, RZ, R36 ;  /* 0x000000ffff028224 */ /* 0x002fe400078e0024 */
        /* <DEDUP_REMOVED lines=8> */
[----:B------:R-:W4:Y:S04]  /*11400*/  LDL R34, [R1+0x400] ;  /* 0x0004000001227983 */ /* 0x000f280000100800 */
[----:B------:R-:W4:Y:S04]  /*11410*/  LDL R35, [R1+0x424] ;  /* 0x0004240001237983 */ /* 0x000f280000100800 */
[----:B------:R3:W4:Y:S02]  /*11420*/  @!P0 LDG.E.U8 R161, desc[UR14][R2.64] ;  /* 0x0000000e02a18981 */ /* 0x000724000c1e1100 */
[----:B---3--:R-:W-:-:S02]  /*11430*/  @!P0 IMAD.MOV.U32 R3, RZ, RZ, R33 ;  /* 0x000000ffff038224 */ /* 0x008fc400078e0021 */
[----:B------:R-:W3:Y:S01]  /*11440*/  LDL R33, [R1+0x404] ;  /* 0x0004040001217983 */ /* 0x000ee20000100800 */
[----:B--2---:R-:W-:-:S03]  /*11450*/  @!P0 IMAD.MOV.U32 R2, RZ, RZ, R32 ;  /* 0x000000ffff028224 */ /* 0x004fc600078e0020 */
[----:B------:R-:W2:Y:S04]  /*11460*/  LDL R32, [R1+0x3e4] ;  /* 0x0003e40001207983 */ /* 0x000ea80000100800 */
[----:B------:R0:W-:Y:S04]  /*11470*/  STS.U8 [R228+UR12+0x480], R160 ;  /* 0x000480a0e4007988 */ /* 0x0001e8000800000c */
[----:B------:R1:W-:Y:S01]  /*11480*/  STS.U8 [R228+UR12+0x280], R159 ;  /* 0x0002809fe4007988 */ /* 0x0003e2000800000c */
[----:B0-----:R-:W-:Y:S02]  /*11490*/  PRMT R160, RZ, 0x7610, R160 ;  /* 0x00007610ffa07816 */ /* 0x001fe400000000a0 */
[----:B-1----:R-:W-:-:S04]  /*114a0*/  PRMT R159, RZ, 0x7610, R159 ;  /* 0x00007610ff9f7816 */ /* 0x002fc8000000009f */
[----:B------:R0:W2:Y:S04]  /*114b0*/  @!P0 LDG.E.U8 R160, desc[UR14][R2.64] ;  /* 0x0000000e02a08981 */ /* 0x0000a8000c1e1100 */
[----:B------:R1:W-:Y:S01]  /*114c0*/  STS.U8 [R228+UR12+0x80], R158 ;  /* 0x0000809ee4007988 */ /* 0x0003e2000800000c */
[----:B0-----:R-:W-:Y:S02]  /*114d0*/  @!P0 IMAD.MOV.U32 R2, RZ, RZ, R45 ;  /* 0x000000ffff028224 */ /* 0x001fe400078e002d */
[----:B------:R-:W-:Y:S01]  /*114e0*/  @!P0 IMAD.MOV.U32 R3, RZ, RZ, R46 ;  /* 0x000000ffff038224 */ /* 0x000fe200078e002e */
[----:B-1----:R-:W-:-:S04]  /*114f0*/  PRMT R158, RZ, 0x7610, R158 ;  /* 0x00007610ff9e7816 */ /* 0x002fc8000000009e */
        /* <DEDUP_REMOVED lines=10> */
[----:B----4-:R-:W-:Y:S02]  /*115a0*/  @!P0 IMAD.MOV.U32 R2, RZ, RZ, R39 ;  /* 0x000000ffff028224 */ /* 0x010fe400078e0027 */
[----:B------:R-:W-:-:S05]  /*115b0*/  @!P0 IMAD.MOV.U32 R3, RZ, RZ, R40 ;  /* 0x000000ffff038224 */ /* 0x000fca00078e0028 */
[----:B------:R0:W4:Y:S01]  /*115c0*/  @!P0 LDG.E.U8 R155, desc[UR14][R2.64] ;  /* 0x0000000e029b8981 */ /* 0x000122000c1e1100 */
[----:B------:R-:W-:Y:S01]  /*115d0*/  PRMT R153, RZ, 0x7610, R153 ;  /* 0x00007610ff997816 */ /* 0x000fe20000000099 */
[----:B0-----:R-:W-:Y:S02]  /*115e0*/  @!P0 IMAD.MOV.U32 R2, RZ, RZ, R37 ;  /* 0x000000ffff028224 */ /* 0x001fe400078e0025 */
[----:B------:R-:W-:-:S05]  /*115f0*/  @!P0 IMAD.MOV.U32 R3, RZ, RZ, R38 ;  /* 0x000000ffff038224 */ /* 0x000fca00078e0026 */
[----:B------:R0:W4:Y:S01]  /*11600*/  @!P0 LDG.E.U8 R154, desc[UR14][R2.64] ;  /* 0x0000000e029a8981 */ /* 0x000122000c1e1100 */
[----:B------:R-:W-:-:S03]  /*11610*/  PRMT R152, RZ, 0x7610, R152 ;  /* 0x00007610ff987816 */ /* 0x000fc60000000098 */
[----:B------:R1:W-:Y:S01]  /*11620*/  STS.U8 [R228+UR12+0x1680], R190 ;  /* 0x001680bee4007988 */ /* 0x0003e2000800000c */
[----:B0-----:R-:W-:Y:S02]  /*11630*/  @!P0 IMAD.MOV.U32 R2, RZ, RZ, R35 ;  /* 0x000000ffff028224 */ /* 0x001fe400078e0023 */
[----:B------:R-:W-:Y:S01]  /*11640*/  @!P0 IMAD.MOV.U32 R3, RZ, RZ, R36 ;  /* 0x000000ffff038224 */ /* 0x000fe200078e0024 */
[----:B------:R0:W-:Y:S04]  /*11650*/  STS.U8 [R228+UR12+0x1a80], R192 ;  /* 0x001a80c0e4007988 */ /* 0x0001e8000800000c */
[----:B------:R0:W4:Y:S04]  /*11660*/  @!P0 LDG.E.U8 R153, desc[UR14][R2.64] ;  /* 0x0000000e02998981 */ /* 0x000128000c1e1100 */
[----:B-1----:R-:W4:Y:S04]  /*11670*/  LDL.LU R190, [R1+0x220] ;  /* 0x0002200001be7983 */ /* 0x002f280000300800 */
[----:B0-----:R-:W4:Y:S01]  /*11680*/  LDL.LU R192, [R1+0x204] ;  /* 0x0002040001c07983 */ /* 0x001f220000300800 */
[----:B------:R-:W-:-:S03]  /*11690*/  @!P0 IMAD.MOV.U32 R3, RZ, RZ, R34 ;  /* 0x000000ffff038224 */ /* 0x000fc600078e0022 */
[----:B------:R0:W-:Y:S04]  /*116a0*/  STS.U8 [R228+UR12+0x2080], R196 ;  /* 0x002080c4e4007988 */ /* 0x0001e8000800000c */
[----:B------:R1:W-:Y:S04]  /*116b0*/  STS.U8 [R228+UR12+0x2280], R197 ;  /* 0x002280c5e4007988 */ /* 0x0003e8000800000c */
[----:B------:R1:W-:Y:S01]  /*116c0*/  STS.U8 [R228+UR12+0x2480], R202 ;  /* 0x002480cae4007988 */ /* 0x0003e2000800000c */
[----:B0-----:R-:W-:-:S03]  /*116d0*/  IMAD.MOV.U32 R196, RZ, RZ, R25 ;  /* 0x000000ffffc47224 */ /* 0x001fc600078e0019 */
[----:B------:R0:W-:Y:S01]  /*116e0*/  STS.U8 [R228+UR12+0x1c80], R193 ;  /* 0x001c80c1e4007988 */ /* 0x0001e2000800000c */
[----:B-1----:R-:W-:-:S03]  /*116f0*/  IMAD.MOV.U32 R197, RZ, RZ, R24 ;  /* 0x000000ffffc57224 */ /* 0x002fc600078e0018 */
[----:B------:R1:W-:Y:S04]  /*11700*/  STS.U8 [R228+UR12+0x1e80], R195 ;  /* 0x001e80c3e4007988 */ /* 0x0003e8000800000c */
[----:B------:R-:W4:Y:S01]  /*11710*/  LDL.LU R202, [R1+0x240] ;  /* 0x0002400001ca7983 */ /* 0x000f220000300800 */
[----:B0-----:R-:W-:-:S03]  /*11720*/  IMAD.MOV.U32 R193, RZ, RZ, R27 ;  /* 0x000000ffffc17224 */ /* 0x001fc600078e001b */
[----:B------:R0:W-:Y:S01]  /*11730*/  STS.U8 [R228+UR12+0x1480], R188 ;  /* 0x001480bce4007988 */ /* 0x0001e2000800000c */
[----:B-1----:R-:W-:-:S03]  /*11740*/  IMAD.MOV.U32 R195, RZ, RZ, R26 ;  /* 0x000000ffffc37224 */ /* 0x002fc600078e001a */
[----:B------:R1:W-:Y:S04]  /*11750*/  STS.U8 [R228+UR12+0x1880], R191 ;  /* 0x001880bfe4007988 */ /* 0x0003e8000800000c */
[----:B------:R-:W4:Y:S01]  /*11760*/  LDL.LU.64 R24, [R1] ;  /* 0x0000000001187983 */ /* 0x000f220000300a00 */
[----:B0-----:R-:W-:-:S03]  /*11770*/  IMAD.MOV.U32 R188, RZ, RZ, R29 ;  /* 0x000000ffffbc7224 */ /* 0x001fc600078e001d */
[----:B------:R0:W-:Y:S01]  /*11780*/  STS.U8 [R228+UR12+0x1080], R186 ;  /* 0x001080bae4007988 */ /* 0x0001e2000800000c */
[----:B-1----:R-:W-:-:S03]  /*11790*/  IMAD.MOV.U32 R191, RZ, RZ, R28 ;  /* 0x000000ffffbf7224 */ /* 0x002fc600078e001c */
[----:B------:R1:W-:Y:S04]  /*117a0*/  STS.U8 [R228+UR12+0x1280], R187 ;  /* 0x001280bbe4007988 */ /* 0x0003e8000800000c */
[----:B------:R-:W4:Y:S01]  /*117b0*/  LDL.LU.64 R26, [R1+0x8] ;  /* 0x00000800011a7983 */ /* 0x000f220000300a00 */
[----:B0-----:R-:W-:-:S03]  /*117c0*/  IMAD.MOV.U32 R186, RZ, RZ, R31 ;  /* 0x000000ffffba7224 */ /* 0x001fc600078e001f */
[----:B------:R-:W4:Y:S01]  /*117d0*/  LDL.LU.64 R28, [R1+0x10] ;  /* 0x00001000011c7983 */ /* 0x000f220000300a00 */
[----:B-1----:R-:W-:-:S03]  /*117e0*/  IMAD.MOV.U32 R187, RZ, RZ, R30 ;  /* 0x000000ffffbb7224 */ /* 0x002fc600078e001e */
[----:B------:R-:W4:Y:S01]  /*117f0*/  LDL.LU.64 R30, [R1+0x18] ;  /* 0x00001800011e7983 */ /* 0x000f220000300a00 */
[----:B------:R-:W-:Y:S01]  /*11800*/  PRMT R23, RZ, 0x7610, R23 ;  /* 0x00007610ff177816 */ /* 0x000fe20000000017 */
[----:B---3--:R-:W-:-:S05]  /*11810*/  @!P0 IMAD.MOV.U32 R2, RZ, RZ, R33 ;  /* 0x000000ffff028224 */ /* 0x008fca00078e0021 */
[----:B------:R2:W3:Y:S02]  /*11820*/  @!P0 LDG.E.U8 R152, desc[UR14][R2.64] ;  /* 0x0000000e02988981 */ /* 0x0004e4000c1e1100 */
[----:B--2---:R-:W-:Y:S02]  /*11830*/  @!P0 IMAD.MOV.U32 R2, RZ, RZ, R32 ;  /* 0x000000ffff028224 */ /* 0x004fe400078e0020 */
[----:B------:R-:W2:Y:S04]  /*11840*/  LDL.LU.64 R32, [R1+0x20] ;  /* 0x0000200001207983 */ /* 0x000ea80000300a00 */
        /* <DEDUP_REMOVED lines=48> */
[----:B------:R-:W2:Y:S01]  /*11b50*/  LDL.LU.64 R130, [R1+0x1a8] ;  /* 0x0001a80001827983 */ /* 0x000ea20000300a00 */
[----:B------:R-:W-:-:S03]  /*11b60*/  @!P0 IMAD.MOV.U32 R3, RZ, RZ, R231 ;  /* 0x000000ffff038224 */ /* 0x000fc600078e00e7 */
        /* <DEDUP_REMOVED lines=9> */
[----:B------:R0:W2:Y:S04]  /*11c00*/  @!P0 LDG.E.U8 R23, desc[UR14][R2.64] ;  /* 0x0000000e02178981 */ /* 0x0000a8000c1e1100 */
[----:B------:R-:W2:Y:S01]  /*11c10*/  LDL.LU.64 R150, [R1+0x1f8] ;  /* 0x0001f80001967983 */ /* 0x000ea20000300a00 */
[----:B0-----:R-:W-:-:S03]  /*11c20*/  IMAD.MOV.U32 R3, RZ, RZ, R13 ;  /* 0x000000ffff037224 */ /* 0x001fc600078e000d */
[----:B------:R-:W4:Y:S01]  /*11c30*/  LDL.LU R13, [R1+0xaf0] ;  /* 0x000af000010d7983 */ /* 0x000f220000300800 */
[----:B------:R-:W-:Y:S01]  /*11c40*/  PRMT R22, RZ, 0x7610, R22 ;  /* 0x00007610ff167816 */ /* 0x000fe20000000016 */
[----:B------:R-:W-:Y:S02]  /*11c50*/  @!P0 IMAD.MOV.U32 R2, RZ, RZ, R232 ;  /* 0x000000ffff028224 */ /* 0x000fe400078e00e8 */
[----:B------:R0:W-:Y:S01]  /*11c60*/  STS.U8 [R228+UR12+0x2680], R203 ;  /* 0x002680cbe4007988 */ /* 0x0001e2000800000c */
[----:B------:R-:W-:Y:S01]  /*11c70*/  PRMT R21, RZ, 0x7610, R21 ;  /* 0x00007610ff157816 */ /* 0x000fe20000000015 */
[----:B0-----:R-:W-:Y:S02]  /*11c80*/  IMAD.MOV.U32 R203, RZ, RZ, R3 ;  /* 0x000000ffffcb7224 */ /* 0x001fe400078e0003 */
        /* <DEDUP_REMOVED lines=10> */
[----:B------:R-:W-:-:S03]  /*11d30*/  PRMT R18, RZ, 0x7610, R18 ;  /* 0x00007610ff127816 */ /* 0x000fc60000000012 */
[----:B------:R1:W-:Y:S01]  /*11d40*/  STS.U8 [R228+UR12+0x2c80], R207 ;  /* 0x002c80cfe4007988 */ /* 0x0003e2000800000c */
[----:B0-----:R-:W-:Y:S02]  /*11d50*/  @!P0 IMAD.MOV.U32 R2, RZ, RZ, R251 ;  /* 0x000000ffff028224 */ /* 0x001fe400078e00fb */
[----:B------:R-:W-:Y:S01]  /*11d60*/  @!P0 IMAD.MOV.U32 R3, RZ, RZ, R250 ;  /* 0x000000ffff038224 */ /* 0x000fe200078e00fa */
[----:B------:R0:W-:Y:S01]  /*11d70*/  STS.U8 [R228+UR12+0x2e80], R208 ;  /* 0x002e80d0e4007988 */ /* 0x0001e2000800000c */
[----:B-1----:R-:W-:Y:S02]  /*11d80*/  IMAD.MOV.U32 R207, RZ, RZ, R197 ;  /* 0x000000ffffcf7224 */ /* 0x002fe400078e00c5 */
[----:B------:R-:W-:Y:S01]  /*11d90*/  IMAD.MOV.U32 R197, RZ, RZ, R193 ;  /* 0x000000ffffc57224 */ /* 0x000fe200078e00c1 */
[----:B------:R1:W2:Y:S01]  /*11da0*/  @!P0 LDG.E.U8 R19, desc[UR14][R2.64] ;  /* 0x0000000e02138981 */ /* 0x0002a2000c1e1100 */
[----:B------:R-:W-:-:S03]  /*11db0*/  IMAD.MOV.U32 R193, RZ, RZ, R187 ;  /* 0x000000ffffc17224 */ /* 0x000fc600078e00bb */
[----:B------:R3:W-:Y:S01]  /*11dc0*/  STS.U8 [R228+UR12+0x2880], R204 ;  /* 0x002880cce4007988 */ /* 0x0007e2000800000c */
[----:B0-----:R-:W-:-:S03]  /*11dd0*/  IMAD.MOV.U32 R208, RZ, RZ, R203 ;  /* 0x000000ffffd07224 */ /* 0x001fc600078e00cb */
[----:B------:R0:W-:Y:S01]  /*11de0*/  STS.U8 [R228+UR12+0x2a80], R206 ;  /* 0x002a80cee4007988 */ /* 0x0001e2000800000c */
[----:B------:R-:W-:Y:S02]  /*11df0*/  IMAD.MOV.U32 R203, RZ, RZ, R196 ;  /* 0x000000ffffcb7224 */ /* 0x000fe400078e00c4 */
[----:B-1----:R-:W-:Y:S02]  /*11e00*/  @!P0 IMAD.MOV.U32 R2, RZ, RZ, R0 ;  /* 0x000000ffff028224 */ /* 0x002fe400078e0000 */
[----:B------:R-:W-:Y:S02]  /*11e10*/  @!P0 IMAD.MOV.U32 R3, RZ, RZ, R234 ;  /* 0x000000ffff038224 */ /* 0x000fe400078e00ea */
[----:B---3--:R-:W-:Y:S02]  /*11e20*/  IMAD.MOV.U32 R204, RZ, RZ, R195 ;  /* 0x000000ffffcc7224 */ /* 0x008fe400078e00c3 */
[----:B------:R-:W-:Y:S01]  /*11e30*/  IMAD.MOV.U32 R196, RZ, RZ, R191 ;  /* 0x000000ffffc47224 */ /* 0x000fe200078e00bf */
[----:B0-----:R-:W3:Y:S01]  /*11e40*/  LDL.LU R206, [R1+0x224] ;  /* 0x0002240001ce7983 */ /* 0x001ee20000300800 */
[----:B------:R-:W-:-:S02]  /*11e50*/  IMAD.MOV.U32 R195, RZ, RZ, R188 ;  /* 0x000000ffffc37224 */ /* 0x000fc400078e00bc */
[----:B------:R-:W-:Y:S01]  /*11e60*/  IMAD.MOV.U32 R187, RZ, RZ, R227 ;  /* 0x000000ffffbb7224 */ /* 0x000fe200078e00e3 */
[----:B------:R0:W2:Y:S01]  /*11e70*/  @!P0 LDG.E.U8 R18, desc[UR14][R2.64] ;  /* 0x0000000e02128981 */ /* 0x0000a2000c1e1100 */
[----:B------:R-:W-:Y:S02]  /*11e80*/  IMAD.MOV.U32 R191, RZ, RZ, R186 ;  /* 0x000000ffffbf7224 */ /* 0x000fe400078e00ba */
[----:B------:R-:W-:Y:S01]  /*11e90*/  IMAD.MOV.U32 R188, RZ, RZ, R237 ;  /* 0x000000ffffbc7224 */ /* 0x000fe200078e00ed */
[----:B------:R-:W3:Y:S04]  /*11ea0*/  LDL.LU R227, [R1+0x280] ;  /* 0x0002800001e37983 */ /* 0x000ee80000300800 */
[----:B------:R-:W2:Y:S01]  /*11eb0*/  LDL.LU R237, [R1+0x264] ;  /* 0x0002640001ed7983 */ /* 0x000ea20000300800 */
[----:B----4-:R-:W-:-:S03]  /*11ec0*/  IMAD.MOV.U32 R186, RZ, RZ, R13 ;  /* 0x000000ffffba7224 */ /* 0x010fc600078e000d */
[----:B------:R-:W4:Y:S04]  /*11ed0*/  LDL.LU R13, [R1+0x2a0] ;  /* 0x0002a000010d7983 */ /* 0x000f280000300800 */
[----:B------:R-:W3:Y:S01]  /*11ee0*/  LDL.LU R3, [R1+0x258] ;  /* 0x0002580001037983 */ /* 0x000ee20000300800 */
[----:B------:R-:W-:Y:S01]  /*11ef0*/  PRMT R17, RZ, 0x7610, R17 ;  /* 0x00007610ff117816 */ /* 0x000fe20000000011 */
[----:B0-----:R-:W-:Y:S02]  /*11f00*/  @!P0 IMAD.MOV.U32 R2, RZ, RZ, R244 ;  /* 0x000000ffff028224 */ /* 0x001fe400078e00f4 */
[----:B------:R3:W-:Y:S01]  /*11f10*/  STS.U8 [R228+UR12+0x3080], R210 ;  /* 0x003080d2e4007988 */ /* 0x0007e2000800000c */
[----:B------:R-:W-:Y:S01]  /*11f20*/  PRMT R16, RZ, 0x7610, R16 ;  /* 0x00007610ff107816 */ /* 0x000fe20000000010 */
[----:B---3--:R-:W-:-:S02]  /*11f30*/  IMAD.MOV.U32 R210, RZ, RZ, R3 ;  /* 0x000000ffffd27224 */ /* 0x008fc400078e0003 */
[----:B------:R-:W-:-:S05]  /*11f40*/  @!P0 IMAD.MOV.U32 R3, RZ, RZ, R242 ;  /* 0x000000ffff038224 */ /* 0x000fca00078e00f2 */
[----:B------:R0:W3:Y:S02]  /*11f50*/  @!P0 LDG.E.U8 R17, desc[UR14][R2.64] ;  /* 0x0000000e02118981 */ /* 0x0000e4000c1e1100 */
[----:B0-----:R-:W-:Y:S02]  /*11f60*/  IMAD.MOV.U32 R3, RZ, RZ, R245 ;  /* 0x000000ffff037224 */ /* 0x001fe400078e00f5 */
[----:B------:R-:W2:Y:S01]  /*11f70*/  LDL.LU R245, [R1+0xaec] ;  /* 0x000aec0001f57983 */ /* 0x000ea20000300800 */
[----:B------:R-:W-:-:S03]  /*11f80*/  @!P0 IMAD.MOV.U32 R2, RZ, RZ, R252 ;  /* 0x000000ffff028224 */ /* 0x000fc600078e00fc */
[----:B------:R0:W-:Y:S01]  /*11f90*/  STS.U8 [R228+UR12+0x3280], R211 ;  /* 0x003280d3e4007988 */ /* 0x0001e2000800000c */
[----:B------:R-:W-:Y:S01]  /*11fa0*/  PRMT R15, RZ, 0x7610, R15 ;  /* 0x00007610ff0f7816 */ /* 0x000fe2000000000f */
[----:B0-----:R-:W-:Y:S02]  /*11fb0*/  IMAD.MOV.U32 R211, RZ, RZ, R3 ;  /* 0x000000ffffd37224 */ /* 0x001fe400078e0003 */
[----:B------:R-:W-:Y:S01]  /*11fc0*/  @!P0 IMAD.MOV.U32 R3, RZ, RZ, R241 ;  /* 0x000000ffff038224 */ /* 0x000fe200078e00f1 */
[----:B------:R0:W-:Y:S04]  /*11fd0*/  STS.U8 [R228+UR12+0x3480], R217 ;  /* 0x003480d9e4007988 */ /* 0x0001e8000800000c */
[----:B------:R1:W3:Y:S04]  /*11fe0*/  @!P0 LDG.E.U8 R16, desc[UR14][R2.64] ;  /* 0x0000000e02108981 */ /* 0x0002e8000c1e1100 */
[----:B0-----:R-:W3:Y:S01]  /*11ff0*/  LDL.LU R217, [R1+0x260] ;  /* 0x0002600001d97983 */ /* 0x001ee20000300800 */
[----:B-1----:R-:W-:-:S02]  /*12000*/  @!P0 IMAD.MOV.U32 R2, RZ, RZ, R233 ;  /* 0x000000ffff028224 */ /* 0x002fc400078e00e9 */
[----:B------:R-:W-:-:S05]  /*12010*/  @!P0 IMAD.MOV.U32 R3, RZ, RZ, R230 ;  /* 0x000000ffff038224 */ /* 0x000fca00078e00e6 */
[----:B------:R0:W3:Y:S01]  /*12020*/  @!P0 LDG.E.U8 R15, desc[UR14][R2.64] ;  /* 0x0000000e020f8981 */ /* 0x0000e2000c1e1100 */
[----:B------:R-:W-:-:S03]  /*12030*/  PRMT R12, RZ, 0x7610, R12 ;  /* 0x00007610ff0c7816 */ /* 0x000fc6000000000c */
[----:B------:R1:W-:Y:S01]  /*12040*/  STS.U8 [R228+UR12+0x3680], R216 ;  /* 0x003680d8e4007988 */ /* 0x0003e2000800000c */
[----:B0-----:R-:W-:-:S03]  /*12050*/  @!P0 IMAD.MOV.U32 R2, RZ, RZ, R249 ;  /* 0x000000ffff028224 */ /* 0x001fc600078e00f9 */
[----:B------:R0:W-:Y:S01]  /*12060*/  STS.U8 [R228+UR12+0x3a80], R214 ;  /* 0x003a80d6e4007988 */ /* 0x0001e2000800000c */
[----:B--2---:R-:W-:-:S03]  /*12070*/  IMAD.MOV.U32 R3, RZ, RZ, R245 ;  /* 0x000000ffff037224 */ /* 0x004fc600078e00f5 */
[----:B------:R-:W2:Y:S01]  /*12080*/  LDL.LU R245, [R1+0xae8] ;  /* 0x000ae80001f57983 */ /* 0x000ea20000300800 */
[----:B-1----:R-:W-:Y:S02]  /*12090*/  IMAD.MOV.U32 R216, RZ, RZ, R3 ;  /* 0x000000ffffd87224 */ /* 0x002fe400078e0003 */
[----:B------:R-:W-:-:S05]  /*120a0*/  @!P0 IMAD.MOV.U32 R3, RZ, RZ, R243 ;  /* 0x000000ffff038224 */ /* 0x000fca00078e00f3 */
[----:B------:R1:W2:Y:S02]  /*120b0*/  @!P0 LDG.E.U8 R12, desc[UR14][R2.64] ;  /* 0x0000000e020c8981 */ /* 0x0002a4000c1e1100 */
[----:B-1----:R-:W-:Y:S02]  /*120c0*/  IMAD.MOV.U32 R3, RZ, RZ, R14 ;  /* 0x000000ffff037224 */ /* 0x002fe400078e000e */
[----:B------:R-:W2:Y:S04]  /*120d0*/  LDL.LU R14, [R1+0xae4] ;  /* 0x000ae400010e7983 */ /* 0x000ea80000300800 */
[----:B0-----:R-:W2:Y:S01]  /*120e0*/  LDL.LU R214, [R1+0x244] ;  /* 0x0002440001d67983 */ /* 0x001ea20000300800 */
[----:B------:R-:W-:Y:S01]  /*120f0*/  PRMT R11, RZ, 0x7610, R11 ;  /* 0x00007610ff0b7816 */ /* 0x000fe2000000000b */
[----:B------:R-:W-:-:S02]  /*12100*/  @!P0 IMAD.MOV.U32 R2, RZ, RZ, R235 ;  /* 0x000000ffff028224 */ /* 0x000fc400078e00eb */
[----:B------:R0:W-:Y:S01]  /*12110*/  STS.U8 [R228+UR12+0x3880], R215 ;  /* 0x003880d7e4007988 */ /* 0x0001e2000800000c */
[----:B------:R-:W-:Y:S01]  /*12120*/  PRMT R10, RZ, 0x7610, R10 ;  /* 0x00007610ff0a7816 */ /* 0x000fe2000000000a */
[----:B0-----:R-:W-:Y:S02]  /*12130*/  IMAD.MOV.U32 R215, RZ, RZ, R3 ;  /* 0x000000ffffd77224 */ /* 0x001fe400078e0003 */
[----:B----4-:R-:W-:-:S05]  /*12140*/  @!P0 IMAD.MOV.U32 R3, RZ, RZ, R13 ;  /* 0x000000ffff038224 */ /* 0x010fca00078e000d */
[----:B------:R0:W4:Y:S02]  /*12150*/  @!P0 LDG.E.U8 R11, desc[UR14][R2.64] ;  /* 0x0000000e020b8981 */ /* 0x000124000c1e1100 */
[----:B0-----:R-:W-:Y:S02]  /*12160*/  @!P0 IMAD.MOV.U32 R2, RZ, RZ, R229 ;  /* 0x000000ffff028224 */ /* 0x001fe400078e00e5 */
[----:B------:R-:W-:Y:S01]  /*12170*/  @!P0 IMAD.MOV.U32 R3, RZ, RZ, R227 ;  /* 0x000000ffff038224 */ /* 0x000fe200078e00e3 */
[----:B------:R0:W-:Y:S04]  /*12180*/  STS.U8 [R228+UR12+0x3c80], R213 ;  /* 0x003c80d5e4007988 */ /* 0x0001e8000800000c */
[----:B------:R1:W4:Y:S01]  /*12190*/  @!P0 LDG.E.U8 R10, desc[UR14][R2.64] ;  /* 0x0000000e020a8981 */ /* 0x000322000c1e1100 */
[----:B------:R-:W-:Y:S01]  /*121a0*/  PRMT R9, RZ, 0x7610, R9 ;  /* 0x00007610ff097816 */ /* 0x000fe20000000009 */
[----:B-1----:R-:W-:-:S02]  /*121b0*/  IMAD.MOV.U32 R3, RZ, RZ, R246 ;  /* 0x000000ffff037224 */ /* 0x002fc400078e00f6 */
[----:B------:R-:W-:Y:S01]  /*121c0*/  @!P0 IMAD.MOV.U32 R2, RZ, RZ, R237 ;  /* 0x000000ffff028224 */ /* 0x000fe200078e00ed */
[----:B------:R-:W4:Y:S01]  /*121d0*/  LDL.LU R246, [R1+0xae0] ;  /* 0x000ae00001f67983 */ /* 0x000f220000300800 */
[----:B0-----:R-:W-:Y:S02]  /*121e0*/  IMAD.MOV.U32 R213, RZ, RZ, R3 ;  /* 0x000000ffffd57224 */ /* 0x001fe400078e0003 */
[----:B---3--:R-:W-:-:S05]  /*121f0*/  @!P0 IMAD.MOV.U32 R3, RZ, RZ, R217 ;  /* 0x000000ffff038224 */ /* 0x008fca00078e00d9 */
[----:B------:R2:W3:Y:S02]  /*12200*/  @!P0 LDG.E.U8 R9, desc[UR14][R2.64] ;  /* 0x0000000e02098981 */ /* 0x0004e4000c1e1100 */
[----:B--2---:R-:W-:Y:S02]  /*12210*/  IMAD.MOV.U32 R3, RZ, RZ, R245 ;  /* 0x000000ffff037224 */ /* 0x004fe400078e00f5 */
[----:B------:R-:W2:Y:S01]  /*12220*/  LDL.LU R245, [R1+0xadc] ;  /* 0x000adc0001f57983 */ /* 0x000ea20000300800 */
[----:B------:R-:W-:-:S03]  /*12230*/  PRMT R8, RZ, 0x7610, R8 ;  /* 0x00007610ff087816 */ /* 0x000fc60000000008 */
[----:B------:R0:W-:Y:S02]  /*12240*/  STS.U8 [R228+UR12+0x3e80], R212 ;  /* 0x003e80d4e4007988 */ /* 0x0001e4000800000c */
[----:B0-----:R-:W-:Y:S02]  /*12250*/  IMAD.MOV.U32 R212, RZ, RZ, R3 ;  /* 0x000000ffffd47224 */ /* 0x001fe400078e0003 */
[----:B------:R-:W-:Y:S02]  /*12260*/  @!P0 IMAD.MOV.U32 R3, RZ, RZ, R202 ;  /* 0x000000ffff038224 */ /* 0x000fe400078e00ca */
[----:B------:R-:W-:-:S05]  /*12270*/  @!P0 IMAD.MOV.U32 R2, RZ, RZ, R214 ;  /* 0x000000ffff028224 */ /* 0x000fca00078e00d6 */
[----:B------:R0:W3:Y:S02]  /*12280*/  @!P0 LDG.E.U8 R8, desc[UR14][R2.64] ;  /* 0x0000000e02088981 */ /* 0x0000e4000c1e1100 */
[----:B0-----:R-:W-:Y:S02]  /*12290*/  IMAD.MOV.U32 R3, RZ, RZ, R227 ;  /* 0x000000ffff037224 */ /* 0x001fe400078e00e3 */
[----:B------:R-:W0:Y:S01]  /*122a0*/  S2R R227, SR_TID.X ;  /* 0x0000000000e37919 */ /* 0x000e220000002100 */
[----:B------:R-:W-:Y:S01]  /*122b0*/  PRMT R7, RZ, 0x7610, R7 ;  /* 0x00007610ff077816 */ /* 0x000fe20000000007 */
[----:B------:R-:W-:Y:S01]  /*122c0*/  @!P0 IMAD.MOV.U32 R2, RZ, RZ, R206 ;  /* 0x000000ffff028224 */ /* 0x000fe200078e00ce */
[----:B------:R-:W-:Y:S02]  /*122d0*/  PRMT R6, RZ, 0x7610, R6 ;  /* 0x00007610ff067816 */ /* 0x000fe40000000006 */
[----:B0-----:R-:W-:-:S04]  /*122e0*/  LOP3.LUT R227, R227, 0x7f, RZ, 0xc0, !PT ;  /* 0x0000007fe3e37812 */ /* 0x001fc800078ec0ff */
[----:B------:R-:W-:-:S05]  /*122f0*/  LOP3.LUT R227, R227, 0x20, RZ, 0x3c, !PT ;  /* 0x00000020e3e37812 */ /* 0x000fca00078e3cff */
[----:B------:R0:W-:Y:S02]  /*12300*/  STS.U8 [R227+UR12+0x100], R222 ;  /* 0x000100dee3007988 */ /* 0x0001e4000800000c */
[----:B0-----:R-:W-:Y:S02]  /*12310*/  IMAD.MOV.U32 R222, RZ, RZ, R3 ;  /* 0x000000ffffde7224 */ /* 0x001fe400078e0003 */
[----:B------:R-:W-:Y:S01]  /*12320*/  @!P0 IMAD.MOV.U32 R3, RZ, RZ, R190 ;  /* 0x000000ffff038224 */ /* 0x000fe200078e00be */
[----:B------:R0:W-:Y:S04]  /*12330*/  STS.U8 [R227+UR12+0x300], R221 ;  /* 0x000300dde3007988 */ /* 0x0001e8000800000c */
[----:B------:R1:W3:Y:S02]  /*12340*/  @!P0 LDG.E.U8 R7, desc[UR14][R2.64] ;  /* 0x0000000e02078981 */ /* 0x0002e4000c1e1100 */
[----:B-1----:R-:W-:-:S02]  /*12350*/  IMAD.MOV.U32 R3, RZ, RZ, R238 ;  /* 0x000000ffff037224 */ /* 0x002fc400078e00ee */
[----:B------:R-:W-:Y:S01]  /*12360*/  @!P0 IMAD.MOV.U32 R2, RZ, RZ, R192 ;  /* 0x000000ffff028224 */ /* 0x000fe200078e00c0 */
[----:B------:R-:W3:Y:S01]  /*12370*/  LDL.LU R238, [R1+0xad8] ;  /* 0x000ad80001ee7983 */ /* 0x000ee20000300800 */
[----:B0-----:R-:W-:Y:S02]  /*12380*/  IMAD.MOV.U32 R221, RZ, RZ, R3 ;  /* 0x000000ffffdd7224 */ /* 0x001fe400078e0003 */
[----:B------:R-:W-:Y:S01]  /*12390*/  @!P0 IMAD.MOV.U32 R3, RZ, RZ, R184 ;  /* 0x000000ffff038224 */ /* 0x000fe200078e00b8 */
[----:B------:R0:W-:Y:S04]  /*123a0*/  STS.U8 [R227+UR12+0x500], R220 ;  /* 0x000500dce3007988 */ /* 0x0001e8000800000c */
[----:B------:R1:W3:Y:S01]  /*123b0*/  @!P0 LDG.E.U8 R6, desc[UR14][R2.64] ;  /* 0x0000000e02068981 */ /* 0x0002e2000c1e1100 */
[----:B------:R-:W-:Y:S01]  /*123c0*/  PRMT R5, RZ, 0x7610, R5 ;  /* 0x00007610ff057816 */ /* 0x000fe20000000005 */
[----:B-1----:R-:W-:-:S02]  /*123d0*/  IMAD.MOV.U32 R3, RZ, RZ, R237 ;  /* 0x000000ffff037224 */ /* 0x002fc400078e00ed */
[----:B------:R-:W3:Y:S01]  /*123e0*/  LDL.LU R237, [R1+0xad4] ;  /* 0x000ad40001ed7983 */ /* 0x000ee20000300800 */
[----:B----4-:R-:W-:Y:S02]  /*123f0*/  @!P0 IMAD.MOV.U32 R2, RZ, RZ, R246 ;  /* 0x000000ffff028224 */ /* 0x010fe400078e00f6 */
[----:B0-----:R-:W-:Y:S02]  /*12400*/  IMAD.MOV.U32 R220, RZ, RZ, R3 ;  /* 0x000000ffffdc7224 */ /* 0x001fe400078e0003 */
[----:B--2---:R-:W-:-:S05]  /*12410*/  @!P0 IMAD.MOV.U32 R3, RZ, RZ, R245 ;  /* 0x000000ffff038224 */ /* 0x004fca00078e00f5 */
[----:B------:R0:W2:Y:S02]  /*12420*/  @!P0 LDG.E.U8 R5, desc[UR14][R2.64] ;  /* 0x0000000e02058981 */ /* 0x0000a4000c1e1100 */
[----:B0-----:R-:W-:Y:S02]  /*12430*/  IMAD.MOV.U32 R3, RZ, RZ, R226 ;  /* 0x000000ffff037224 */ /* 0x001fe400078e00e2 */
[----:B------:R-:W4:Y:S01]  /*12440*/  LDL.LU R226, [R1+0xad0] ;  /* 0x000ad00001e27983 */ /* 0x000f220000300800 */
[----:B------:R-:W-:-:S03]  /*12450*/  PRMT R4, RZ, 0x7610, R4 ;  /* 0x00007610ff047816 */ /* 0x000fc60000000004 */
[----:B------:R0:W-:Y:S02]  /*12460*/  STS.U8 [R227+UR12+0x700], R219 ;  /* 0x000700dbe3007988 */ /* 0x0001e4000800000c */
[----:B0-----:R-:W-:Y:S02]  /*12470*/  IMAD.MOV.U32 R219, RZ, RZ, R3 ;  /* 0x000000ffffdb7224 */ /* 0x001fe400078e0003 */
[----:B------:R0:W-:Y:S04]  /*12480*/  STS.U8 [R227+UR12+0x900], R218 ;  /* 0x000900dae3007988 */ /* 0x0001e8000800000c */
[----:B------:R1:W-:Y:S04]  /*12490*/  STS.U8 [R227+UR12+0xb00], R209 ;  /* 0x000b00d1e3007988 */ /* 0x0003e8000800000c */
[----:B------:R4:W-:Y:S01]  /*124a0*/  STS.U8 [R227+UR12+0xd00], R205 ;  /* 0x000d00cde3007988 */ /* 0x0009e2000800000c */
[----:B0-----:R-:W-:-:S02]  /*124b0*/  IMAD.MOV.U32 R218, RZ, RZ, R224 ;  /* 0x000000ffffda7224 */ /* 0x001fc400078e00e0 */
[----:B-1----:R-:W-:Y:S02]  /*124c0*/  IMAD.MOV.U32 R209, RZ, RZ, R13 ;  /* 0x000000ffffd17224 */ /* 0x002fe400078e000d */
[----:B---3--:R-:W-:Y:S02]  /*124d0*/  @!P0 IMAD.MOV.U32 R2, RZ, RZ, R238 ;  /* 0x000000ffff028224 */ /* 0x008fe400078e00ee */
[----:B------:R-:W-:-:S05]  /*124e0*/  @!P0 IMAD.MOV.U32 R3, RZ, RZ, R237 ;  /* 0x000000ffff038224 */ /* 0x000fca00078e00ed */
[----:B------:R0:W3:Y:S02]  /*124f0*/  @!P0 LDG.E.U8 R4, desc[UR14][R2.64] ;  /* 0x0000000e02048981 */ /* 0x0000e4000c1e1100 */
[----:B0-----:R-:W-:Y:S02]  /*12500*/  IMAD.MOV.U32 R2, RZ, RZ, R14 ;  /* 0x000000ffff027224 */ /* 0x001fe400078e000e */
[----:B------:R-:W2:Y:S01]  /*12510*/  LDL.LU R14, [R1+0xacc] ;  /* 0x000acc00010e7983 */ /* 0x000ea20000300800 */
[----:B------:R-:W-:-:S03]  /*12520*/  IMAD.MOV.U32 R3, RZ, RZ, R225 ;  /* 0x000000ffff037224 */ /* 0x000fc600078e00e1 */
[----:B------:R-:W3:Y:S04]  /*12530*/  LDL.LU R225, [R1+0xac8] ;  /* 0x000ac80001e17983 */ /* 0x000ee80000300800 */
[----:B------:R-:W3:Y:S04]  /*12540*/  LDL.LU R224, [R1+0xac4] ;  /* 0x000ac40001e07983 */ /* 0x000ee80000300800 */
[----:B------:R-:W3:Y:S01]  /*12550*/  LDL.LU R13, [R1+0xac0] ;  /* 0x000ac000010d7983 */ /* 0x000ee20000300800 */
[----:B----4-:R-:W-:-:S03]  /*12560*/  IMAD.MOV.U32 R205, RZ, RZ, R226 ;  /* 0x000000ffffcd7224 */ /* 0x010fc600078e00e2 */
[----:B------:R-:W4:Y:S04]  /*12570*/  LDL.LU R226, [R1+0xabc] ;  /* 0x000abc0001e27983 */ /* 0x000f280000300800 */
[----:B------:R0:W-:Y:S02]  /*12580*/  STS.U8 [R227+UR12+0x1500], R198 ;  /* 0x001500c6e3007988 */ /* 0x0001e4000800000c */
[----:B0-----:R-:W-:-:S04]  /*12590*/  IMAD.U32 R198, RZ, RZ, UR12 ;  /* 0x0000000cffc67e24 */ /* 0x001fc8000f8e00ff */
[----:B------:R-:W-:Y:S01]  /*125a0*/  VIADD R198, R198, 0x4000 ;  /* 0x00004000c6c67836 */ /* 0x000fe20000000000 */
[----:B------:R-:W-:Y:S04]  /*125b0*/  STS.U8 [R227+UR12+0x1300], R199 ;  /* 0x001300c7e3007988 */ /* 0x000fe8000800000c */
[----:B------:R-:W-:Y:S01]  /*125c0*/  SHF.R.U32.HI R198, RZ, 0x4, R198 ;  /* 0x00000004ffc67819 */ /* 0x000fe200000116c6 */
[----:B------:R-:W-:Y:S03]  /*125d0*/  STS.U8 [R227+UR12+0x1100], R200 ;  /* 0x001100c8e3007988 */ /* 0x000fe6000800000c */
[----:B------:R-:W-:Y:S01]  /*125e0*/  SGXT.U32 R198, R198, 0xe ;  /* 0x0000000ec6c6781a */ /* 0x000fe20000000000 */
[----:B------:R2:W-:Y:S03]  /*125f0*/  STS.U8 [R227+UR12+0xf00], R201 ;  /* 0x000f00c9e3007988 */ /* 0x0005e6000800000c */
[----:B------:R-:W-:Y:S01]  /*12600*/  R2UR UR4, R198 ;  /* 0x00000000c60472ca */ /* 0x000fe200000e0000 */
        /* <DEDUP_REMOVED lines=13> */
[----:B--2---:R-:W-:-:S03]  /*126e0*/  IMAD.MOV.U32 R201, RZ, RZ, R14 ;  /* 0x000000ffffc97224 */ /* 0x004fc600078e000e */
[----:B------:R-:W-:Y:S04]  /*126f0*/  STS.U8 [R227+UR12+0x3100], R173 ;  /* 0x003100ade3007988 */ /* 0x000fe8000800000c */
[----:B------:R-:W2:Y:S01]  /*12700*/  LDL.LU R14, [R1+0xab8] ;  /* 0x000ab800010e7983 */ /* 0x000ea20000300800 */
[----:B---3--:R-:W-:-:S03]  /*12710*/  IMAD.MOV.U32 R200, RZ, RZ, R224 ;  /* 0x000000ffffc87224 */ /* 0x008fc600078e00e0 */
[----:B------:R-:W-:Y:S04]  /*12720*/  STS.U8 [R227+UR12+0x3300], R172 ;  /* 0x003300ace3007988 */ /* 0x000fe8000800000c */
[----:B------:R-:W-:Y:S04]  /*12730*/  STS.U8 [R227+UR12+0x3500], R171 ;  /* 0x003500abe3007988 */ /* 0x000fe8000800000c */
[----:B------:R-:W-:Y:S04]  /*12740*/  STS.U8 [R227+UR12+0x3700], R170 ;  /* 0x003700aae3007988 */ /* 0x000fe8000800000c */
[----:B------:R-:W-:Y:S04]  /*12750*/  STS.U8 [R227+UR12+0x3900], R169 ;  /* 0x003900a9e3007988 */ /* 0x000fe8000800000c */
[----:B------:R-:W-:Y:S04]  /*12760*/  STS.U8 [R227+UR12+0x3b00], R168 ;  /* 0x003b00a8e3007988 */ /* 0x000fe8000800000c */
[----:B------:R-:W-:Y:S04]  /*12770*/  STS.U8 [R227+UR12+0x3d00], R167 ;  /* 0x003d00a7e3007988 */ /* 0x000fe8000800000c */
[----:B------:R-:W-:Y:S04]  /*12780*/  STS.U8 [R227+UR12+0x3f00], R166 ;  /* 0x003f00a6e3007988 */ /* 0x000fe8000800000c */
[----:B------:R-:W3:Y:S01]  /*12790*/  LDL.LU R224, [R1+0xab4] ;  /* 0x000ab40001e07983 */ /* 0x000ee20000300800 */
[----:B----4-:R-:W-:-:S04]  /*127a0*/  IMAD.MOV.U32 R199, RZ, RZ, R226 ;  /* 0x000000ffffc77224 */ /* 0x010fc800078e00e2 */
[----:B------:R-:W-:Y:S02]  /*127b0*/  IMAD.MOV.U32 R198, RZ, RZ, R199 ;  /* 0x000000ffffc67224 */ /* 0x000fe400078e00c7 */
[----:B------:R-:W-:Y:S02]  /*127c0*/  IMAD.MOV.U32 R199, RZ, RZ, R200 ;  /* 0x000000ffffc77224 */ /* 0x000fe400078e00c8 */
[----:B------:R-:W-:Y:S01]  /*127d0*/  IMAD.MOV.U32 R200, RZ, RZ, R201 ;  /* 0x000000ffffc87224 */ /* 0x000fe200078e00c9 */
[----:B------:R-:W0:Y:S01]  /*127e0*/  S2R R226, SR_TID.X ;  /* 0x0000000000e27919 */ /* 0x000e220000002100 */
[----:B------:R-:W-:Y:S02]  /*127f0*/  IMAD.MOV.U32 R201, RZ, RZ, R205 ;  /* 0x000000ffffc97224 */ /* 0x000fe400078e00cd */
[----:B------:R-:W-:Y:S02]  /*12800*/  IMAD.MOV.U32 R205, RZ, RZ, R209 ;  /* 0x000000ffffcd7224 */ /* 0x000fe400078e00d1 */
[----:B------:R-:W-:-:S02]  /*12810*/  IMAD.MOV.U32 R209, RZ, RZ, R218 ;  /* 0x000000ffffd17224 */ /* 0x000fc400078e00da */
[----:B------:R-:W-:Y:S02]  /*12820*/  IMAD.MOV.U32 R218, RZ, RZ, R2 ;  /* 0x000000ffffda7224 */ /* 0x000fe400078e0002 */
[----:B------:R-:W-:Y:S02]  /*12830*/  IMAD.MOV.U32 R2, RZ, RZ, R3 ;  /* 0x000000ffff027224 */ /* 0x000fe400078e0003 */
[----:B------:R-:W-:Y:S02]  /*12840*/  IMAD.MOV.U32 R3, RZ, RZ, R219 ;  /* 0x000000ffff037224 */ /* 0x000fe400078e00db */
[----:B------:R-:W-:Y:S02]  /*12850*/  IMAD.MOV.U32 R219, RZ, RZ, R220 ;  /* 0x000000ffffdb7224 */ /* 0x000fe400078e00dc */
[----:B------:R-:W-:Y:S02]  /*12860*/  IMAD.MOV.U32 R220, RZ, RZ, R221 ;  /* 0x000000ffffdc7224 */ /* 0x000fe400078e00dd */
[----:B------:R-:W-:-:S02]  /*12870*/  IMAD.MOV.U32 R221, RZ, RZ, R186 ;  /* 0x000000ffffdd7224 */ /* 0x000fc400078e00ba */
[----:B------:R-:W-:Y:S02]  /*12880*/  IMAD.MOV.U32 R186, RZ, RZ, R223 ;  /* 0x000000ffffba7224 */ /* 0x000fe400078e00df */
[----:B------:R-:W1:Y:S01]  /*12890*/  LDC R223, c[0x0][0x238] ;  /* 0x00008e00ffdf7b82 */ /* 0x000e620000000800 */
[----:B0-----:R-:W-:-:S04]  /*128a0*/  LOP3.LUT R226, R226, 0x7f, RZ, 0xc0, !PT ;  /* 0x0000007fe2e27812 */ /* 0x001fc800078ec0ff */
[----:B------:R-:W-:Y:S01]  /*128b0*/  LOP3.LUT R226, R226, 0x30, RZ, 0x3c, !PT ;  /* 0x00000030e2e27812 */ /* 0x000fe200078e3cff */
[----:B-1----:R-:W-:-:S04]  /*128c0*/  IMAD.SHL.U32 R223, R223, 0x40, RZ ;  /* 0x00000040dfdf7824 */ /* 0x002fc800078e00ff */
[----:B------:R0:W-:Y:S01]  /*128d0*/  STS.U8 [R226+UR12+0x2580], R18 ;  /* 0x00258012e2007988 */ /* 0x0001e2000800000c */
[----:B------:R-:W-:-:S03]  /*128e0*/  IADD3 R198, P5, R223, R198, RZ ;  /* 0x000000c6dfc67210 */ /* 0x000fc60007fbe0ff */
[----:B0-----:R-:W4:Y:S04]  /*128f0*/  LDL R18, [R1+0x7a8] ;  /* 0x0007a80001127983 */ /* 0x001f280000100800 */
[----:B------:R0:W-:Y:S04]  /*12900*/  STL [R1+0x77c], R198 ;  /* 0x00077cc601007387 */ /* 0x0001e80000100800 */
[----:B0-----:R-:W2:Y:S02]  /*12910*/  LDL.LU R198, [R1+0x774] ;  /* 0x0007740001c67983 */ /* 0x001ea40000300800 */
[----:B--2---:R-:W-:-:S05]  /*12920*/  IADD3 R198, P6, R223, R198, RZ ;  /* 0x000000c6dfc67210 */ /* 0x004fca0007fde0ff */
[----:B------:R0:W-:Y:S04]  /*12930*/  STL [R1+0x774], R198 ;  /* 0x000774c601007387 */ /* 0x0001e80000100800 */
[----:B0-----:R-:W2:Y:S02]  /*12940*/  LDL.LU R198, [R1+0x76c] ;  /* 0x00076c0001c67983 */ /* 0x001ea40000300800 */
[----:B--2---:R-:W-:-:S05]  /*12950*/  IADD3 R198, P1, R223, R198, RZ ;  /* 0x000000c6dfc67210 */ /* 0x004fca0007f3e0ff */
[----:B------:R0:W-:Y:S04]  /*12960*/  STL [R1+0x76c], R198 ;  /* 0x00076cc601007387 */ /* 0x0001e80000100800 */
[----:B0-----:R-:W2:Y:S01]  /*12970*/  LDL.LU R198, [R1+0x764] ;  /* 0x0007640001c67983 */ /* 0x001ea20000300800 */
[C---:B------:R-:W-:Y:S02]  /*12980*/  IADD3 R13, P3, R223.reuse, R13, RZ ;  /* 0x0000000ddf0d7210 */ /* 0x040fe40007f7e0ff */
[----:B--2---:R-:W-:-:S05]  /*12990*/  IADD3 R198, P2, R223, R198, RZ ;  /* 0x000000c6dfc67210 */ /* 0x004fca0007f5e0ff */
[----:B------:R-:W-:Y:S04]  /*129a0*/  STL [R1+0x764], R198 ;  /* 0x000764c601007387 */ /* 0x000fe80000100800 */
[----:B------:R0:W-:Y:S04]  /*129b0*/  STL [R1+0x75c], R13 ;  /* 0x00075c0d01007387 */ /* 0x0001e80000100800 */
[----:B0-----:R-:W2:Y:S01]  /*129c0*/  LDL.LU R13, [R1+0xab0] ;  /* 0x000ab000010d7983 */ /* 0x001ea20000300800 */
        /* <DEDUP_REMOVED lines=9> */
[----:B------:R-:W-:Y:S02]  /*12a60*/  IMAD.MOV.U32 R219, RZ, RZ, R220 ;  /* 0x000000ffffdb7224 */ /* 0x000fe400078e00dc */
[----:B------:R-:W-:Y:S02]  /*12a70*/  IMAD.MOV.U32 R220, RZ, RZ, R221 ;  /* 0x000000ffffdc7224 */ /* 0x000fe400078e00dd */
[----:B------:R-:W-:Y:S01]  /*12a80*/  IMAD.MOV.U32 R221, RZ, RZ, R222 ;  /* 0x000000ffffdd7224 */ /* 0x000fe200078e00de */
[----:B------:R-:W-:Y:S01]  /*12a90*/  IADD3 R14, P4, R223, R14, RZ ;  /* 0x0000000edf0e7210 */ /* 0x000fe20007f9e0ff */
[----:B------:R-:W-:Y:S01]  /*12aa0*/  IMAD.MOV.U32 R222, RZ, RZ, R156 ;  /* 0x000000ffffde7224 */ /* 0x000fe200078e009c */
[----:B------:R-:W-:-:S05]  /*12ab0*/  SHF.R.S32.HI R156, RZ, 0x1f, R223 ;  /* 0x0000001fff9c7819 */ /* 0x000fca00000114df */
[----:B--2---:R-:W-:Y:S01]  /*12ac0*/  IMAD.X R13, R156, 0x1, R13, P4 ;  /* 0x000000019c0d7824 */ /* 0x004fe200020e060d */
[----:B------:R-:W-:-:S05]  /*12ad0*/  IADD3 R198, P4, R223, R198, RZ ;  /* 0x000000c6dfc67210 */ /* 0x000fca0007f9e0ff */
[----:B------:R0:W-:Y:S04]  /*12ae0*/  STL [R1+0x754], R198 ;  /* 0x000754c601007387 */ /* 0x0001e80000100800 */
[----:B0-----:R-:W2:Y:S02]  /*12af0*/  LDL.LU R198, [R1+0x778] ;  /* 0x0007780001c67983 */ /* 0x001ea40000300800 */
[----:B--2---:R-:W-:-:S05]  /*12b00*/  IMAD.X R198, R156, 0x1, R198, P5 ;  /* 0x000000019cc67824 */ /* 0x004fca00028e06c6 */
[----:B------:R0:W-:Y:S04]  /*12b10*/  STL [R1+0x778], R198 ;  /* 0x000778c601007387 */ /* 0x0001e80000100800 */
[----:B0-----:R-:W2:Y:S02]  /*12b20*/  LDL.LU R198, [R1+0x74c] ;  /* 0x00074c0001c67983 */ /* 0x001ea40000300800 */
[----:B--2---:R-:W-:-:S05]  /*12b30*/  IADD3 R198, P5, R223, R198, RZ ;  /* 0x000000c6dfc67210 */ /* 0x004fca0007fbe0ff */
        /* <DEDUP_REMOVED lines=25> */
[----:B0-----:R-:W2:Y:S04]  /*12cd0*/  LDL.LU R198, [R1+0x750] ;  /* 0x0007500001c67983 */ /* 0x001ea80000300800 */
        /* <DEDUP_REMOVED lines=22> */
[----:B--2---:R-:W-:-:S05]  /*12e40*/  IMAD.X R198, R156, 0x1, R198, P4 ;  /* 0x000000019cc67824 */ /* 0x004fca00020e06c6 */
        /* <DEDUP_REMOVED lines=11> */
[----:B------:R0:W-:Y:S06]  /*12f00*/  MEMBAR.ALL.CTA ;  /* 0x0000000000007992 */ /* 0x0001ec0000008000 */
[----:B0-----:R-:W0:Y:S02]  /*12f10*/  FENCE.VIEW.ASYNC.S ;  /* 0x00000000000073c6 */ /* 0x001e240000000000 */
[----:B0-----:R-:W-:Y:S06]  /*12f20*/  BAR.SYNC.DEFER_BLOCKING 0x0 ;  /* 0x0000000000007b1d */ /* 0x001fec0000010000 */
[----:B------:R-:W-:Y:S01]  /*12f30*/  UMOV UR5, 0x80000020 ;  /* 0x8000002000057882 */ /* 0x000fe20000000000 */
[----:B------:R-:W-:-:S06]  /*12f40*/  WARPGROUP.ARRIVE ;  /* 0x00000000000079c5 */ /* 0x000fcc0000000000 */
[----:B------:R-:W-:Y:S01]  /*12f50*/  QGMMA.64x256x32.F32.E5M2.E5M2 R24, gdesc[UR4], R24, gsb0 ;  /* 0x03e00000041879f3 */ /* 0x000fe20008003818 */
[----:B--2---:R-:W-:-:S05]  /*12f60*/  IADD3 R198, P4, R223, R198, RZ ;  /* 0x000000c6dfc67210 */ /* 0x004fca0007f9e0ff */
[----:B------:R0:W-:Y:S04]  /*12f70*/  STL [R1+0x724], R198 ;  /* 0x000724c601007387 */ /* 0x0001e80000100800 */
[----:B0-----:R-:W2:Y:S01]  /*12f80*/  LDL.LU R198, [R1+0x748] ;  /* 0x0007480001c67983 */ /* 0x001ea20000300800 */
[----:B------:R-:W-:Y:S02]  /*12f90*/  WARPGROUP.DEPBAR.LE gsb0, 0x0 ;  /* 0x00008000000079c5 */ /* 0x000fe40000010000 */
[----:B------:R-:W-:-:S15]  /*12fa0*/  WARPGROUP.ARRIVE ;  /* 0x00000000000079c5 */ /* 0x000fde0000000000 */
[----:B------:R-:W-:Y:S01]  /*12fb0*/  QGMMA.64x256x32.F32.E5M2.E5M2 R24, gdesc[UR8], R24, gsb0 ;  /* 0x03e00000081879f3 */ /* 0x000fe20008003818 */
[----:B--2---:R-:W-:-:S05]  /*12fc0*/  IMAD.X R198, R156, 0x1, R198, P5 ;  /* 0x000000019cc67824 */ /* 0x004fca00028e06c6 */
[----:B------:R-:W-:Y:S01]  /*12fd0*/  STL [R1+0x748], R198 ;  /* 0x000748c601007387 */ /* 0x000fe20000100800 */
[----:B------:R-:W-:-:S03]  /*12fe0*/  WARPGROUP.DEPBAR.LE gsb0, 0x0 ;  /* 0x00008000000079c5 */ /* 0x000fc60000010000 */
[----:B------:R-:W-:Y:S04]  /*12ff0*/  STL.64 [R1], R24 ;  /* 0x0000001801007387 */ /* 0x000fe80000100a00 */
        /* <DEDUP_REMOVED lines=62> */
[----:B------:R0:W-:Y:S04]  /*133e0*/  STL.64 [R1+0x1f8], R150 ;  /* 0x0001f89601007387 */ /* 0x0001e80000100a00 */
[----:B0-----:R-:W2:Y:S04]  /*133f0*/  LDL.LU.64 R150, [R1+0xaa8] ;  /* 0x000aa80001967983 */ /* 0x001ea80000300a00 */
[----:B------:R-:W3:Y:S04]  /*13400*/  LDL.LU.64 R148, [R1+0xaa0] ;  /* 0x000aa00001947983 */ /* 0x000ee80000300a00 */
[----:B------:R-:W4:Y:S04]  /*13410*/  LDL.LU.64 R146, [R1+0xa98] ;  /* 0x000a980001927983 */ /* 0x000f280000300a00 */
[----:B------:R-:W2:Y:S04]  /*13420*/  LDL.LU.64 R144, [R1+0xa90] ;  /* 0x000a900001907983 */ /* 0x000ea80000300a00 */
[----:B------:R-:W3:Y:S04]  /*13430*/  LDL.LU.64 R142, [R1+0xa88] ;  /* 0x000a8800018e7983 */ /* 0x000ee80000300a00 */
[----:B------:R-:W4:Y:S04]  /*13440*/  LDL.LU.64 R140, [R1+0xa80] ;  /* 0x000a8000018c7983 */ /* 0x000f280000300a00 */
[----:B------:R-:W2:Y:S04]  /*13450*/  LDL.LU.64 R138, [R1+0xa78] ;  /* 0x000a7800018a7983 */ /* 0x000ea80000300a00 */
[----:B------:R-:W3:Y:S04]  /*13460*/  LDL.LU.64 R136, [R1+0xa70] ;  /* 0x000a700001887983 */ /* 0x000ee80000300a00 */
[----:B------:R-:W4:Y:S04]  /*13470*/  LDL.LU.64 R134, [R1+0xa68] ;  /* 0x000a680001867983 */ /* 0x000f280000300a00 */
[----:B------:R-:W2:Y:S04]  /*13480*/  LDL.LU.64 R132, [R1+0xa60] ;  /* 0x000a600001847983 */ /* 0x000ea80000300a00 */
[----:B------:R-:W3:Y:S04]  /*13490*/  LDL.LU.64 R130, [R1+0xa58] ;  /* 0x000a580001827983 */ /* 0x000ee80000300a00 */
        /* <DEDUP_REMOVED lines=52> */
[----:B------:R-:W3:Y:S01]  /*137e0*/  LDL.LU.64 R24, [R1+0x8b0] ;  /* 0x0008b00001187983 */ /* 0x000ee20000300a00 */
[----:B----4-:R-:W-:-:S02]  /*137f0*/  IMAD.X R134, R156, 0x1, R134, P4 ;  /* 0x000000019c867824 */ /* 0x010fc400020e0686 */
[C---:B--2---:R-:W-:Y:S02]  /*13800*/  IMAD.X R132, R156.reuse, 0x1, R132, P3 ;  /* 0x000000019c847824 */ /* 0x044fe400018e0684 */
[C---:B---3--:R-:W-:Y:S02]  /*13810*/  IMAD.X R130, R156.reuse, 0x1, R130, P2 ;  /* 0x000000019c827824 */ /* 0x048fe400010e0682 */
[C---:B------:R-:W-:Y:S02]  /*13820*/  IMAD.X R128, R156.reuse, 0x1, R128, P1 ;  /* 0x000000019c807824 */ /* 0x040fe400008e0680 */
[----:B------:R-:W-:Y:S01]  /*13830*/  IMAD.X R126, R156, 0x1, R126, P6 ;  /* 0x000000019c7e7824 */ /* 0x000fe200030e067e */
[C---:B------:R-:W-:Y:S02]  /*13840*/  IADD3 R125, P5, R223.reuse, R125, RZ ;  /* 0x0000007ddf7d7210 */ /* 0x040fe40007fbe0ff */
[----:B------:R-:W-:-:S03]  /*13850*/  IADD3 R127, P6, R223, R127, RZ ;  /* 0x0000007fdf7f7210 */ /* 0x000fc60007fde0ff */
[----:B------:R0:W-:Y:S01]  /*13860*/  STL [R1+0x71c], R125 ;  /* 0x00071c7d01007387 */ /* 0x0001e20000100800 */
[C---:B------:R-:W-:Y:S02]  /*13870*/  IADD3 R129, P1, R223.reuse, R129, RZ ;  /* 0x00000081df817210 */ /* 0x040fe40007f3e0ff */
[C---:B------:R-:W-:Y:S01]  /*13880*/  IADD3 R131, P2, R223.reuse, R131, RZ ;  /* 0x00000083df837210 */ /* 0x040fe20007f5e0ff */
[----:B0-----:R-:W2:Y:S04]  /*13890*/  LDL.LU R125, [R1+0x8a8] ;  /* 0x0008a800017d7983 */ /* 0x001ea80000300800 */
[----:B------:R0:W-:Y:S01]  /*138a0*/  STL [R1+0x740], R126 ;  /* 0x0007407e01007387 */ /* 0x0001e20000100800 */
[----:B------:R-:W-:-:S03]  /*138b0*/  IADD3 R133, P3, R223, R133, RZ ;  /* 0x00000085df857210 */ /* 0x000fc60007f7e0ff */
[----:B0-----:R-:W2:Y:S04]  /*138c0*/  LDL.LU R126, [R1+0x8a4] ;  /* 0x0008a400017e7983 */ /* 0x001ea80000300800 */
[----:B------:R0:W-:Y:S04]  /*138d0*/  STL [R1+0x714], R127 ;  /* 0x0007147f01007387 */ /* 0x0001e80000100800 */
[----:B0-----:R-:W2:Y:S04]  /*138e0*/  LDL.LU R127, [R1+0x8a0] ;  /* 0x0008a000017f7983 */ /* 0x001ea80000300800 */
[----:B------:R0:W-:Y:S01]  /*138f0*/  STL [R1+0x738], R128 ;  /* 0x0007388001007387 */ /* 0x0001e20000100800 */
[----:B------:R-:W-:-:S03]  /*13900*/  IADD3 R135, P4, R223, R135, RZ ;  /* 0x00000087df877210 */ /* 0x000fc60007f9e0ff */
[----:B0-----:R-:W2:Y:S04]  /*13910*/  LDL.LU R128, [R1+0x89c] ;  /* 0x00089c0001807983 */ /* 0x001ea80000300800 */
[----:B------:R0:W-:Y:S01]  /*13920*/  STL [R1+0x70c], R129 ;  /* 0x00070c8101007387 */ /* 0x0001e20000100800 */
[----:B------:R-:W-:-:S03]  /*13930*/  IMAD.X R136, R156, 0x1, R136, P5 ;  /* 0x000000019c887824 */ /* 0x000fc600028e0688 */
        /* <DEDUP_REMOVED lines=46> */
[----:B------:R0:W-:Y:S04]  /*13c20*/  STL [R1+0x6cc], R145 ;  /* 0x0006cc9101007387 */ /* 0x0001e80000100800 */
        /* <DEDUP_REMOVED lines=13> */
[----:B------:R-:W3:Y:S02]  /*13d00*/  LDL.LU R198, [R1+0x6d8] ;  /* 0x0006d80001c67983 */ /* 0x000ee40000300800 */
[----:B---3--:R-:W-:-:S05]  /*13d10*/  IMAD.X R198, R156, 0x1, R198, P1 ;  /* 0x000000019cc67824 */ /* 0x008fca00008e06c6 */
[----:B------:R0:W-:Y:S04]  /*13d20*/  STL [R1+0x6d8], R198 ;  /* 0x0006d8c601007387 */ /* 0x0001e80000100800 */
[----:B0-----:R-:W3:Y:S02]  /*13d30*/  LDL.LU R198, [R1+0x6ac] ;  /* 0x0006ac0001c67983 */ /* 0x001ee40000300800 */
[----:B---3--:R-:W-:-:S05]  /*13d40*/  IADD3 R198, P1, R223, R198, RZ ;  /* 0x000000c6dfc67210 */ /* 0x008fca0007f3e0ff */
[----:B------:R0:W-:Y:S04]  /*13d50*/  STL [R1+0x6ac], R198 ;  /* 0x0006acc601007387 */ /* 0x0001e80000100800 */
[----:B0-----:R-:W3:Y:S02]  /*13d60*/  LDL.LU R198, [R1+0x6d0] ;  /* 0x0006d00001c67983 */ /* 0x001ee40000300800 */
        /* <DEDUP_REMOVED lines=219> */
[----:B---3--:R-:W-:-:S05]  /*14b20*/  IADD3 R198, P2, R198, UR13, RZ ;  /* 0x0000000dc6c67c10 */ /* 0x008fca000ff5e0ff */
        /* <DEDUP_REMOVED lines=32> */
[----:B---3--:R-:W-:-:S05]  /*14d30*/  IADD3.X R198, R198, UR24, RZ, P2, !PT ;  /* 0x00000018c6c67c10 */ /* 0x008fca00097fe4ff */
        /* <DEDUP_REMOVED lines=252> */
[----:B------:R0:W-:Y:S02]  /*15d00*/  STL [R1+0x448], R198 ;  /* 0x000448c601007387 */ /* 0x0001e40000100800 */
[----:B0-----:R-:W-:Y:S02]  /*15d10*/  IMAD.MOV.U32 R198, RZ, RZ, R199 ;  /* 0x000000ffffc67224 */ /* 0x001fe400078e00c7 */
[----:B------:R-:W-:Y:S02]  /*15d20*/  IMAD.MOV.U32 R199, RZ, RZ, R200 ;  /* 0x000000ffffc77224 */ /* 0x000fe400078e00c8 */
[----:B------:R-:W-:Y:S02]  /*15d30*/  IMAD.MOV.U32 R200, RZ, RZ, R201 ;  /* 0x000000ffffc87224 */ /* 0x000fe400078e00c9 */
[----:B------:R-:W-:Y:S02]  /*15d40*/  IMAD.MOV.U32 R201, RZ, RZ, R205 ;  /* 0x000000ffffc97224 */ /* 0x000fe400078e00cd */
[----:B------:R-:W-:-:S02]  /*15d50*/  IMAD.MOV.U32 R205, RZ, RZ, R209 ;  /* 0x000000ffffcd7224 */ /* 0x000fc400078e00d1 */
[----:B------:R-:W-:Y:S02]  /*15d60*/  IMAD.MOV.U32 R209, RZ, RZ, R218 ;  /* 0x000000ffffd17224 */ /* 0x000fe400078e00da */
[----:B------:R-:W-:Y:S02]  /*15d70*/  IMAD.MOV.U32 R218, RZ, RZ, R2 ;  /* 0x000000ffffda7224 */ /* 0x000fe400078e0002 */
[----:B------:R-:W-:Y:S01]  /*15d80*/  IMAD.MOV.U32 R2, RZ, RZ, R3 ;  /* 0x000000ffff027224 */ /* 0x000fe200078e0003 */
[----:B------:R-:W-:Y:S01]  /*15d90*/  IADD3 R198, P2, R198, UR13, RZ ;  /* 0x0000000dc6c67c10 */ /* 0x000fe2000ff5e0ff */
[----:B------:R-:W-:Y:S02]  /*15da0*/  IMAD.MOV.U32 R3, RZ, RZ, R219 ;  /* 0x000000ffff037224 */ /* 0x000fe400078e00db */
[----:B------:R-:W-:Y:S02]  /*15db0*/  IMAD.MOV.U32 R219, RZ, RZ, R220 ;  /* 0x000000ffffdb7224 */ /* 0x000fe400078e00dc */
[----:B------:R-:W-:-:S02]  /*15dc0*/  IMAD.MOV.U32 R220, RZ, RZ, R221 ;  /* 0x000000ffffdc7224 */ /* 0x000fc400078e00dd */
[----:B------:R-:W-:Y:S02]  /*15dd0*/  IMAD.MOV.U32 R221, RZ, RZ, R222 ;  /* 0x000000ffffdd7224 */ /* 0x000fe400078e00de */
[----:B------:R-:W-:Y:S02]  /*15de0*/  IMAD.MOV.U32 R222, RZ, RZ, R212 ;  /* 0x000000ffffde7224 */ /* 0x000fe400078e00d4 */
[----:B------:R-:W3:Y:S04]  /*15df0*/  LDL.LU R212, [R1+0x24c] ;  /* 0x00024c0001d47983 */ /* 0x000ee80000300800 */
[----:B------:R0:W-:Y:S04]  /*15e00*/  STL [R1+0x41c], R198 ;  /* 0x00041cc601007387 */ /* 0x0001e80000100800 */
[----:B0-----:R-:W4:Y:S02]  /*15e10*/  LDL.LU R198, [R1+0x440] ;  /* 0x0004400001c67983 */ /* 0x001f240000300800 */
[----:B----4-:R-:W-:-:S05]  /*15e20*/  IADD3.X R198, R198, UR24, RZ, P3, !PT ;  /* 0x00000018c6c67c10 */ /* 0x010fca0009ffe4ff */
[----:B------:R0:W-:Y:S04]  /*15e30*/  STL [R1+0x440], R198 ;  /* 0x000440c601007387 */ /* 0x0001e80000100800 */
[----:B0-----:R-:W4:Y:S02]  /*15e40*/  LDL.LU R198, [R1+0x414] ;  /* 0x0004140001c67983 */ /* 0x001f240000300800 */
[----:B----4-:R-:W-:-:S05]  /*15e50*/  IADD3 R198, P3, R198, UR13, RZ ;  /* 0x0000000dc6c67c10 */ /* 0x010fca000ff7e0ff */
        /* <DEDUP_REMOVED lines=56> */
[----:B----4-:R-:W-:Y:S02]  /*161e0*/  IADD3.X R198, R198, UR24, RZ, P1, !PT ;  /* 0x00000018c6c67c10 */ /* 0x010fe40008ffe4ff */
[----:B------:R-:W-:-:S03]  /*161f0*/  IADD3 R232, P1, R232, UR13, RZ ;  /* 0x0000000de8e87c10 */ /* 0x000fc6000ff3e0ff */
[----:B------:R-:W-:Y:S04]  /*16200*/  STL [R1+0x3f0], R198 ;  /* 0x0003f0c601007387 */ /* 0x000fe80000100800 */
[----:B------:R0:W-:Y:S04]  /*16210*/  STL [R1+0x3c4], R232 ;  /* 0x0003c4e801007387 */ /* 0x0001e80000100800 */
[----:B0-----:R-:W4:Y:S04]  /*16220*/  LDL.LU R232, [R1+0x83c] ;  /* 0x00083c0001e87983 */ /* 0x001f280000300800 */
[----:B------:R-:W2:Y:S02]  /*16230*/  LDL.LU R198, [R1+0x3e8] ;  /* 0x0003e80001c67983 */ /* 0x000ea40000300800 */
[----:B--2---:R-:W-:-:S05]  /*16240*/  IADD3.X R198, R198, UR24, RZ, P2, !PT ;  /* 0x00000018c6c67c10 */ /* 0x004fca00097fe4ff */
[----:B------:R0:W-:Y:S04]  /*16250*/  STL [R1+0x3e8], R198 ;  /* 0x0003e8c601007387 */ /* 0x0001e80000100800 */
[----:B0-----:R-:W2:Y:S01]  /*16260*/  LDL.LU R198, [R1+0x3bc] ;  /* 0x0003bc0001c67983 */ /* 0x001ea20000300800 */
[----:B------:R-:W-:Y:S02]  /*16270*/  IADD3.X R231, R231, UR24, RZ, P3, !PT ;  /* 0x00000018e7e77c10 */ /* 0x000fe40009ffe4ff */
[----:B--2---:R-:W-:-:S05]  /*16280*/  IADD3 R198, P2, R198, UR13, RZ ;  /* 0x0000000dc6c67c10 */ /* 0x004fca000ff5e0ff */
[----:B------:R-:W-:Y:S04]  /*16290*/  STL [R1+0x3bc], R198 ;  /* 0x0003bcc601007387 */ /* 0x000fe80000100800 */
[----:B------:R0:W-:Y:S04]  /*162a0*/  STL [R1+0x3e0], R231 ;  /* 0x0003e0e701007387 */ /* 0x0001e80000100800 */
[----:B0-----:R-:W2:Y:S04]  /*162b0*/  LDL.LU R231, [R1+0x838] ;  /* 0x0008380001e77983 */ /* 0x001ea80000300800 */
[----:B------:R-:W3:Y:S02]  /*162c0*/  LDL.LU R198, [R1+0x3b4] ;  /* 0x0003b40001c67983 */ /* 0x000ee40000300800 */
        /* <DEDUP_REMOVED lines=9> */
[----:B---3--:R-:W-:Y:S02]  /*16360*/  IADD3.X R198, R198, UR24, RZ, P5, !PT ;  /* 0x00000018c6c67c10 */ /* 0x008fe4000affe4ff */
[----:B------:R-:W-:-:S03]  /*16370*/  IADD3 R240, P5, R240, UR13, RZ ;  /* 0x0000000df0f07c10 */ /* 0x000fc6000ffbe0ff */
[----:B------:R-:W-:Y:S04]  /*16380*/  STL [R1+0x3d0], R198 ;  /* 0x0003d0c601007387 */ /* 0x000fe80000100800 */
[----:B------:R0:W-:Y:S04]  /*16390*/  STL [R1+0x3a4], R240 ;  /* 0x0003a4f001007387 */ /* 0x0001e80000100800 */
[----:B0-----:R-:W3:Y:S04]  /*163a0*/  LDL.LU R240, [R1+0x834] ;  /* 0x0008340001f07983 */ /* 0x001ee80000300800 */
[----:B------:R-:W4:Y:S02]  /*163b0*/  LDL.LU R198, [R1+0x3c8] ;  /* 0x0003c80001c67983 */ /* 0x000f240000300800 */
[----:B----4-:R-:W-:-:S05]  /*163c0*/  IADD3.X R198, R198, UR24, RZ, P6, !PT ;  /* 0x00000018c6c67c10 */ /* 0x010fca000b7fe4ff */
[----:B------:R0:W-:Y:S04]  /*163d0*/  STL [R1+0x3c8], R198 ;  /* 0x0003c8c601007387 */ /* 0x0001e80000100800 */
[----:B0-----:R-:W4:Y:S01]  /*163e0*/  LDL.LU R198, [R1+0x39c] ;  /* 0x00039c0001c67983 */ /* 0x001f220000300800 */
[----:B------:R-:W-:Y:S02]  /*163f0*/  IADD3.X R239, R239, UR24, RZ, P1, !PT ;  /* 0x00000018efef7c10 */ /* 0x000fe40008ffe4ff */
[----:B----4-:R-:W-:-:S05]  /*16400*/  IADD3 R198, P6, R198, UR13, RZ ;  /* 0x0000000dc6c67c10 */ /* 0x010fca000ffde0ff */
[----:B------:R-:W-:Y:S04]  /*16410*/  STL [R1+0x39c], R198 ;  /* 0x00039cc601007387 */ /* 0x000fe80000100800 */
[----:B------:R0:W-:Y:S04]  /*16420*/  STL [R1+0x3c0], R239 ;  /* 0x0003c0ef01007387 */ /* 0x0001e80000100800 */
[----:B0-----:R-:W4:Y:S04]  /*16430*/  LDL.LU R239, [R1+0x830] ;  /* 0x0008300001ef7983 */ /* 0x001f280000300800 */
[----:B------:R-:W2:Y:S02]  /*16440*/  LDL.LU R198, [R1+0x394] ;  /* 0x0003940001c67983 */ /* 0x000ea40000300800 */
[----:B--2---:R-:W-:-:S05]  /*16450*/  IADD3 R198, P1, R198, UR13, RZ ;  /* 0x0000000dc6c67c10 */ /* 0x004fca000ff3e0ff */
[----:B------:R0:W-:Y:S04]  /*16460*/  STL [R1+0x394], R198 ;  /* 0x000394c601007387 */ /* 0x0001e80000100800 */
[----:B0-----:R-:W2:Y:S02]  /*16470*/  LDL.LU R198, [R1+0x3b8] ;  /* 0x0003b80001c67983 */ /* 0x001ea40000300800 */
[----:B--2---:R-:W-:-:S05]  /*16480*/  IADD3.X R198, R198, UR24, RZ, P2, !PT ;  /* 0x00000018c6c67c10 */ /* 0x004fca00097fe4ff */
[----:B------:R0:W-:Y:S04]  /*16490*/  STL [R1+0x3b8], R198 ;  /* 0x0003b8c601007387 */ /* 0x0001e80000100800 */
[----:B0-----:R-:W2:Y:S02]  /*164a0*/  LDL.LU R198, [R1+0x38c] ;  /* 0x00038c0001c67983 */ /* 0x001ea40000300800 */
[----:B--2---:R-:W-:-:S05]  /*164b0*/  IADD3 R198, P2, R198, UR13, RZ ;  /* 0x0000000dc6c67c10 */ /* 0x004fca000ff5e0ff */
[----:B------:R0:W-:Y:S04]  /*164c0*/  STL [R1+0x38c], R198 ;  /* 0x00038cc601007387 */ /* 0x0001e80000100800 */
[----:B0-----:R-:W2:Y:S02]  /*164d0*/  LDL.LU R198, [R1+0x3b0] ;  /* 0x0003b00001c67983 */ /* 0x001ea40000300800 */
[----:B--2---:R-:W-:Y:S02]  /*164e0*/  IADD3.X R198, R198, UR24, RZ, P3, !PT ;  /* 0x00000018c6c67c10 */ /* 0x004fe40009ffe4ff */
[----:B------:R-:W-:-:S03]  /*164f0*/  IADD3 R248, P3, R248, UR13, RZ ;  /* 0x0000000df8f87c10 */ /* 0x000fc6000ff7e0ff */
[----:B------:R-:W-:Y:S04]  /*16500*/  STL [R1+0x3b0], R198 ;  /* 0x0003b0c601007387 */ /* 0x000fe80000100800 */
[----:B------:R0:W-:Y:S04]  /*16510*/  STL [R1+0x384], R248 ;  /* 0x000384f801007387 */ /* 0x0001e80000100800 */
[----:B0-----:R-:W2:Y:S04]  /*16520*/  LDL.LU R248, [R1+0x82c] ;  /* 0x00082c0001f87983 */ /* 0x001ea80000300800 */
[----:B------:R-:W3:Y:S02]  /*16530*/  LDL.LU R198, [R1+0x3a8] ;  /* 0x0003a80001c67983 */ /* 0x000ee40000300800 */
[----:B---3--:R-:W-:-:S05]  /*16540*/  IADD3.X R198, R198, UR24, RZ, P4, !PT ;  /* 0x00000018c6c67c10 */ /* 0x008fca000a7fe4ff */
[----:B------:R0:W-:Y:S04]  /*16550*/  STL [R1+0x3a8], R198 ;  /* 0x0003a8c601007387 */ /* 0x0001e80000100800 */
[----:B0-----:R-:W3:Y:S01]  /*16560*/  LDL.LU R198, [R1+0x37c] ;  /* 0x00037c0001c67983 */ /* 0x001ee20000300800 */
[----:B------:R-:W-:Y:S02]  /*16570*/  IADD3.X R247, R247, UR24, RZ, P5, !PT ;  /* 0x00000018f7f77c10 */ /* 0x000fe4000affe4ff */
[----:B---3--:R-:W-:-:S05]  /*16580*/  IADD3 R198, P4, R198, UR13, RZ ;  /* 0x0000000dc6c67c10 */ /* 0x008fca000ff9e0ff */
[----:B------:R-:W-:Y:S04]  /*16590*/  STL [R1+0x37c], R198 ;  /* 0x00037cc601007387 */ /* 0x000fe80000100800 */
[----:B------:R0:W-:Y:S04]  /*165a0*/  STL [R1+0x3a0], R247 ;  /* 0x0003a0f701007387 */ /* 0x0001e80000100800 */
[----:B0-----:R-:W3:Y:S04]  /*165b0*/  LDL.LU R247, [R1+0x828] ;  /* 0x0008280001f77983 */ /* 0x001ee80000300800 */
[----:B------:R-:W4:Y:S02]  /*165c0*/  LDL.LU R198, [R1+0x374] ;  /* 0x0003740001c67983 */ /* 0x000f240000300800 */
        /* <DEDUP_REMOVED lines=104> */
[----:B------:R-:W4:Y:S01]  /*16c50*/  LDL.LU R198, [R1+0x310] ;  /* 0x0003100001c67983 */ /* 0x000f220000300800 */
[----:B--2---:R-:W-:-:S02]  /*16c60*/  IADD3.X R242, R242, UR24, RZ, P6, !PT ;  /* 0x00000018f2f27c10 */ /* 0x004fc4000b7fe4ff */
[----:B----4-:R-:W-:Y:S02]  /*16c70*/  IADD3.X R198, R198, UR24, RZ, P5, !PT ;  /* 0x00000018c6c67c10 */ /* 0x010fe4000affe4ff */
[----:B------:R-:W-:-:S03]  /*16c80*/  IADD3 R233, P5, R233, UR13, RZ ;  /* 0x0000000de9e97c10 */ /* 0x000fc6000ffbe0ff */
[----:B------:R-:W-:Y:S04]  /*16c90*/  STL [R1+0x310], R198 ;  /* 0x000310c601007387 */ /* 0x000fe80000100800 */
[----:B------:R0:W-:Y:S04]  /*16ca0*/  STL [R1+0x2e4], R233 ;  /* 0x0002e4e901007387 */ /* 0x0001e80000100800 */
[----:B0-----:R-:W2:Y:S04]  /*16cb0*/  LDL.LU R233, [R1+0x800] ;  /* 0x0008000001e97983 */ /* 0x001ea80000300800 */
[----:B------:R0:W-:Y:S04]  /*16cc0*/  STL [R1+0x308], R242 ;  /* 0x000308f201007387 */ /* 0x0001e80000100800 */
[----:B0-----:R-:W4:Y:S04]  /*16cd0*/  LDL.LU R242, [R1+0x7fc] ;  /* 0x0007fc0001f27983 */ /* 0x001f280000300800 */
[----:B------:R-:W3:Y:S01]  /*16ce0*/  LDL.LU R198, [R1+0x2dc] ;  /* 0x0002dc0001c67983 */ /* 0x000ee20000300800 */
[----:B------:R-:W-:-:S02]  /*16cf0*/  IADD3.X R241, R241, UR24, RZ, P1, !PT ;  /* 0x00000018f1f17c10 */ /* 0x000fc40008ffe4ff */
[----:B---3--:R-:W-:-:S05]  /*16d00*/  IADD3 R198, P6, R198, UR13, RZ ;  /* 0x0000000dc6c67c10 */ /* 0x008fca000ffde0ff */
[----:B------:R-:W-:Y:S04]  /*16d10*/  STL [R1+0x2dc], R198 ;  /* 0x0002dcc601007387 */ /* 0x000fe80000100800 */
[----:B------:R0:W-:Y:S04]  /*16d20*/  STL [R1+0x300], R241 ;  /* 0x000300f101007387 */ /* 0x0001e80000100800 */
[----:B0-----:R-:W3:Y:S04]  /*16d30*/  LDL.LU R241, [R1+0x7f8] ;  /* 0x0007f80001f17983 */ /* 0x001ee80000300800 */
[----:B------:R-:W2:Y:S02]  /*16d40*/  LDL.LU R198, [R1+0x2d4] ;  /* 0x0002d40001c67983 */ /* 0x000ea40000300800 */
        /* <DEDUP_REMOVED lines=8> */
[----:B------:R-:W4:Y:S01]  /*16dd0*/  LDL.LU R198, [R1+0x2f0] ;  /* 0x0002f00001c67983 */ /* 0x000f220000300800 */
[----:B------:R-:W-:-:S02]  /*16de0*/  IADD3.X R252, R252, UR24, RZ, P4, !PT ;  /* 0x00000018fcfc7c10 */ /* 0x000fc4000a7fe4ff */
[----:B----4-:R-:W-:Y:S02]  /*16df0*/  IADD3.X R198, R198, UR24, RZ, P3, !PT ;  /* 0x00000018c6c67c10 */ /* 0x010fe40009ffe4ff */
[----:B------:R-:W-:-:S03]  /*16e00*/  IADD3 R249, P3, R249, UR13, RZ ;  /* 0x0000000df9f97c10 */ /* 0x000fc6000ff7e0ff */
[----:B------:R-:W-:Y:S04]  /*16e10*/  STL [R1+0x2f0], R198 ;  /* 0x0002f0c601007387 */ /* 0x000fe80000100800 */
[----:B------:R0:W-:Y:S04]  /*16e20*/  STL [R1+0x2c4], R249 ;  /* 0x0002c4f901007387 */ /* 0x0001e80000100800 */
[----:B0-----:R-:W4:Y:S04]  /*16e30*/  LDL.LU R249, [R1+0x7f0] ;  /* 0x0007f00001f97983 */ /* 0x001f280000300800 */
[----:B------:R0:W-:Y:S04]  /*16e40*/  STL [R1+0x2e8], R252 ;  /* 0x0002e8fc01007387 */ /* 0x0001e80000100800 */
[----:B0-----:R-:W3:Y:S04]  /*16e50*/  LDL.LU R252, [R1+0x7ec] ;  /* 0x0007ec0001fc7983 */ /* 0x001ee80000300800 */
[----:B------:R-:W2:Y:S01]  /*16e60*/  LDL.LU R198, [R1+0x2bc] ;  /* 0x0002bc0001c67983 */ /* 0x000ea20000300800 */
[----:B------:R-:W-:-:S02]  /*16e70*/  IADD3.X R230, R230, UR24, RZ, P5, !PT ;  /* 0x00000018e6e67c10 */ /* 0x000fc4000affe4ff */
[----:B--2---:R-:W-:-:S05]  /*16e80*/  IADD3 R198, P4, R198, UR13, RZ ;  /* 0x0000000dc6c67c10 */ /* 0x004fca000ff9e0ff */
[----:B------:R-:W-:Y:S04]  /*16e90*/  STL [R1+0x2bc], R198 ;  /* 0x0002bcc601007387 */ /* 0x000fe80000100800 */
[----:B------:R0:W-:Y:S04]  /*16ea0*/  STL [R1+0x2e0], R230 ;  /* 0x0002e0e601007387 */ /* 0x0001e80000100800 */
[----:B0-----:R-:W2:Y:S04]  /*16eb0*/  LDL.LU R230, [R1+0x7e8] ;  /* 0x0007e80001e67983 */ /* 0x001ea80000300800 */
[----:B------:R-:W4:Y:S02]  /*16ec0*/  LDL.LU R198, [R1+0x2b4] ;  /* 0x0002b40001c67983 */ /* 0x000f240000300800 */
[----:B----4-:R-:W-:-:S05]  /*16ed0*/  IADD3 R198, P5, R198, UR13, RZ ;  /* 0x0000000dc6c67c10 */ /* 0x010fca000ffbe0ff */
[----:B------:R0:W-:Y:S04]  /*16ee0*/  STL [R1+0x2b4], R198 ;  /* 0x0002b4c601007387 */ /* 0x0001e80000100800 */
[----:B0-----:R-:W4:Y:S02]  /*16ef0*/  LDL.LU R198, [R1+0x2d8] ;  /* 0x0002d80001c67983 */ /* 0x001f240000300800 */
[----:B----4-:R-:W-:Y:S02]  /*16f00*/  IADD3.X R198, R198, UR24, RZ, P6, !PT ;  /* 0x00000018c6c67c10 */ /* 0x010fe4000b7fe4ff */
[----:B------:R-:W-:-:S03]  /*16f10*/  IADD3 R236, P6, R236, UR13, RZ ;  /* 0x0000000decec7c10 */ /* 0x000fc6000ffde0ff */
[----:B------:R-:W-:Y:S04]  /*16f20*/  STL [R1+0x2d8], R198 ;  /* 0x0002d8c601007387 */ /* 0x000fe80000100800 */
[----:B------:R0:W-:Y:S04]  /*16f30*/  STL [R1+0x2ac], R236 ;  /* 0x0002acec01007387 */ /* 0x0001e80000100800 */
[----:B0-----:R-:W4:Y:S01]  /*16f40*/  LDL.LU R236, [R1+0x7e4] ;  /* 0x0007e40001ec7983 */ /* 0x001f220000300800 */
[----:B------:R-:W-:Y:S02]  /*16f50*/  IADD3.X R244, R244, UR24, RZ, P2, !PT ;  /* 0x00000018f4f47c10 */ /* 0x000fe400097fe4ff */
[----:B----4-:R-:W-:-:S02]  /*16f60*/  IADD3.X R236, R236, UR24, RZ, P1, !PT ;  /* 0x00000018ecec7c10 */ /* 0x010fc40008ffe4ff */
[----:B------:R-:W-:-:S03]  /*16f70*/  IADD3 R235, P1, R235, UR13, RZ ;  /* 0x0000000debeb7c10 */ /* 0x000fc6000ff3e0ff */
[----:B------:R0:W-:Y:S04]  /*16f80*/  STL [R1+0x2d0], R236 ;  /* 0x0002d0ec01007387 */ /* 0x0001e80000100800 */
[----:B0-----:R-:W4:Y:S04]  /*16f90*/  LDL.LU R236, [R1+0x7e0] ;  /* 0x0007e00001ec7983 */ /* 0x001f280000300800 */
[----:B------:R0:W-:Y:S04]  /*16fa0*/  STL [R1+0x2a4], R235 ;  /* 0x0002a4eb01007387 */ /* 0x0001e80000100800 */
[----:B0-----:R-:W4:Y:S04]  /*16fb0*/  LDL.LU R235, [R1+0x7dc] ;  /* 0x0007dc0001eb7983 */ /* 0x001f280000300800 */
[----:B------:R0:W-:Y:S04]  /*16fc0*/  STL [R1+0x2c8], R244 ;  /* 0x0002c8f401007387 */ /* 0x0001e80000100800 */
[----:B0-----:R-:W4:Y:S04]  /*16fd0*/  LDL.LU R244, [R1+0x7d8] ;  /* 0x0007d80001f47983 */ /* 0x001f280000300800 */
[----:B------:R-:W2:Y:S01]  /*16fe0*/  LDL.LU R198, [R1+0x29c] ;  /* 0x00029c0001c67983 */ /* 0x000ea20000300800 */
[----:B------:R-:W-:-:S02]  /*16ff0*/  IADD3.X R243, R243, UR24, RZ, P3, !PT ;  /* 0x00000018f3f37c10 */ /* 0x000fc40009ffe4ff */
[----:B---3--:R-:W-:Y:S01]  /*17000*/  IADD3 R252, P3, R252, UR13, RZ ;  /* 0x0000000dfcfc7c10 */ /* 0x008fe2000ff7e0ff */
[----:B------:R-:W-:Y:S01]  /*17010*/  WARPGROUP.ARRIVE ;  /* 0x00000000000079c5 */ /* 0x000fe20000000000 */
[----:B------:R-:W-:Y:S01]  /*17020*/  UMOV UR18, UR6 ;  /* 0x0000000600127c82 */ /* 0x000fe20008000000 */
[----:B------:R-:W-:-:S04]  /*17030*/  UMOV UR19, UR7 ;  /* 0x0000000700137c82 */ /* 0x000fc80008000000 */
[----:B------:R-:W-:Y:S01]  /*17040*/  QGMMA.64x256x32.F32.E5M2.E5M2 R24, gdesc[UR16], R24, gsb0 ;  /* 0x03e00000101879f3 */ /* 0x000fe20008003818 */
[----:B--2---:R-:W-:-:S05]  /*17050*/  IADD3 R198, P2, R198, UR13, RZ ;  /* 0x0000000dc6c67c10 */ /* 0x004fca000ff5e0ff */
[----:B------:R-:W-:Y:S04]  /*17060*/  STL [R1+0x29c], R198 ;  /* 0x00029cc601007387 */ /* 0x000fe80000100800 */
[----:B------:R0:W-:Y:S04]  /*17070*/  STL [R1+0x2c0], R243 ;  /* 0x0002c0f301007387 */ /* 0x0001e80000100800 */
[----:B0-----:R-:W2:Y:S04]  /*17080*/  LDL.LU R243, [R1+0x7d4] ;  /* 0x0007d40001f37983 */ /* 0x001ea80000300800 */
[----:B------:R0:W-:Y:S04]  /*17090*/  STL [R1+0x294], R252 ;  /* 0x000294fc01007387 */ /* 0x0001e80000100800 */
[----:B0-----:R-:W3:Y:S04]  /*170a0*/  LDL.LU R252, [R1+0x7d0] ;  /* 0x0007d00001fc7983 */ /* 0x001ee80000300800 */
[----:B------:R-:W4:Y:S01]  /*170b0*/  LDL.LU R198, [R1+0x2b8] ;  /* 0x0002b80001c67983 */ /* 0x000f220000300800 */
[----:B------:R-:W-:-:S02]  /*170c0*/  IADD3.X R230, R230, UR24, RZ, P5, !PT ;  /* 0x00000018e6e67c10 */ /* 0x000fc4000affe4ff */
[----:B------:R-:W-:Y:S01]  /*170d0*/  IADD3 R229, P5, R229, UR13, RZ ;  /* 0x0000000de5e57c10 */ /* 0x000fe2000ffbe0ff */
[----:B------:R-:W-:Y:S02]  /*170e0*/  WARPGROUP.DEPBAR.LE gsb0, 0x0 ;  /* 0x00008000000079c5 */ /* 0x000fe40000010000 */
[----:B------:R-:W-:Y:S01]  /*170f0*/  WARPGROUP.ARRIVE ;  /* 0x00000000000079c5 */ /* 0x000fe20000000000 */
[----:B------:R-:W-:Y:S01]  /*17100*/  UMOV UR22, UR10 ;  /* 0x0000000a00167c82 */ /* 0x000fe20008000000 */
[----:B------:R-:W-:-:S04]  /*17110*/  UMOV UR23, UR11 ;  /* 0x0000000b00177c82 */ /* 0x000fc80008000000 */
[----:B------:R-:W-:Y:S01]  /*17120*/  QGMMA.64x256x32.F32.E5M2.E5M2 R24, gdesc[UR20], R24, gsb0 ;  /* 0x03e00000141879f3 */ /* 0x000fe20008003818 */
[----:B------:R-:W-:Y:S02]  /*17130*/  IADD3.X R0, R0, UR24, RZ, P6, !PT ;  /* 0x0000001800007c10 */ /* 0x000fe4000b7fe4ff */
[----:B------:R-:W-:Y:S02]  /*17140*/  IADD3 R199, P6, R199, UR13, RZ ;  /* 0x0000000dc7c77c10 */ /* 0x000fe4000ffde0ff */
[----:B------:R-:W-:Y:S02]  /*17150*/  IADD3.X R200, R200, UR24, RZ, P1, !PT ;  /* 0x00000018c8c87c10 */ /* 0x000fe40008ffe4ff */
[----:B------:R-:W-:Y:S02]  /*17160*/  IADD3 R201, P1, R201, UR13, RZ ;  /* 0x0000000dc9c97c10 */ /* 0x000fe4000ff3e0ff */
[----:B------:R-:W-:Y:S02]  /*17170*/  IADD3.X R205, R205, UR24, RZ, P2, !PT ;  /* 0x00000018cdcd7c10 */ /* 0x000fe400097fe4ff */
[----:B------:R-:W-:-:S02]  /*17180*/  IADD3 R209, P2, R209, UR13, RZ ;  /* 0x0000000dd1d17c10 */ /* 0x000fc4000ff5e0ff */
[----:B------:R-:W-:Y:S02]  /*17190*/  IADD3.X R218, R218, UR24, RZ, P3, !PT ;  /* 0x00000018dada7c10 */ /* 0x000fe40009ffe4ff */
[----:B------:R-:W-:Y:S02]  /*171a0*/  IADD3 R2, P3, R2, UR13, RZ ;  /* 0x0000000d02027c10 */ /* 0x000fe4000ff7e0ff */
[----:B------:R-:W-:Y:S02]  /*171b0*/  IADD3.X R220, R220, UR24, RZ, P5, !PT ;  /* 0x00000018dcdc7c10 */ /* 0x000fe4000affe4ff */
[----:B------:R-:W-:Y:S02]  /*171c0*/  IADD3 R221, P5, R221, UR13, RZ ;  /* 0x0000000ddddd7c10 */ /* 0x000fe4000ffbe0ff */
[----:B------:R-:W-:Y:S02]  /*171d0*/  IADD3.X R222, R222, UR24, RZ, P6, !PT ;  /* 0x00000018dede7c10 */ /* 0x000fe4000b7fe4ff */
[----:B----4-:R-:W-:-:S02]  /*171e0*/  IADD3.X R198, R198, UR24, RZ, P4, !PT ;  /* 0x00000018c6c67c10 */ /* 0x010fc4000a7fe4ff */
[----:B------:R-:W-:-:S03]  /*171f0*/  IADD3 R251, P4, R251, UR13, RZ ;  /* 0x0000000dfbfb7c10 */ /* 0x000fc6000ff9e0ff */
[----:B------:R-:W-:Y:S04]  /*17200*/  STL [R1+0x2b8], R198 ;  /* 0x0002b8c601007387 */ /* 0x000fe80000100800 */
[----:B------:R0:W-:Y:S04]  /*17210*/  STL [R1+0x28c], R251 ;  /* 0x00028cfb01007387 */ /* 0x0001e80000100800 */
[----:B0-----:R-:W4:Y:S04]  /*17220*/  LDL.LU R251, [R1+0x7cc] ;  /* 0x0007cc0001fb7983 */ /* 0x001f280000300800 */
[----:B------:R0:W-:Y:S04]  /*17230*/  STL [R1+0x2b0], R230 ;  /* 0x0002b0e601007387 */ /* 0x0001e80000100800 */
[----:B0-----:R-:W4:Y:S04]  /*17240*/  LDL.LU R230, [R1+0x7c8] ;  /* 0x0007c80001e67983 */ /* 0x001f280000300800 */
[----:B------:R0:W-:Y:S04]  /*17250*/  STL [R1+0x284], R229 ;  /* 0x000284e501007387 */ /* 0x0001e80000100800 */
[----:B0-----:R-:W4:Y:S04]  /*17260*/  LDL.LU R229, [R1+0x7c4] ;  /* 0x0007c40001e57983 */ /* 0x001f280000300800 */
[----:B------:R0:W-:Y:S01]  /*17270*/  STL [R1+0x2a8], R0 ;  /* 0x0002a80001007387 */ /* 0x0001e20000100800 */
[----:B------:R-:W-:-:S02]  /*17280*/  IADD3.X R3, R3, UR24, RZ, P4, !PT ;  /* 0x0000001803037c10 */ /* 0x000fc4000a7fe4ff */
[----:B------:R-:W-:Y:S01]  /*17290*/  IADD3 R219, P4, R219, UR13, RZ ;  /* 0x0000000ddbdb7c10 */ /* 0x000fe2000ff9e0ff */
[----:B0-----:R1:W5:Y:S04]  /*172a0*/  LDL.LU R0, [R1+0x7c0] ;  /* 0x0007c00001007983 */ /* 0x0013680000300800 */
[----:B------:R1:W-:Y:S04]  /*172b0*/  STL [R1+0x27c], R199 ;  /* 0x00027cc701007387 */ /* 0x0003e80000100800 */
[----:B------:R1:W-:Y:S04]  /*172c0*/  STL [R1+0x2a0], R200 ;  /* 0x0002a0c801007387 */ /* 0x0003e80000100800 */
[----:B------:R1:W-:Y:S04]  /*172d0*/  STL [R1+0x274], R201 ;  /* 0x000274c901007387 */ /* 0x0003e80000100800 */
[----:B------:R1:W-:Y:S01]  /*172e0*/  STL [R1+0x298], R205 ;  /* 0x000298cd01007387 */ /* 0x0003e20000100800 */
[----:B------:R-:W-:-:S03]  /*172f0*/  IADD3 R212, P6, R212, UR13, RZ ;  /* 0x0000000dd4d47c10 */ /* 0x000fc6000ffde0ff */
[----:B------:R1:W-:Y:S01]  /*17300*/  STL [R1+0x26c], R209 ;  /* 0x00026cd101007387 */ /* 0x0003e20000100800 */
[----:B------:R-:W-:-:S03]  /*17310*/  IADD3.X R213, R213, UR24, RZ, P1, !PT ;  /* 0x00000018d5d57c10 */ /* 0x000fc60008ffe4ff */
        /* <DEDUP_REMOVED lines=46> */
[----:B------:R1:W-:Y:S04]  /*17600*/  STL [R1+0x20c], R195 ;  /* 0x00020cc301007387 */ /* 0x0003e80000100800 */
[----:B------:R1:W-:Y:S04]  /*17610*/  STL [R1+0x230], R193 ;  /* 0x000230c101007387 */ /* 0x0003e80000100800 */
[----:B------:R1:W-:Y:S04]  /*17620*/  STL [R1+0x204], R192 ;  /* 0x000204c001007387 */ /* 0x0003e80000100800 */
[----:B------:R1:W-:Y:S04]  /*17630*/  STL [R1+0x228], R191 ;  /* 0x000228bf01007387 */ /* 0x0003e80000100800 */
[----:B------:R1:W-:Y:S01]  /*17640*/  STL [R1+0x220], R190 ;  /* 0x000220be01007387 */ /* 0x0003e20000100800 */
[----:B------:R-:W-:-:S03]  /*17650*/  VIADD R224, R224, 0x1 ;  /* 0x00000001e0e07836 */ /* 0x000fc60000000000 */
[----:B------:R1:W-:Y:S04]  /*17660*/  STL [R1+0x218], R188 ;  /* 0x000218bc01007387 */ /* 0x0003e80000100800 */
[----:B------:R1:W-:Y:S04]  /*17670*/  STL [R1+0x210], R187 ;  /* 0x000210bb01007387 */ /* 0x0003e80000100800 */
[----:B------:R1:W-:Y:S04]  /*17680*/  STL [R1+0x208], R186 ;  /* 0x000208ba01007387 */ /* 0x0003e80000100800 */
[----:B------:R1:W-:Y:S01]  /*17690*/  STL [R1+0x200], R184 ;  /* 0x000200b801007387 */ /* 0x0003e20000100800 */
[----:B------:R-:W-:-:S02]  /*176a0*/  ISETP.NE.U32.AND P0, PT, R224, R18, PT ;  /* 0x00000012e000720c */ /* 0x000fc40003f05070 */
[----:B---3--:R-:W-:Y:S02]  /*176b0*/  IADD3 R252, P4, R252, UR13, RZ ;  /* 0x0000000dfcfc7c10 */ /* 0x008fe4000ff9e0ff */
[----:B------:R-:W-:Y:S02]  /*176c0*/  IADD3 R250, P5, R250, UR13, RZ ;  /* 0x0000000dfafa7c10 */ /* 0x000fe4000ffbe0ff */
[----:B------:R-:W-:Y:S02]  /*176d0*/  IADD3 R248, P6, R248, UR13, RZ ;  /* 0x0000000df8f87c10 */ /* 0x000fe4000ffde0ff */
[----:B------:R-:W-:Y:S02]  /*176e0*/  IADD3 R246, P1, R246, UR13, RZ ;  /* 0x0000000df6f67c10 */ /* 0x000fe4000ff3e0ff */
[----:B------:R-:W-:Y:S02]  /*176f0*/  IADD3 R244, P2, R244, UR13, RZ ;  /* 0x0000000df4f47c10 */ /* 0x000fe4000ff5e0ff */
[----:B------:R-:W-:-:S02]  /*17700*/  IADD3 R242, P3, R242, UR13, RZ ;  /* 0x0000000df2f27c10 */ /* 0x000fc4000ff7e0ff */
[----:B------:R-:W-:Y:S02]  /*17710*/  IADD3.X R249, R249, UR24, RZ, P5, !PT ;  /* 0x00000018f9f97c10 */ /* 0x000fe4000affe4ff */
[----:B------:R-:W-:Y:S02]  /*17720*/  IADD3.X R247, R247, UR24, RZ, P6, !PT ;  /* 0x00000018f7f77c10 */ /* 0x000fe4000b7fe4ff */
[----:B------:R-:W-:Y:S02]  /*17730*/  IADD3.X R245, R245, UR24, RZ, P1, !PT ;  /* 0x00000018f5f57c10 */ /* 0x000fe40008ffe4ff */
[----:B--2---:R-:W-:Y:S02]  /*17740*/  IADD3.X R243, R243, UR24, RZ, P2, !PT ;  /* 0x00000018f3f37c10 */ /* 0x004fe400097fe4ff */
[----:B------:R-:W-:Y:S02]  /*17750*/  IADD3.X R241, R241, UR24, RZ, P3, !PT ;  /* 0x00000018f1f17c10 */ /* 0x000fe40009ffe4ff */
[----:B------:R-:W-:-:S02]  /*17760*/  IADD3 R238, P5, R238, UR13, RZ ;  /* 0x0000000deeee7c10 */ /* 0x000fc4000ffbe0ff */
[----:B------:R-:W-:Y:S02]  /*17770*/  IADD3 R236, P6, R236, UR13, RZ ;  /* 0x0000000decec7c10 */ /* 0x000fe4000ffde0ff */
[----:B------:R-:W-:Y:S02]  /*17780*/  IADD3 R234, P1, R234, UR13, RZ ;  /* 0x0000000deaea7c10 */ /* 0x000fe4000ff3e0ff */
[----:B------:R-:W-:Y:S01]  /*17790*/  IADD3 R232, P2, R232, UR13, RZ ;  /* 0x0000000de8e87c10 */ /* 0x000fe2000ff5e0ff */
[----:B------:R-:W-:Y:S02]  /*177a0*/  WARPGROUP.DEPBAR.LE gsb0, 0x0 ;  /* 0x00008000000079c5 */ /* 0x000fe40000010000 */
[----:B------:R-:W-:Y:S02]  /*177b0*/  IADD3.X R237, R237, UR24, RZ, P5, !PT ;  /* 0x00000018eded7c10 */ /* 0x000fe4000affe4ff */
[----:B------:R-:W-:Y:S02]  /*177c0*/  IADD3.X R235, R235, UR24, RZ, P6, !PT ;  /* 0x00000018ebeb7c10 */ /* 0x000fe4000b7fe4ff */
[----:B------:R-:W-:-:S02]  /*177d0*/  IADD3.X R233, R233, UR24, RZ, P1, !PT ;  /* 0x00000018e9e97c10 */ /* 0x000fc40008ffe4ff */
[----:B------:R-:W-:Y:S02]  /*177e0*/  IADD3.X R231, R231, UR24, RZ, P2, !PT ;  /* 0x00000018e7e77c10 */ /* 0x000fe400097fe4ff */
[----:B----4-:R-:W-:Y:S02]  /*177f0*/  IADD3.X R251, R251, UR24, RZ, P4, !PT ;  /* 0x00000018fbfb7c10 */ /* 0x010fe4000a7fe4ff */
[----:B------:R-:W-:-:S04]  /*17800*/  IADD3 R240, P4, R240, UR13, RZ ;  /* 0x0000000df0f07c10 */ /* 0x000fc8000ff9e0ff */
[----:B------:R-:W-:Y:S02]  /*17810*/  IADD3.X R239, R239, UR24, RZ, P4, !PT ;  /* 0x00000018efef7c10 */ /* 0x000fe4000a7fe4ff */
[----:B------:R-:W-:-:S04]  /*17820*/  IADD3 R230, P3, R230, UR13, RZ ;  /* 0x0000000de6e67c10 */ /* 0x000fc8000ff7e0ff */
[----:B------:R-:W-:Y:S01]  /*17830*/  IADD3.X R229, R229, UR24, RZ, P3, !PT ;  /* 0x00000018e5e57c10 */ /* 0x000fe20009ffe4ff */
[----:B-1----:R-:W-:Y:S08]  /*17840*/  @P0 BRA `(.L_x_2) ;  /* 0xffffff4400680947 */ /* 0x002ff0000383ffff */
.L_x_1:
[----:B------:R2:W-:Y:S01]  /*17850*/  STL [R1+0x7d0], R149 ;  /* 0x0007d09501007387 */ /* 0x0005e20000100800 */
[----:B------:R-:W-:Y:S01]  /*17860*/  ULDC.64 UR4, c[0x0][0x228] ;  /* 0x00008a0000047ab9 */ /* 0x000fe20000000a00 */
[----:B------:R-:W-:Y:S01]  /*17870*/  F2FP.SATFINITE.E5M2.F32.PACK_AB_MERGE_C R27, R27, R26, RZ ;  /* 0x0000001a1b1b723e */ /* 0x000fe200048060ff */
[----:B------:R-:W-:Y:S01]  /*17880*/  ULDC UR6, c[0x0][0x22c] ;  /* 0x00008b0000067ab9 */ /* 0x000fe20000000800 */
[----:B------:R-:W3:Y:S04]  /*17890*/  LDL.LU R193, [R1+0x4] ;  /* 0x0000040001c17983 */ /* 0x000ee80000300800 */
[----:B--2---:R-:W3:Y:S04]  /*178a0*/  LDL.LU R149, [R1] ;  /* 0x0000000001957983 */ /* 0x004ee80000300800 */
[----:B------:R2:W-:Y:S04]  /*178b0*/  STL [R1+0x7cc], R148 ;  /* 0x0007cc9401007387 */ /* 0x0005e80000100800 */
[----:B--2---:R-:W2:Y:S04]  /*178c0*/  LDL.LU R148, [R1+0x8] ;  /* 0x0000080001947983 */ /* 0x004ea80000300800 */
[----:B------:R-:W2:Y:S04]  /*178d0*/  LDL.LU R192, [R1+0xc] ;  /* 0x00000c0001c07983 */ /* 0x000ea80000300800 */
[----:B------:R4:W-:Y:S04]  /*178e0*/  STL [R1+0x7c8], R151 ;  /* 0x0007c89701007387 */ /* 0x0009e80000100800 */
[----:B----4-:R-:W4:Y:S04]  /*178f0*/  LDL.LU R151, [R1+0x10] ;  /* 0x0000100001977983 */ /* 0x010f280000300800 */
[----:B------:R-:W4:Y:S04]  /*17900*/  LDL.LU R191, [R1+0x14] ;  /* 0x0000140001bf7983 */ /* 0x000f280000300800 */
[----:B------:R0:W-:Y:S04]  /*17910*/  STL [R1+0x7c4], R150 ;  /* 0x0007c49601007387 */ /* 0x0001e80000100800 */
[----:B0-----:R-:W4:Y:S04]  /*17920*/  LDL.LU R150, [R1+0x18] ;  /* 0x0000180001967983 */ /* 0x001f280000300800 */
[----:B-1----:R-:W4:Y:S04]  /*17930*/  LDL.LU R2, [R1+0x1c] ;  /* 0x00001c0001027983 */ /* 0x002f280000300800 */
[----:B-----5:R0:W-:Y:S04]  /*17940*/  STL [R1+0x7c0], R0 ;  /* 0x0007c00001007387 */ /* 0x0201e80000100800 */
[----:B0-----:R-:W4:Y:S04]  /*17950*/  LDL.LU R0, [R1+0x20] ;  /* 0x0000200001007983 */ /* 0x001f280000300800 */
[----:B------:R-:W4:Y:S04]  /*17960*/  LDL.LU R190, [R1+0x24] ;  /* 0x0000240001be7983 */ /* 0x000f280000300800 */
        /* <DEDUP_REMOVED lines=117> */
[----:B------:R-:W4:Y:S01]  /*180c0*/  LDL.LU R188, [R1+0x1fc] ;  /* 0x0001fc0001bc7983 */ /* 0x000f220000300800 */
[----:B---3--:R-:W-:-:S02]  /*180d0*/  F2FP.SATFINITE.E5M2.F32.PACK_AB_MERGE_C R193, R193, R149, RZ ;  /* 0x00000095c1c1723e */ /* 0x008fc400048060ff */
[----:B--2---:R-:W-:Y:S01]  /*180e0*/  F2FP.SATFINITE.E5M2.F32.PACK_AB_MERGE_C R192, R192, R148, RZ ;  /* 0x00000094c0c0723e */ /* 0x004fe200048060ff */
[----:B------:R-:W2:Y:S01]  /*180f0*/  LDL.LU R149, [R1+0x7d0] ;  /* 0x0007d00001957983 */ /* 0x000ea20000300800 */
[----:B----4-:R-:W-:Y:S02]  /*18100*/  F2FP.SATFINITE.E5M2.F32.PACK_AB_MERGE_C R191, R191, R151, RZ ;  /* 0x00000097bfbf723e */ /* 0x010fe400048060ff */
[----:B------:R-:W-:Y:S01]  /*18110*/  F2FP.SATFINITE.E5M2.F32.PACK_AB_MERGE_C R2, R2, R150, RZ ;  /* 0x000000960202723e */ /* 0x000fe200048060ff */
[----:B------:R-:W2:Y:S01]  /*18120*/  LDL.LU R148, [R1+0x7cc] ;  /* 0x0007cc0001947983 */ /* 0x000ea20000300800 */
[----:B------:R-:W-:-:S03]  /*18130*/  F2FP.SATFINITE.E5M2.F32.PACK_AB_MERGE_C R190, R190, R0, RZ ;  /* 0x00000000bebe723e */ /* 0x000fc600048060ff */
[----:B------:R-:W3:Y:S04]  /*18140*/  LDL.LU R151, [R1+0x7c8] ;  /* 0x0007c80001977983 */ /* 0x000ee80000300800 */
[----:B------:R-:W3:Y:S04]  /*18150*/  LDL.LU R150, [R1+0x7c4] ;  /* 0x0007c40001967983 */ /* 0x000ee80000300800 */
[----:B------:R-:W4:Y:S01]  /*18160*/  LDL.LU R0, [R1+0x7c0] ;  /* 0x0007c00001007983 */ /* 0x000f220000300800 */
[----:B------:R-:W-:Y:S02]  /*18170*/  F2FP.SATFINITE.E5M2.F32.PACK_AB_MERGE_C R20, R20, R243, RZ ;  /* 0x000000f31414723e */ /* 0x000fe400048060ff */
[----:B------:R-:W-:-:S02]  /*18180*/  F2FP.SATFINITE.E5M2.F32.PACK_AB_MERGE_C R37, R37, R36, RZ ;  /* 0x000000242525723e */ /* 0x000fc400048060ff */
[----:B------:R-:W-:Y:S02]  /*18190*/  F2FP.SATFINITE.E5M2.F32.PACK_AB_MERGE_C R29, R29, R28, RZ ;  /* 0x0000001c1d1d723e */ /* 0x000fe400048060ff */
[----:B------:R-:W-:Y:S02]  /*181a0*/  F2FP.SATFINITE.E5M2.F32.PACK_AB_MERGE_C R9, R9, R229, RZ ;  /* 0x000000e50909723e */ /* 0x000fe400048060ff */
[----:B------:R-:W-:Y:S02]  /*181b0*/  F2FP.SATFINITE.E5M2.F32.PACK_AB_MERGE_C R3, R3, R230, RZ ;  /* 0x000000e60303723e */ /* 0x000fe400048060ff */
[----:B------:R-:W-:Y:S02]  /*181c0*/  F2FP.SATFINITE.E5M2.F32.PACK_AB_MERGE_C R4, R4, R232, RZ ;  /* 0x000000e80404723e */ /* 0x000fe400048060ff */
        /* <DEDUP_REMOVED lines=103> */
[----:B------:R-:W2:Y:S01]  /*18840*/  LDL.LU R197, [R1+0x7bc] ;  /* 0x0007bc0001c57983 */ /* 0x000ea20000300800 */
[----:B------:R-:W-:-:S02]  /*18850*/  F2FP.SATFINITE.E5M2.F32.PACK_AB_MERGE_C R185, R185, R196, RZ ;  /* 0x000000c4b9b9723e */ /* 0x000fc400048060ff */
[----:B------:R-:W-:Y:S02]  /*18860*/  F2FP.SATFINITE.E5M2.F32.PACK_AB_MERGE_C R186, R186, R195, RZ ;  /* 0x000000c3baba723e */ /* 0x000fe400048060ff */
[----:B------:R-:W3:Y:S01]  /*18870*/  LDL.LU R195, [R1+0x7b8] ;  /* 0x0007b80001c37983 */ /* 0x000ee20000300800 */
[----:B------:R-:W0:Y:S01]  /*18880*/  S2R R196, SR_TID.X ;  /* 0x0000000000c47919 */ /* 0x000e220000002100 */
[----:B------:R-:W-:Y:S01]  /*18890*/  F2FP.SATFINITE.E5M2.F32.PACK_AB_MERGE_C R188, R188, R194, RZ ;  /* 0x000000c2bcbc723e */ /* 0x000fe200048060ff */
[----:B------:R-:W1:Y:S01]  /*188a0*/  S2R R243, SR_CgaCtaId ;  /* 0x0000000000f37919 */ /* 0x000e620000008800 */
[----:B------:R-:W-:Y:S02]  /*188b0*/  F2FP.SATFINITE.E5M2.F32.PACK_AB_MERGE_C R194, R25, R24, RZ ;  /* 0x0000001819c2723e */ /* 0x000fe400048060ff */
[----:B------:R-:W-:-:S04]  /*188c0*/  F2FP.SATFINITE.E5M2.F32.PACK_AB_MERGE_C R28, R31, R30, RZ ;  /* 0x0000001e1f1c723e */ /* 0x000fc800048060ff */
[----:B------:R-:W-:Y:S01]  /*188d0*/  PRMT R27, R27, 0x5410, R28 ;  /* 0x000054101b1b7816 */ /* 0x000fe2000000001c */
[C---:B0-----:R-:W-:Y:S02]  /*188e0*/  IMAD.SHL.U32 R24, R196.reuse, 0x10, RZ ;  /* 0x00000010c4187824 */ /* 0x041fe400078e00ff */
[----:B------:R-:W-:Y:S02]  /*188f0*/  IMAD.SHL.U32 R25, R196, 0x40, RZ ;  /* 0x00000040c4197824 */ /* 0x000fe400078e00ff */
[----:B-1----:R-:W-:Y:S01]  /*18900*/  IMAD.SHL.U32 R243, R243, 0x100, RZ ;  /* 0x00000100f3f37824 */ /* 0x002fe200078e00ff */
[----:B------:R-:W-:Y:S02]  /*18910*/  LOP3.LUT R24, R24, 0xf0, RZ, 0xc0, !PT ;  /* 0x000000f018187812 */ /* 0x000fe400078ec0ff */
[----:B------:R-:W-:Y:S02]  /*18920*/  LOP3.LUT R25, R25, 0x400, RZ, 0xc0, !PT ;  /* 0x0000040019197812 */ /* 0x000fe400078ec0ff */
[----:B------:R-:W-:-:S02]  /*18930*/  LOP3.LUT R243, R243, 0x100, RZ, 0xc0, !PT ;  /* 0x00000100f3f37812 */ /* 0x000fc400078ec0ff */
[----:B------:R-:W-:Y:S02]  /*18940*/  IADD3 R25, R25, UR12, R24 ;  /* 0x0000000c19197c10 */ /* 0x000fe4000fffe018 */
[C-C-:B----4-:R-:W-:Y:S02]  /*18950*/  LOP3.LUT R26, R0.reuse, 0x1, R243.reuse, 0xfe, !PT ;  /* 0x00000001001a7812 */ /* 0x150fe400078efef3 */
[----:B------:R-:W-:Y:S02]  /*18960*/  LOP3.LUT R24, R0, 0x2, R243, 0xfe, !PT ;  /* 0x0000000200187812 */ /* 0x000fe400078efef3 */
[----:B------:R-:W-:-:S04]  /*18970*/  LOP3.LUT R196, R196, 0x7f, RZ, 0xc0, !PT ;  /* 0x0000007fc4c47812 */ /* 0x000fc800078ec0ff */
[----:B------:R-:W-:Y:S02]  /*18980*/  LEA R229, R196, UR12, 0x4 ;  /* 0x0000000cc4e57c11 */ /* 0x000fe4000f8e20ff */
[----:B------:R-:W-:Y:S02]  /*18990*/  F2FP.SATFINITE.E5M2.F32.PACK_AB_MERGE_C R30, R33, R32, RZ ;  /* 0x00000020211e723e */ /* 0x000fe400048060ff */
[----:B------:R-:W-:Y:S02]  /*189a0*/  F2FP.SATFINITE.E5M2.F32.PACK_AB_MERGE_C R31, R35, R34, RZ ;  /* 0x00000022231f723e */ /* 0x000fe400048060ff */
[----:B------:R-:W-:Y:S02]  /*189b0*/  PRMT R28, R190, 0x5410, R4 ;  /* 0x00005410be1c7816 */ /* 0x000fe40000000004 */
[----:B------:R-:W-:Y:S02]  /*189c0*/  PRMT R30, R30, 0x5410, R37 ;  /* 0x000054101e1e7816 */ /* 0x000fe40000000025 */
[----:B------:R-:W-:-:S02]  /*189d0*/  PRMT R31, R31, 0x5410, R38 ;  /* 0x000054101f1f7816 */ /* 0x000fc40000000026 */
[----:B------:R-:W-:Y:S02]  /*189e0*/  PRMT R4, R189, 0x5410, R7 ;  /* 0x00005410bd047816 */ /* 0x000fe40000000007 */
[----:B------:R-:W-:Y:S02]  /*189f0*/  PRMT R7, R42, 0x5410, R47 ;  /* 0x000054102a077816 */ /* 0x000fe4000000002f */
[----:B------:R-:W-:Y:S02]  /*18a00*/  PRMT R32, R9, 0x5410, R11 ;  /* 0x0000541009207816 */ /* 0x000fe4000000000b */
[----:B------:R-:W-:Y:S02]  /*18a10*/  PRMT R33, R10, 0x5410, R12 ;  /* 0x000054100a217816 */ /* 0x000fe4000000000c */
[----:B------:R-:W-:Y:S02]  /*18a20*/  F2FP.SATFINITE.E5M2.F32.PACK_AB_MERGE_C R34, R49, R48, RZ ;  /* 0x000000303122723e */ /* 0x000fe400048060ff */
[----:B------:R-:W-:-:S02]  /*18a30*/  F2FP.SATFINITE.E5M2.F32.PACK_AB_MERGE_C R35, R51, R50, RZ ;  /* 0x000000323323723e */ /* 0x000fc400048060ff */
[----:B------:R-:W-:Y:S02]  /*18a40*/  PRMT R34, R34, 0x5410, R53 ;  /* 0x0000541022227816 */ /* 0x000fe40000000035 */
[----:B------:R-:W-:Y:S01]  /*18a50*/  PRMT R35, R35, 0x5410, R54 ;  /* 0x0000541023237816 */ /* 0x000fe20000000036 */
[----:B------:R-:W-:Y:S01]  /*18a60*/  BAR.SYNC.DEFER_BLOCKING 0x0 ;  /* 0x0000000000007b1d */ /* 0x000fe20000010000 */
[----:B--2---:R-:W-:-:S05]  /*18a70*/  LOP3.LUT R36, R197, 0x300, RZ, 0xc0, !PT ;  /* 0x00000300c5247812 */ /* 0x004fca00078ec0ff */
[----:B------:R-:W-:Y:S01]  /*18a80*/  IMAD.IADD R36, R36, 0x1, R25 ;  /* 0x0000000124247824 */ /* 0x000fe200078e0219 */
[----:B------:R-:W-:Y:S02]  /*18a90*/  PRMT R25, R192, 0x5410, R2 ;  /* 0x00005410c0197816 */ /* 0x000fe40000000002 */
[----:B---3--:R-:W-:Y:S01]  /*18aa0*/  ISETP.GE.AND P0, PT, R195, UR4, PT ;  /* 0x00000004c3007c0c */ /* 0x008fe2000bf06270 */
[----:B------:R-:W-:-:S03]  /*18ab0*/  ULDC UR4, c[0x0][0x22c] ;  /* 0x00008b0000047ab9 */ /* 0x000fc60000000800 */
[----:B------:R-:W-:Y:S01]  /*18ac0*/  ISETP.LT.AND P2, PT, R26, UR4, !P0 ;  /* 0x000000041a007c0c */ /* 0x000fe2000c741270 */
[----:B------:R-:W-:Y:S01]  /*18ad0*/  ULDC UR4, c[0x0][0x22c] ;  /* 0x00008b0000047ab9 */ /* 0x000fe20000000800 */
[----:B------:R-:W-:Y:S01]  /*18ae0*/  ISETP.LT.AND P1, PT, R24, UR6, !P0 ;  /* 0x0000000618007c0c */ /* 0x000fe2000c721270 */
[----:B------:R-:W-:Y:S01]  /*18af0*/  ULDC UR6, c[0x0][0x22c] ;  /* 0x00008b0000067ab9 */ /* 0x000fe20000000800 */
[C-C-:B------:R-:W-:Y:S02]  /*18b00*/  LOP3.LUT R26, R0.reuse, 0x3, R243.reuse, 0xfe, !PT ;  /* 0x00000003001a7812 */ /* 0x140fe400078efef3 */
[----:B------:R-:W-:Y:S02]  /*18b10*/  LOP3.LUT R24, R0, 0x4, R243, 0xfe, !PT ;  /* 0x0000000400187812 */ /* 0x000fe400078efef3 */
[----:B------:R-:W-:Y:S01]  /*18b20*/  ISETP.LT.AND P5, PT, R26, UR4, !P0 ;  /* 0x000000041a007c0c */ /* 0x000fe2000c7a1270 */
[----:B------:R-:W-:Y:S01]  /*18b30*/  ULDC UR4, c[0x0][0x244] ;  /* 0x0000910000047ab9 */ /* 0x000fe20000000800 */
[----:B------:R-:W-:Y:S01]  /*18b40*/  ISETP.LT.AND P6, PT, R24, UR6, !P0 ;  /* 0x0000000618007c0c */ /* 0x000fe2000c7c1270 */
[----:B------:R-:W-:Y:S01]  /*18b50*/  ULDC UR6, c[0x0][0x248] ;  /* 0x0000920000067ab9 */ /* 0x000fe20000000800 */
[----:B------:R-:W-:-:S02]  /*18b60*/  PRMT R24, R193, 0x5410, R191 ;  /* 0x00005410c1187816 */ /* 0x000fc400000000bf */
[----:B------:R-:W-:-:S05]  /*18b70*/  PRMT R26, R194, 0x5410, R29 ;  /* 0x00005410c21a7816 */ /* 0x000fca000000001d */
[----:B------:R-:W-:Y:S01]  /*18b80*/  STSM.16.M88.4 [R36], R24 ;  /* 0x0000001824007844 */ /* 0x000fe20000000200 */
[----:B------:R-:W-:Y:S01]  /*18b90*/  BAR.SYNC.DEFER_BLOCKING 0x0 ;  /* 0x0000000000007b1d */ /* 0x000fe20000010000 */
[----:B------:R-:W-:-:S05]  /*18ba0*/  PRMT R29, R3, 0x5410, R5 ;  /* 0x00005410031d7816 */ /* 0x000fca0000000005 */
[----:B------:R-:W0:Y:S02]  /*18bb0*/  LDS.128 R24, [R229] ;  /* 0x00000000e5187984 */ /* 0x000e240000000c00 */
[----:B------:R-:W-:Y:S06]  /*18bc0*/  BAR.SYNC.DEFER_BLOCKING 0x0 ;  /* 0x0000000000007b1d */ /* 0x000fec0000010000 */
[----:B------:R-:W-:Y:S02]  /*18bd0*/  STSM.16.M88.4 [R36], R28 ;  /* 0x0000001c24007844 */ /* 0x000fe40000000200 */
[----:B------:R-:W-:Y:S01]  /*18be0*/  BAR.SYNC.DEFER_BLOCKING 0x0 ;  /* 0x0000000000007b1d */ /* 0x000fe20000010000 */
[----:B------:R-:W-:-:S02]  /*18bf0*/  PRMT R5, R6, 0x5410, R8 ;  /* 0x0000541006057816 */ /* 0x000fc40000000008 */
[----:B------:R-:W-:-:S03]  /*18c00*/  PRMT R6, R40, 0x5410, R45 ;  /* 0x0000541028067816 */ /* 0x000fc6000000002d */
[----:B------:R-:W1:Y:S02]  /*18c10*/  LDS.128 R28, [R229] ;  /* 0x00000000e51c7984 */ /* 0x000e640000000c00 */
[----:B------:R-:W-:Y:S06]  /*18c20*/  BAR.SYNC.DEFER_BLOCKING 0x0 ;  /* 0x0000000000007b1d */ /* 0x000fec0000010000 */
[----:B------:R-:W-:Y:S02]  /*18c30*/  STSM.16.M88.4 [R36], R4 ;  /* 0x0000000424007844 */ /* 0x000fe40000000200 */
[----:B------:R-:W-:Y:S06]  /*18c40*/  BAR.SYNC.DEFER_BLOCKING 0x0 ;  /* 0x0000000000007b1d */ /* 0x000fec0000010000 */
[----:B------:R-:W2:Y:S02]  /*18c50*/  LDS.128 R8, [R229] ;  /* 0x00000000e5087984 */ /* 0x000ea40000000c00 */
[----:B------:R-:W-:Y:S06]  /*18c60*/  BAR.SYNC.DEFER_BLOCKING 0x0 ;  /* 0x0000000000007b1d */ /* 0x000fec0000010000 */
[----:B------:R-:W-:Y:S02]  /*18c70*/  STSM.16.M88.4 [R36], R32 ;  /* 0x0000002024007844 */ /* 0x000fe40000000200 */
[----:B------:R-:W-:Y:S01]  /*18c80*/  BAR.SYNC.DEFER_BLOCKING 0x0 ;  /* 0x0000000000007b1d */ /* 0x000fe20000010000 */
[----:B------:R-:W-:-:S02]  /*18c90*/  PRMT R12, R13, 0x5410, R15 ;  /* 0x000054100d0c7816 */ /* 0x000fc4000000000f */
[----:B------:R-:W-:-:S03]  /*18ca0*/  PRMT R13, R14, 0x5410, R17 ;  /* 0x000054100e0d7816 */ /* 0x000fc60000000011 */
[----:B------:R-:W3:Y:S01]  /*18cb0*/  LDS.128 R4, [R229] ;  /* 0x00000000e5047984 */ /* 0x000ee20000000c00 */
[----:B------:R-:W-:Y:S02]  /*18cc0*/  PRMT R14, R56, 0x5410, R61 ;  /* 0x00005410380e7816 */ /* 0x000fe4000000003d */
[----:B------:R-:W-:Y:S01]  /*18cd0*/  PRMT R15, R58, 0x5410, R63 ;  /* 0x000054103a0f7816 */ /* 0x000fe2000000003f */
[----:B------:R-:W-:Y:S06]  /*18ce0*/  BAR.SYNC.DEFER_BLOCKING 0x0 ;  /* 0x0000000000007b1d */ /* 0x000fec0000010000 */
[----:B------:R-:W-:Y:S02]  /*18cf0*/  STSM.16.M88.4 [R36], R12 ;  /* 0x0000000c24007844 */ /* 0x000fe40000000200 */
[----:B------:R-:W-:Y:S01]  /*18d00*/  BAR.SYNC.DEFER_BLOCKING 0x0 ;  /* 0x0000000000007b1d */ /* 0x000fe20000010000 */
[----:B------:R-:W-:-:S02]  /*18d10*/  PRMT R16, R16, 0x5410, R19 ;  /* 0x0000541010107816 */ /* 0x000fc40000000013 */
[----:B------:R-:W-:-:S03]  /*18d20*/  PRMT R17, R18, 0x5410, R21 ;  /* 0x0000541012117816 */ /* 0x000fc60000000015 */
[----:B------:R-:W4:Y:S01]  /*18d30*/  LDS.128 R56, [R229] ;  /* 0x00000000e5387984 */ /* 0x000f220000000c00 */
[----:B------:R-:W-:Y:S02]  /*18d40*/  PRMT R18, R64, 0x5410, R69 ;  /* 0x0000541040127816 */ /* 0x000fe40000000045 */
[----:B------:R-:W-:Y:S01]  /*18d50*/  PRMT R19, R66, 0x5410, R71 ;  /* 0x0000541042137816 */ /* 0x000fe20000000047 */
[----:B------:R-:W-:Y:S06]  /*18d60*/  BAR.SYNC.DEFER_BLOCKING 0x0 ;  /* 0x0000000000007b1d */ /* 0x000fec0000010000 */
[----:B------:R0:W-:Y:S02]  /*18d70*/  STSM.16.M88.4 [R36], R16 ;  /* 0x0000001024007844 */ /* 0x0001e40000000200 */
        /* <DEDUP_REMOVED lines=14> */
[----:B------:R-:W-:Y:S01]  /*18e60*/  BAR.SYNC.DEFER_BLOCKING 0x0 ;  /* 0x0000000000007b1d */ /* 0x000fe20000010000 */
[----:B------:R-:W-:-:S05]  /*18e70*/  PRMT R156, R156, 0x5410, R159 ;  /* 0x000054109c9c7816 */ /* 0x000fca000000009f */
[----:B------:R-:W-:Y:S01]  /*18e80*/  STSM.16.M88.4 [R36], R152 ;  /* 0x0000009824007844 */ /* 0x000fe20000000200 */
[----:B------:R-:W-:Y:S02]  /*18e90*/  PRMT R157, R158, 0x5410, R161 ;  /* 0x000054109e9d7816 */ /* 0x000fe400000000a1 */
[----:B------:R-:W-:Y:S02]  /*18ea0*/  PRMT R158, R88, 0x5410, R93 ;  /* 0x00005410589e7816 */ /* 0x000fe4000000005d */
[----:B------:R-:W-:Y:S01]  /*18eb0*/  PRMT R159, R90, 0x5410, R95 ;  /* 0x000054105a9f7816 */ /* 0x000fe2000000005f */
[----:B------:R-:W-:Y:S06]  /*18ec0*/  BAR.SYNC.DEFER_BLOCKING 0x0 ;  /* 0x0000000000007b1d */ /* 0x000fec0000010000 */
[----:B------:R-:W4:Y:S02]  /*18ed0*/  LDS.128 R92, [R229] ;  /* 0x00000000e55c7984 */ /* 0x000f240000000c00 */
        /* <DEDUP_REMOVED lines=35> */
[----:B0-----:R-:W-:-:S02]  /*19110*/  PRMT R16, R176, 0x5410, R180 ;  /* 0x00005410b0107816 */ /* 0x001fc400000000b4 */
[----:B------:R-:W-:-:S03]  /*19120*/  PRMT R17, R178, 0x5410, R181 ;  /* 0x00005410b2117816 */ /* 0x000fc600000000b5 */
[----:B------:R-:W0:Y:S01]  /*19130*/  LDS.128 R68, [R229] ;  /* 0x00000000e5447984 */ /* 0x000e220000000c00 */
[----:B------:R-:W-:Y:S02]  /*19140*/  PRMT R18, R128, 0x5410, R133 ;  /* 0x0000541080127816 */ /* 0x000fe40000000085 */
[----:B------:R-:W-:Y:S01]  /*19150*/  PRMT R19, R130, 0x5410, R135 ;  /* 0x0000541082137816 */ /* 0x000fe20000000087 */
[----:B------:R-:W-:Y:S06]  /*19160*/  BAR.SYNC.DEFER_BLOCKING 0x0 ;  /* 0x0000000000007b1d */ /* 0x000fec0000010000 */
[----:B------:R2:W-:Y:S02]  /*19170*/  STSM.16.M88.4 [R36], R16 ;  /* 0x0000001024007844 */ /* 0x0005e40000000200 */
[----:B------:R-:W-:Y:S01]  /*19180*/  BAR.SYNC.DEFER_BLOCKING 0x0 ;  /* 0x0000000000007b1d */ /* 0x000fe20000010000 */
[----:B-1----:R-:W-:-:S02]  /*19190*/  PRMT R20, R179, 0x5410, R184 ;  /* 0x00005410b3147816 */ /* 0x002fc400000000b8 */
[----:B------:R-:W-:-:S03]  /*191a0*/  PRMT R21, R182, 0x5410, R187 ;  /* 0x00005410b6157816 */ /* 0x000fc600000000bb */
[----:B------:R-:W1:Y:S01]  /*191b0*/  LDS.128 R60, [R229] ;  /* 0x00000000e53c7984 */ /* 0x000e620000000c00 */
[----:B------:R-:W-:Y:S02]  /*191c0*/  PRMT R22, R136, 0x5410, R141 ;  /* 0x0000541088167816 */ /* 0x000fe4000000008d */
[----:B------:R-:W-:Y:S01]  /*191d0*/  PRMT R23, R138, 0x5410, R143 ;  /* 0x000054108a177816 */ /* 0x000fe2000000008f */
[----:B------:R-:W-:Y:S06]  /*191e0*/  BAR.SYNC.DEFER_BLOCKING 0x0 ;  /* 0x0000000000007b1d */ /* 0x000fec0000010000 */
[----:B------:R3:W-:Y:S02]  /*191f0*/  STSM.16.M88.4 [R36], R20 ;  /* 0x0000001424007844 */ /* 0x0007e40000000200 */
[----:B------:R-:W-:Y:S01]  /*19200*/  BAR.SYNC.DEFER_BLOCKING 0x0 ;  /* 0x0000000000007b1d */ /* 0x000fe20000010000 */
[----:B------:R-:W-:-:S02]  /*19210*/  F2FP.SATFINITE.E5M2.F32.PACK_AB_MERGE_C R144, R145, R144, RZ ;  /* 0x000000909190723e */ /* 0x000fc400048060ff */
[----:B------:R-:W-:Y:S02]  /*19220*/  F2FP.SATFINITE.E5M2.F32.PACK_AB_MERGE_C R146, R147, R146, RZ ;  /* 0x000000929392723e */ /* 0x000fe400048060ff */
[----:B------:R-:W-:Y:S02]  /*19230*/  F2FP.SATFINITE.E5M2.F32.PACK_AB_MERGE_C R149, R149, R148, RZ ;  /* 0x000000949595723e */ /* 0x000fe400048060ff */
[----:B------:R-:W-:Y:S01]  /*19240*/  F2FP.SATFINITE.E5M2.F32.PACK_AB_MERGE_C R151, R151, R150, RZ ;  /* 0x000000969797723e */ /* 0x000fe200048060ff */
[----:B------:R-:W1:Y:S01]  /*19250*/  LDS.128 R52, [R229] ;  /* 0x00000000e5347984 */ /* 0x000e620000000c00 */
[----:B------:R-:W-:Y:S02]  /*19260*/  PRMT R184, R183, 0x5410, R186 ;  /* 0x00005410b7b87816 */ /* 0x000fe400000000ba */
[----:B------:R-:W-:Y:S02]  /*19270*/  PRMT R185, R185, 0x5410, R188 ;  /* 0x00005410b9b97816 */ /* 0x000fe400000000bc */
[----:B------:R-:W-:-:S02]  /*19280*/  PRMT R186, R144, 0x5410, R149 ;  /* 0x0000541090ba7816 */ /* 0x000fc40000000095 */
[----:B------:R-:W-:Y:S01]  /*19290*/  PRMT R187, R146, 0x5410, R151 ;  /* 0x0000541092bb7816 */ /* 0x000fe20000000097 */
[----:B------:R-:W-:Y:S01]  /*192a0*/  BAR.SYNC.DEFER_BLOCKING 0x0 ;  /* 0x0000000000007b1d */ /* 0x000fe20000010000 */
[----:B------:R-:W-:Y:S01]  /*192b0*/  LOP3.LUT R2, R0, R243, RZ, 0xfc, !PT ;  /* 0x000000f300027212 */ /* 0x000fe200078efcff */
[----:B------:R-:W-:-:S03]  /*192c0*/  IMAD R3, R195, UR4, RZ ;  /* 0x00000004c3037c24 */ /* 0x000fc6000f8e02ff */
[C---:B------:R-:W-:Y:S01]  /*192d0*/  ISETP.LT.AND P3, PT, R2.reuse, UR5, !P0 ;  /* 0x0000000502007c0c */ /* 0x040fe2000c761270 */
[----:B------:R-:W-:Y:S01]  /*192e0*/  ULDC.64 UR4, c[0x0][0x220] ;  /* 0x0000880000047ab9 */ /* 0x000fe20000000a00 */
[----:B------:R-:W-:Y:S01]  /*192f0*/  IMAD R14, R2, UR6, RZ ;  /* 0x00000006020e7c24 */ /* 0x000fe2000f8e02ff */
[C---:B------:R-:W-:Y:S01]  /*19300*/  IADD3 R2, P4, R3.reuse, UR4, RZ ;  /* 0x0000000403027c10 */ /* 0x040fe2000ff9e0ff */
[----:B------:R-:W-:Y:S01]  /*19310*/  ULDC UR4, c[0x0][0x248] ;  /* 0x0000920000047ab9 */ /* 0x000fe20000000800 */
[----:B--2---:R-:W-:Y:S01]  /*19320*/  PRMT R17, R24, 0x7770, RZ ;  /* 0x0000777018117816 */ /* 0x004fe200000000ff */
[----:B------:R-:W-:Y:S01]  /*19330*/  ULDC UR6, c[0x0][0x22c] ;  /* 0x00008b0000067ab9 */ /* 0x000fe20000000800 */
[----:B------:R-:W-:Y:S01]  /*19340*/  STSM.16.M88.4 [R36], R184 ;  /* 0x000000b824007844 */ /* 0x000fe20000000200 */
[----:B------:R-:W-:Y:S01]  /*19350*/  LEA.HI.X.SX32 R3, R3, UR5, 0x1, P4 ;  /* 0x0000000503037c11 */ /* 0x000fe2000a0f0eff */
[C---:B------:R-:W-:Y:S01]  /*19360*/  VIADD R16, R14.reuse, UR4 ;  /* 0x000000040e107c36 */ /* 0x040fe20008000000 */
[----:B------:R-:W-:Y:S01]  /*19370*/  IADD3 R12, P4, R14, R2, RZ ;  /* 0x000000020e0c7210 */ /* 0x000fe20007f9e0ff */
[----:B------:R-:W-:Y:S01]  /*19380*/  ULDC UR5, c[0x0][0x22c] ;  /* 0x00008b0000057ab9 */ /* 0x000fe20000000800 */
[----:B------:R-:W-:Y:S01]  /*19390*/  LOP3.LUT R15, R0, 0x5, R243, 0xfe, !PT ;  /* 0x00000005000f7812 */ /* 0x000fe200078efef3 */
[----:B------:R-:W-:Y:S01]  /*193a0*/  ULDC UR4, c[0x0][0x248] ;  /* 0x0000920000047ab9 */ /* 0x000fe20000000800 */
[----:B------:R-:W-:Y:S01]  /*193b0*/  LEA.HI.X.SX32 R13, R14, R3, 0x1, P4 ;  /* 0x000000030e0d7211 */ /* 0x000fe200020f0eff */
[----:B------:R-:W-:Y:S01]  /*193c0*/  BAR.SYNC.DEFER_BLOCKING 0x0 ;  /* 0x0000000000007b1d */ /* 0x000fe20000010000 */
[----:B------:R-:W-:Y:S01]  /*193d0*/  ISETP.LT.AND P4, PT, R15, UR5, !P0 ;  /* 0x000000050f007c0c */ /* 0x000fe2000c781270 */
[----:B------:R-:W-:Y:S01]  /*193e0*/  VIADD R18, R16, UR4 ;  /* 0x0000000410127c36 */ /* 0x000fe20008000000 */
[----:B---3--:R-:W-:-:S03]  /*193f0*/  PRMT R21, R24, 0x7771, RZ ;  /* 0x0000777118157816 */ /* 0x008fc600000000ff */
[----:B------:R-:W-:Y:S01]  /*19400*/  ULDC UR4, c[0x0][0x22c] ;  /* 0x00008b0000047ab9 */ /* 0x000fe20000000800 */
[----:B------:R-:W-:Y:S01]  /*19410*/  PRMT R19, R25, 0x7770, RZ ;  /* 0x0000777019137816 */ /* 0x000fe200000000ff */
[----:B------:R-:W-:Y:S01]  /*19420*/  ULDC UR5, c[0x0][0x22c] ;  /* 0x00008b0000057ab9 */ /* 0x000fe20000000800 */
[----:B------:R2:W-:Y:S01]  /*19430*/  @P3 STG.E.U8 desc[UR14][R12.64], R17 ;  /* 0x000000110c003986 */ /* 0x0005e2000c10110e */
[----:B------:R-:W-:-:S04]  /*19440*/  IADD3 R14, P3, R16, R2, RZ ;  /* 0x00000002100e7210 */ /* 0x000fc80007f7e0ff */
[----:B------:R-:W-:Y:S02]  /*19450*/  LEA.HI.X.SX32 R15, R16, R3, 0x1, P3 ;  /* 0x00000003100f7211 */ /* 0x000fe400018f0eff */
[----:B------:R-:W-:-:S03]  /*19460*/  LOP3.LUT R16, R0, 0x6, R243, 0xfe, !PT ;  /* 0x0000000600107812 */ /* 0x000fc600078efef3 */
[----:B------:R3:W-:Y:S01]  /*19470*/  @P2 STG.E.U8 desc[UR14][R14.64], R21 ;  /* 0x000000150e002986 */ /* 0x0007e2000c10110e */
[-C--:B--2---:R-:W-:Y:S02]  /*19480*/  IADD3 R12, P3, R18, R2.reuse, RZ ;  /* 0x00000002120c7210 */ /* 0x084fe40007f7e0ff */
[----:B------:R-:W-:Y:S01]  /*19490*/  ISETP.LT.AND P2, PT, R16, UR4, !P0 ;  /* 0x0000000410007c0c */ /* 0x000fe2000c741270 */
[----:B------:R-:W-:Y:S01]  /*194a0*/  ULDC UR4, c[0x0][0x248] ;  /* 0x0000920000047ab9 */ /* 0x000fe20000000800 */
[C---:B------:R-:W-:Y:S01]  /*194b0*/  LEA.HI.X.SX32 R13, R18.reuse, R3, 0x1, P3 ;  /* 0x00000003120d7211 */ /* 0x040fe200018f0eff */
[----:B------:R-:W-:Y:S01]  /*194c0*/  VIADD R18, R18, UR4 ;  /* 0x0000000412127c36 */ /* 0x000fe20008000000 */
[----:B------:R-:W-:Y:S01]  /*194d0*/  LOP3.LUT R17, R0, 0x7, R243, 0xfe, !PT ;  /* 0x0000000700117812 */ /* 0x000fe200078efef3 */
[----:B------:R-:W-:Y:S02]  /*194e0*/  ULDC UR4, c[0x0][0x22c] ;  /* 0x00008b0000047ab9 */ /* 0x000fe40000000800 */
[----:B------:R2:W-:Y:S01]  /*194f0*/  @P1 STG.E.U8 desc[UR14][R12.64], R19 ;  /* 0x000000130c001986 */ /* 0x0005e2000c10110e */
[----:B------:R-:W-:-:S02]  /*19500*/  IADD3 R16, P1, R18, R2, RZ ;  /* 0x0000000212107210 */ /* 0x000fc40007f3e0ff */
[----:B---3--:R-:W-:Y:S02]  /*19510*/  LOP3.LUT R14, R0, 0x8, R243, 0xfe, !PT ;  /* 0x00000008000e7812 */ /* 0x008fe400078efef3 */
[----:B------:R-:W-:Y:S01]  /*19520*/  ISETP.LT.AND P3, PT, R17, UR4, !P0 ;  /* 0x0000000411007c0c */ /* 0x000fe2000c761270 */
[----:B------:R-:W-:Y:S01]  /*19530*/  ULDC UR4, c[0x0][0x248] ;  /* 0x0000920000047ab9 */ /* 0x000fe20000000800 */
[-C--:B------:R-:W-:Y:S02]  /*19540*/  LEA.HI.X.SX32 R17, R18, R3.reuse, 0x1, P1 ;  /* 0x0000000312117211 */ /* 0x080fe400008f0eff */
[----:B------:R-:W-:Y:S02]  /*19550*/  PRMT R21, R25, 0x7771, RZ ;  /* 0x0000777119157816 */ /* 0x000fe400000000ff */
[----:B------:R-:W-:Y:S01]  /*19560*/  ISETP.LT.AND P1, PT, R14, UR5, !P0 ;  /* 0x000000050e007c0c */ /* 0x000fe2000c721270 */
[----:B------:R-:W-:Y:S01]  /*19570*/  VIADD R14, R18, UR4 ;  /* 0x00000004120e7c36 */ /* 0x000fe20008000000 */
[----:B------:R-:W-:Y:S01]  /*19580*/  ULDC UR4, c[0x0][0x248] ;  /* 0x0000920000047ab9 */ /* 0x000fe20000000800 */
[----:B------:R3:W-:Y:S01]  /*19590*/  @P5 STG.E.U8 desc[UR14][R16.64], R21 ;  /* 0x0000001510005986 */ /* 0x0007e2000c10110e */
[----:B------:R-:W-:Y:S01]  /*195a0*/  ULDC UR5, c[0x0][0x248] ;  /* 0x0000920000057ab9 */ /* 0x000fe20000000800 */
[C---:B------:R-:W-:Y:S01]  /*195b0*/  VIADD R15, R14.reuse, UR4 ;  /* 0x000000040e0f7c36 */ /* 0x040fe20008000000 */
[-C--:B--2---:R-:W-:Y:S01]  /*195c0*/  IADD3 R12, P5, R14, R2.reuse, RZ ;  /* 0x000000020e0c7210 */ /* 0x084fe20007fbe0ff */
[----:B------:R-:W-:Y:S01]  /*195d0*/  ULDC UR4, c[0x0][0x22c] ;  /* 0x00008b0000047ab9 */ /* 0x000fe20000000800 */
[----:B------:R-:W-:Y:S01]  /*195e0*/  PRMT R33, R26, 0x7770, RZ ;  /* 0x000077701a217816 */ /* 0x000fe200000000ff */
[C---:B------:R-:W-:Y:S01]  /*195f0*/  VIADD R19, R15.reuse, UR5 ;  /* 0x000000050f137c36 */ /* 0x040fe20008000000 */
[----:B------:R-:W-:Y:S01]  /*19600*/  LEA.HI.X.SX32 R13, R14, R3, 0x1, P5 ;  /* 0x000000030e0d7211 */ /* 0x000fe200028f0eff */
[----:B------:R-:W-:Y:S01]  /*19610*/  ULDC UR5, c[0x0][0x22c] ;  /* 0x00008b0000057ab9 */ /* 0x000fe20000000800 */
[----:B------:R-:W-:-:S02]  /*19620*/  IADD3 R14, P5, R15, R2, RZ ;  /* 0x000000020f0e7210 */ /* 0x000fc40007fbe0ff */
[----:B------:R-:W-:Y:S01]  /*19630*/  LOP3.LUT R18, R0, 0x9, R243, 0xfe, !PT ;  /* 0x0000000900127812 */ /* 0x000fe200078efef3 */
[----:B------:R2:W-:Y:S01]  /*19640*/  @P6 STG.E.U8 desc[UR14][R12.64], R33 ;  /* 0x000000210c006986 */ /* 0x0005e2000c10110e */
[----:B---3--:R-:W-:Y:S02]  /*19650*/  IADD3 R16, P6, R19, R2, RZ ;  /* 0x0000000213107210 */ /* 0x008fe40007fde0ff */
[-C--:B------:R-:W-:Y:S02]  /*19660*/  LEA.HI.X.SX32 R15, R15, R3.reuse, 0x1, P5 ;  /* 0x000000030f0f7211 */ /* 0x080fe400028f0eff */
[----:B------:R-:W-:Y:S01]  /*19670*/  ISETP.LT.AND P5, PT, R18, UR4, !P0 ;  /* 0x0000000412007c0c */ /* 0x000fe2000c7a1270 */
[----:B------:R-:W-:Y:S01]  /*19680*/  ULDC UR4, c[0x0][0x248] ;  /* 0x0000920000047ab9 */ /* 0x000fe20000000800 */
[----:B------:R-:W-:Y:S02]  /*19690*/  PRMT R23, R26, 0x7771, RZ ;  /* 0x000077711a177816 */ /* 0x000fe400000000ff */
[C---:B------:R-:W-:Y:S01]  /*196a0*/  LEA.HI.X.SX32 R17, R19.reuse, R3, 0x1, P6 ;  /* 0x0000000313117211 */ /* 0x040fe200030f0eff */
[----:B------:R-:W-:Y:S01]  /*196b0*/  VIADD R19, R19, UR4 ;  /* 0x0000000413137c36 */ /* 0x000fe20008000000 */
[----:B------:R-:W-:-:S02]  /*196c0*/  PRMT R21, R27, 0x7770, RZ ;  /* 0x000077701b157816 */ /* 0x000fc400000000ff */
[C-C-:B------:R-:W-:Y:S01]  /*196d0*/  LOP3.LUT R18, R0.reuse, 0xa, R243.reuse, 0xfe, !PT ;  /* 0x0000000a00127812 */ /* 0x140fe200078efef3 */
[----:B------:R3:W-:Y:S01]  /*196e0*/  @P4 STG.E.U8 desc[UR14][R14.64], R23 ;  /* 0x000000170e004986 */ /* 0x0007e2000c10110e */
[----:B--2---:R-:W-:Y:S01]  /*196f0*/  LOP3.LUT R13, R0, 0xb, R243, 0xfe, !PT ;  /* 0x0000000b000d7812 */ /* 0x004fe200078efef3 */
[----:B------:R-:W-:Y:S01]  /*19700*/  ULDC UR4, c[0x0][0x248] ;  /* 0x0000920000047ab9 */ /* 0x000fe20000000800 */
[----:B------:R-:W-:Y:S01]  /*19710*/  ISETP.LT.AND P6, PT, R18, UR5, !P0 ;  /* 0x0000000512007c0c */ /* 0x000fe2000c7c1270 */
[----:B------:R2:W-:Y:S01]  /*19720*/  @P2 STG.E.U8 desc[UR14][R16.64], R21 ;  /* 0x0000001510002986 */ /* 0x0005e2000c10110e */
[C---:B------:R-:W-:Y:S01]  /*19730*/  IADD3 R12, P2, R19.reuse, R2, RZ ;  /* 0x00000002130c7210 */ /* 0x040fe20007f5e0ff */
[----:B------:R-:W-:Y:S01]  /*19740*/  ULDC UR5, c[0x0][0x22c] ;  /* 0x00008b0000057ab9 */ /* 0x000fe20000000800 */
[----:B------:R-:W-:Y:S01]  /*19750*/  VIADD R18, R19, UR4 ;  /* 0x0000000413127c36 */ /* 0x000fe20008000000 */
[----:B------:R-:W-:Y:S01]  /*19760*/  ISETP.LT.AND P4, PT, R13, UR5, !P0 ;  /* 0x000000050d007c0c */ /* 0x000fe2000c781270 */
[----:B------:R-:W-:Y:S01]  /*19770*/  ULDC UR4, c[0x0][0x22c] ;  /* 0x00008b0000047ab9 */ /* 0x000fe20000000800 */
[----:B------:R-:W-:Y:S01]  /*19780*/  LEA.HI.X.SX32 R13, R19, R3, 0x1, P2 ;  /* 0x00000003130d7211 */ /* 0x000fe200010f0eff */
[----:B------:R-:W-:Y:S01]  /*19790*/  ULDC UR5, c[0x0][0x22c] ;  /* 0x00008b0000057ab9 */ /* 0x000fe20000000800 */
[----:B------:R-:W-:-:S02]  /*197a0*/  PRMT R19, R27, 0x7771, RZ ;  /* 0x000077711b137816 */ /* 0x000fc400000000ff */
[--C-:B---3--:R-:W-:Y:S02]  /*197b0*/  LOP3.LUT R15, R0, 0xc, R243.reuse, 0xfe, !PT ;  /* 0x0000000c000f7812 */ /* 0x108fe400078efef3 */
[C---:B------:R-:W-:Y:S01]  /*197c0*/  IADD3 R14, P2, R18.reuse, R2, RZ ;  /* 0x00000002120e7210 */ /* 0x040fe20007f5e0ff */
[----:B------:R3:W-:Y:S01]  /*197d0*/  @P3 STG.E.U8 desc[UR14][R12.64], R19 ;  /* 0x000000130c003986 */ /* 0x0007e2000c10110e */
[----:B------:R-:W-:Y:S01]  /*197e0*/  ISETP.LT.AND P3, PT, R15, UR4, !P0 ;  /* 0x000000040f007c0c */ /* 0x000fe2000c761270 */
[----:B------:R-:W-:Y:S01]  /*197f0*/  ULDC UR4, c[0x0][0x248] ;  /* 0x0000920000047ab9 */ /* 0x000fe20000000800 */
[C---:B------:R-:W-:Y:S01]  /*19800*/  LEA.HI.X.SX32 R15, R18.reuse, R3, 0x1, P2 ;  /* 0x00000003120f7211 */ /* 0x040fe200010f0eff */
[----:B------:R-:W-:Y:S01]  /*19810*/  VIADD R18, R18, UR4 ;  /* 0x0000000412127c36 */ /* 0x000fe20008000000 */
[----:B--2---:R-:W-:Y:S01]  /*19820*/  PRMT R21, R24, 0x7772, RZ ;  /* 0x0000777218157816 */ /* 0x004fe200000000ff */
[----:B------:R-:W-:Y:S01]  /*19830*/  ULDC UR4, c[0x0][0x22c] ;  /* 0x00008b0000047ab9 */ /* 0x000fe20000000800 */
[----:B------:R-:W-:-:S03]  /*19840*/  LOP3.LUT R17, R0, 0xd, R243, 0xfe, !PT ;  /* 0x0000000d00117812 */ /* 0x000fc600078efef3 */
[----:B------:R2:W-:Y:S01]  /*19850*/  @P1 STG.E.U8 desc[UR14][R14.64], R21 ;  /* 0x000000150e001986 */ /* 0x0005e2000c10110e */
[C---:B------:R-:W-:Y:S02]  /*19860*/  IADD3 R16, P1, R18.reuse, R2, RZ ;  /* 0x0000000212107210 */ /* 0x040fe40007f3e0ff */
[----:B------:R-:W-:Y:S01]  /*19870*/  ISETP.LT.AND P2, PT, R17, UR4, !P0 ;  /* 0x0000000411007c0c */ /* 0x000fe2000c741270 */
[----:B------:R-:W-:Y:S01]  /*19880*/  ULDC UR4, c[0x0][0x248] ;  /* 0x0000920000047ab9 */ /* 0x000fe20000000800 */
[C---:B------:R-:W-:Y:S01]  /*19890*/  LEA.HI.X.SX32 R17, R18.reuse, R3, 0x1, P1 ;  /* 0x0000000312117211 */ /* 0x040fe200008f0eff */
[----:B---3--:R-:W-:Y:S01]  /*198a0*/  VIADD R13, R18, UR4 ;  /* 0x00000004120d7c36 */ /* 0x008fe20008000000 */
[----:B------:R-:W-:Y:S01]  /*198b0*/  PRMT R19, R24, 0x7773, RZ ;  /* 0x0000777318137816 */ /* 0x000fe200000000ff */
[----:B------:R-:W-:Y:S01]  /*198c0*/  ULDC UR4, c[0x0][0x248] ;  /* 0x0000920000047ab9 */ /* 0x000fe20000000800 */
[----:B------:R-:W-:-:S03]  /*198d0*/  LOP3.LUT R12, R0, 0xe, R243, 0xfe, !PT ;  /* 0x0000000e000c7812 */ /* 0x000fc600078efef3 */
[----:B------:R3:W-:Y:S01]  /*198e0*/  @P5 STG.E.U8 desc[UR14][R16.64], R19 ;  /* 0x0000001310005986 */ /* 0x0007e2000c10110e */
[----:B------:R-:W-:Y:S01]  /*198f0*/  ISETP.LT.AND P1, PT, R12, UR5, !P0 ;  /* 0x000000050c007c0c */ /* 0x000fe2000c721270 */
[C---:B--2---:R-:W-:Y:S01]  /*19900*/  VIADD R15, R13.reuse, UR4 ;  /* 0x000000040d0f7c36 */ /* 0x044fe20008000000 */
[-C--:B------:R-:W-:Y:S01]  /*19910*/  IADD3 R12, P5, R13, R2.reuse, RZ ;  /* 0x000000020d0c7210 */ /* 0x080fe20007fbe0ff */
[----:B------:R-:W-:Y:S01]  /*19920*/  ULDC UR5, c[0x0][0x248] ;  /* 0x0000920000057ab9 */ /* 0x000fe20000000800 */
[----:B------:R-:W-:Y:S01]  /*19930*/  PRMT R21, R25, 0x7772, RZ ;  /* 0x0000777219157816 */ /* 0x000fe200000000ff */
[----:B------:R-:W-:Y:S01]  /*19940*/  ULDC UR4, c[0x0][0x22c] ;  /* 0x00008b0000047ab9 */ /* 0x000fe20000000800 */
[-C--:B------:R-:W-:Y:S02]  /*19950*/  LEA.HI.X.SX32 R13, R13, R3.reuse, 0x1, P5 ;  /* 0x000000030d0d7211 */ /* 0x080fe400028f0eff */
[CC--:B------:R-:W-:Y:S01]  /*19960*/  IADD3 R14, P5, R15.reuse, R2.reuse, RZ ;  /* 0x000000020f0e7210 */ /* 0x0c0fe20007fbe0ff */
[C---:B---3--:R-:W-:Y:S01]  /*19970*/  VIADD R19, R15.reuse, UR5 ;  /* 0x000000050f137c36 */ /* 0x048fe20008000000 */
[----:B------:R-:W-:Y:S01]  /*19980*/  LOP3.LUT R18, R0, 0xf, R243, 0xfe, !PT ;  /* 0x0000000f00127812 */ /* 0x000fe200078efef3 */
[----:B------:R2:W-:Y:S01]  /*19990*/  @P6 STG.E.U8 desc[UR14][R12.64], R21 ;  /* 0x000000150c006986 */ /* 0x0005e2000c10110e */
[----:B------:R-:W-:Y:S01]  /*199a0*/  LEA.HI.X.SX32 R15, R15, R3, 0x1, P5 ;  /* 0x000000030f0f7211 */ /* 0x000fe200028f0eff */
[----:B------:R-:W-:Y:S01]  /*199b0*/  ULDC UR5, c[0x0][0x22c] ;  /* 0x00008b0000057ab9 */ /* 0x000fe20000000800 */
[----:B------:R-:W-:-:S02]  /*199c0*/  IADD3 R16, P6, R19, R2, RZ ;  /* 0x0000000213107210 */ /* 0x000fc40007fde0ff */
[----:B------:R-:W-:Y:S01]  /*199d0*/  ISETP.LT.AND P5, PT, R18, UR4, !P0 ;  /* 0x0000000412007c0c */ /* 0x000fe2000c7a1270 */
[----:B------:R-:W-:Y:S01]  /*199e0*/  ULDC UR4, c[0x0][0x248] ;  /* 0x0000920000047ab9 */ /* 0x000fe20000000800 */
[----:B------:R-:W-:Y:S02]  /*199f0*/  PRMT R25, R25, 0x7773, RZ ;  /* 0x0000777319197816 */ /* 0x000fe400000000ff */
[CC--:B------:R-:W-:Y:S01]  /*19a00*/  LEA.HI.X.SX32 R17, R19.reuse, R3.reuse, 0x1, P6 ;  /* 0x0000000313117211 */ /* 0x0c0fe200030f0eff */
[----:B------:R-:W-:Y:S01]  /*19a10*/  VIADD R19, R19, UR4 ;  /* 0x0000000413137c36 */ /* 0x000fe20008000000 */
[----:B------:R-:W-:Y:S02]  /*19a20*/  PRMT R23, R26, 0x7772, RZ ;  /* 0x000077721a177816 */ /* 0x000fe400000000ff */
        /* <DEDUP_REMOVED lines=21> */
[----:B------:R-:W-:Y:S01]  /*19b80*/  PRMT R19, R27, 0x7772, RZ ;  /* 0x000077721b137816 */ /* 0x000fe200000000ff */
[----:B------:R-:W-:Y:S01]  /*19b90*/  ULDC UR4, c[0x0][0x22c] ;  /* 0x00008b0000047ab9 */ /* 0x000fe20000000800 */
[----:B--2---:R-:W-:-:S03]  /*19ba0*/  LOP3.LUT R17, R0, 0x13, R243, 0xfe, !PT ;  /* 0x0000001300117812 */ /* 0x004fc600078efef3 */
[----:B------:R2:W-:Y:S01]  /*19bb0*/  @P1 STG.E.U8 desc[UR14][R14.64], R19 ;  /* 0x000000130e001986 */ /* 0x0005e2000c10110e */
[C---:B------:R-:W-:Y:S02]  /*19bc0*/  IADD3 R16, P1, R18.reuse, R2, RZ ;  /* 0x0000000212107210 */ /* 0x040fe40007f3e0ff */
[----:B------:R-:W-:Y:S01]  /*19bd0*/  ISETP.LT.AND P3, PT, R17, UR4, !P0 ;  /* 0x0000000411007c0c */ /* 0x000fe2000c761270 */
[----:B------:R-:W-:Y:S01]  /*19be0*/  ULDC UR4, c[0x0][0x248] ;  /* 0x0000920000047ab9 */ /* 0x000fe20000000800 */
[----:B------:R-:W-:Y:S01]  /*19bf0*/  PRMT R27, R27, 0x7773, RZ ;  /* 0x000077731b1b7816 */ /* 0x000fe200000000ff */
[C---:B---3--:R-:W-:Y:S01]  /*19c00*/  VIADD R13, R18.reuse, UR4 ;  /* 0x00000004120d7c36 */ /* 0x048fe20008000000 */
[----:B------:R-:W-:Y:S01]  /*19c10*/  LEA.HI.X.SX32 R17, R18, R3, 0x1, P1 ;  /* 0x0000000312117211 */ /* 0x000fe200008f0eff */
        /* <DEDUP_REMOVED lines=8> */
[----:B------:R-:W-:Y:S01]  /*19ca0*/  VIADD R19, R15, UR5 ;  /* 0x000000050f137c36 */ /* 0x000fe20008000000 */
[----:B------:R-:W-:Y:S01]  /*19cb0*/  LEA.HI.X.SX32 R13, R13, R3, 0x1, P5 ;  /* 0x000000030d0d7211 */ /* 0x000fe200028f0eff */
[----:B------:R-:W-:Y:S01]  /*19cc0*/  ULDC UR4, c[0x0][0x22c] ;  /* 0x00008b0000047ab9 */ /* 0x000fe20000000800 */
[-C--:B------:R-:W-:Y:S01]  /*19cd0*/  IADD3 R14, P5, R15, R2.reuse, RZ ;  /* 0x000000020f0e7210 */ /* 0x080fe20007fbe0ff */
[----:B------:R-:W-:Y:S01]  /*19ce0*/  ULDC UR5, c[0x0][0x22c] ;  /* 0x00008b0000057ab9 */ /* 0x000fe20000000800 */
[----:B------:R-:W-:Y:S01]  /*19cf0*/  LOP3.LUT R18, R0, 0x15, R243, 0xfe, !PT ;  /* 0x0000001500127812 */ /* 0x000fe200078efef3 */
[----:B------:R2:W-:Y:S01]  /*19d00*/  @P6 STG.E.U8 desc[UR14][R12.64], R25 ;  /* 0x000000190c006986 */ /* 0x0005e2000c10110e */
[----:B---3--:R-:W-:-:S02]  /*19d10*/  IADD3 R16, P6, R19, R2, RZ ;  /* 0x0000000213107210 */ /* 0x008fc40007fde0ff */
[-C--:B------:R-:W-:Y:S02]  /*19d20*/  LEA.HI.X.SX32 R15, R15, R3.reuse, 0x1, P5 ;  /* 0x000000030f0f7211 */ /* 0x080fe400028f0eff */
        /* <DEDUP_REMOVED lines=29> */
[----:B------:R-:W-:-:S02]  /*19f00*/  LOP3.LUT R17, R0, 0x19, R243, 0xfe, !PT ;  /* 0x0000001900117812 */ /* 0x000fc400078efef3 */
[C---:B------:R-:W-:Y:S01]  /*19f10*/  IADD3 R16, P2, R18.reuse, R2, RZ ;  /* 0x0000000212107210 */ /* 0x040fe20007f5e0ff */
[----:B------:R2:W-:Y:S01]  /*19f20*/  @P1 STG.E.U8 desc[UR14][R14.64], R21 ;  /* 0x000000150e001986 */ /* 0x0005e2000c10110e */
        /* <DEDUP_REMOVED lines=41> */
[----:B---3--:R-:W-:-:S02]  /*1a1c0*/  PRMT R21, R28, 0x7773, RZ ;  /* 0x000077731c157816 */ /* 0x008fc400000000ff */
[--C-:B------:R-:W-:Y:S02]  /*1a1d0*/  LOP3.LUT R15, R0, 0x1e, R243.reuse, 0xfe, !PT ;  /* 0x0000001e000f7812 */ /* 0x100fe400078efef3 */
        /* <DEDUP_REMOVED lines=8> */
[----:B--2---:R-:W-:-:S02]  /*1a260*/  LOP3.LUT R17, R0, 0x1f, R243, 0xfe, !PT ;  /* 0x0000001f00117812 */ /* 0x004fc400078efef3 */
        /* <DEDUP_REMOVED lines=29> */
[C-C-:B------:R-:W-:Y:S02]  /*1a440*/  LOP3.LUT R18, R0.reuse, 0x22, R243.reuse, 0xfe, !PT ;  /* 0x0000002200127812 */ /* 0x140fe400078efef3 */
[----:B------:R-:W-:Y:S01]  /*1a450*/  PRMT R21, R31, 0x7772, RZ ;  /* 0x000077721f157816 */ /* 0x000fe200000000ff */
[----:B------:R3:W-:Y:S01]  /*1a460*/  @P4 STG.E.U8 desc[UR14][R14.64], R23 ;  /* 0x000000170e004986 */ /* 0x0007e2000c10110e */
[--C-:B--2---:R-:W-:Y:S01]  /*1a470*/  LOP3.LUT R13, R0, 0x23, R243.reuse, 0xfe, !PT ;  /* 0x00000023000d7812 */ /* 0x104fe200078efef3 */
[----:B------:R-:W-:Y:S01]  /*1a480*/  ULDC UR4, c[0x0][0x248] ;  /* 0x0000920000047ab9 */ /* 0x000fe20000000800 */
[----:B------:R-:W-:Y:S01]  /*1a490*/  ISETP.LT.AND P4, PT, R18, UR5, !P0 ;  /* 0x0000000512007c0c */ /* 0x000fe2000c781270 */
[----:B------:R-:W-:Y:S01]  /*1a4a0*/  ULDC UR5, c[0x0][0x22c] ;  /* 0x00008b0000057ab9 */ /* 0x000fe20000000800 */
[----:B------:R-:W-:Y:S01]  /*1a4b0*/  IADD3 R12, P6, R19, R2, RZ ;  /* 0x00000002130c7210 */ /* 0x000fe20007fde0ff */
[----:B------:R2:W-:Y:S01]  /*1a4c0*/  @P1 STG.E.U8 desc[UR14][R16.64], R21 ;  /* 0x0000001510001986 */ /* 0x0005e2000c10110e */
[----:B------:R-:W-:Y:S01]  /*1a4d0*/  ISETP.LT.AND P1, PT, R13, UR5, !P0 ;  /* 0x000000050d007c0c */ /* 0x000fe2000c721270 */
[C---:B------:R-:W-:Y:S01]  /*1a4e0*/  VIADD R18, R19.reuse, UR4 ;  /* 0x0000000413127c36 */ /* 0x040fe20008000000 */
[----:B------:R-:W-:Y:S01]  /*1a4f0*/  LEA.HI.X.SX32 R13, R19, R3, 0x1, P6 ;  /* 0x00000003130d7211 */ /* 0x000fe200030f0eff */
[----:B------:R-:W-:Y:S01]  /*1a500*/  ULDC UR4, c[0x0][0x22c] ;  /* 0x00008b0000047ab9 */ /* 0x000fe20000000800 */
[----:B------:R-:W-:Y:S01]  /*1a510*/  PRMT R31, R31, 0x7773, RZ ;  /* 0x000077731f1f7816 */ /* 0x000fe200000000ff */
[----:B------:R-:W-:Y:S01]  /*1a520*/  ULDC UR5, c[0x0][0x22c] ;  /* 0x00008b0000057ab9 */ /* 0x000fe20000000800 */
[----:B---3--:R-:W-:-:S02]  /*1a530*/  LOP3.LUT R15, R0, 0x24, R243, 0xfe, !PT ;  /* 0x00000024000f7812 */ /* 0x008fc400078efef3 */
        /* <DEDUP_REMOVED lines=38> */
[--C-:B------:R-:W-:Y:S02]  /*1a7a0*/  LOP3.LUT R18, R0, 0x28, R243.reuse, 0xfe, !PT ;  /* 0x0000002800127812 */ /* 0x100fe400078efef3 */
        /* <DEDUP_REMOVED lines=15> */
[CC--:B------:R-:W-:Y:S01]  /*1a8a0*/  IADD3 R14, P5, R18.reuse, R2.reuse, RZ ;  /* 0x00000002120e7210 */ /* 0x0c0fe20007fbe0ff */
[----:B------:R3:W-:Y:S01]  /*1a8b0*/  @P6 STG.E.U8 desc[UR14][R12.64], R19 ;  /* 0x000000130c006986 */ /* 0x0007e2000c10110e */
[----:B------:R-:W-:Y:S01]  /*1a8c0*/  ISETP.LT.AND P6, PT, R15, UR4, !P0 ;  /* 0x000000040f007c0c */ /* 0x000fe2000c7c1270 */
[----:B------:R-:W-:Y:S01]  /*1a8d0*/  ULDC UR4, c[0x0][0x248] ;  /* 0x0000920000047ab9 */ /* 0x000fe20000000800 */
[CC--:B------:R-:W-:Y:S01]  /*1a8e0*/  LEA.HI.X.SX32 R15, R18.reuse, R3.reuse, 0x1, P5 ;  /* 0x00000003120f7211 */ /* 0x0c0fe200028f0eff */
[----:B------:R-:W-:Y:S01]  /*1a8f0*/  VIADD R18, R18, UR4 ;  /* 0x0000000412127c36 */ /* 0x000fe20008000000 */
[----:B--2---:R-:W-:Y:S01]  /*1a900*/  PRMT R21, R11, 0x7770, RZ ;  /* 0x000077700b157816 */ /* 0x004fe200000000ff */
[----:B------:R-:W-:Y:S01]  /*1a910*/  ULDC UR4, c[0x0][0x22c] ;  /* 0x00008b0000047ab9 */ /* 0x000fe20000000800 */
[--C-:B------:R-:W-:Y:S02]  /*1a920*/  LOP3.LUT R17, R0, 0x2b, R243.reuse, 0xfe, !PT ;  /* 0x0000002b00117812 */ /* 0x100fe400078efef3 */
        /* <DEDUP_REMOVED lines=12> */
[CC--:B------:R-:W-:Y:S01]  /*1a9f0*/  IADD3 R12, P4, R13.reuse, R2.reuse, RZ ;  /* 0x000000020d0c7210 */ /* 0x0c0fe20007f9e0ff */
        /* <DEDUP_REMOVED lines=14> */
[C---:B------:R-:W-:Y:S01]  /*1aae0*/  LEA.HI.X.SX32 R17, R19.reuse, R3, 0x1, P4 ;  /* 0x0000000313117211 */ /* 0x040fe200020f0eff */
[----:B------:R-:W-:Y:S01]  /*1aaf0*/  VIADD R19, R19, UR4 ;  /* 0x0000000413137c36 */ /* 0x000fe20008000000 */
[----:B------:R-:W-:Y:S01]  /*1ab00*/  PRMT R21, R9, 0x7772, RZ ;  /* 0x0000777209157816 */ /* 0x000fe200000000ff */
[----:B------:R3:W-:Y:S01]  /*1ab10*/  @P2 STG.E.U8 desc[UR14][R14.64], R23 ;  /* 0x000000170e002986 */ /* 0x0007e2000c10110e */
[----:B------:R-:W-:Y:S01]  /*1ab20*/  LOP3.LUT R8, R0, 0x2e, R243, 0xfe, !PT ;  /* 0x0000002e00087812 */ /* 0x000fe200078efef3 */
[----:B------:R-:W-:Y:S02]  /*1ab30*/  ULDC UR4, c[0x0][0x248] ;  /* 0x0000920000047ab9 */ /* 0x000fe40000000800 */
[----:B------:R4:W-:Y:S01]  /*1ab40*/  @P6 STG.E.U8 desc[UR14][R16.64], R21 ;  /* 0x0000001510006986 */ /* 0x0009e2000c10110e */
[----:B--2---:R-:W-:-:S02]  /*1ab50*/  IADD3 R12, P6, R19, R2, RZ ;  /* 0x00000002130c7210 */ /* 0x004fc40007fde0ff */
[----:B------:R-:W-:Y:S01]  /*1ab60*/  ISETP.LT.AND P2, PT, R8, UR5, !P0 ;  /* 0x0000000508007c0c */ /* 0x000fe2000c741270 */
[----:B------:R-:W-:Y:S01]  /*1ab70*/  ULDC UR5, c[0x0][0x22c] ;  /* 0x00008b0000057ab9 */ /* 0x000fe20000000800 */
[C-C-:B------:R-:W-:Y:S02]  /*1ab80*/  LOP3.LUT R8, R0.reuse, 0x2f, R243.reuse, 0xfe, !PT ;  /* 0x0000002f00087812 */ /* 0x140fe400078efef3 */
[CC--:B------:R-:W-:Y:S01]  /*1ab90*/  LEA.HI.X.SX32 R13, R19.reuse, R3.reuse, 0x1, P6 ;  /* 0x00000003130d7211 */ /* 0x0c0fe200030f0eff */
[----:B---3--:R-:W-:Y:S01]  /*1aba0*/  VIADD R14, R19, UR4 ;  /* 0x00000004130e7c36 */ /* 0x008fe20008000000 */
[----:B------:R-:W-:Y:S01]  /*1abb0*/  PRMT R19, R9, 0x7773, RZ ;  /* 0x0000777309137816 */ /* 0x000fe200000000ff */
[----:B------:R-:W-:Y:S01]  /*1abc0*/  ULDC UR4, c[0x0][0x22c] ;  /* 0x00008b0000047ab9 */ /* 0x000fe20000000800 */
[--C-:B------:R-:W-:Y:S02]  /*1abd0*/  LOP3.LUT R9, R0, 0x30, R243.reuse, 0xfe, !PT ;  /* 0x0000003000097812 */ /* 0x100fe400078efef3 */
[----:B------:R-:W-:Y:S01]  /*1abe0*/  ISETP.LT.AND P4, PT, R8, UR5, !P0 ;  /* 0x0000000508007c0c */ /* 0x000fe2000c781270 */
[----:B------:R2:W-:Y:S01]  /*1abf0*/  @P3 STG.E.U8 desc[UR14][R12.64], R19 ;  /* 0x000000130c003986 */ /* 0x0005e2000c10110e */
[C---:B------:R-:W-:Y:S01]  /*1ac00*/  IADD3 R8, P6, R14.reuse, R2, RZ ;  /* 0x000000020e087210 */ /* 0x040fe20007fde0ff */
[----:B------:R-:W-:Y:S01]  /*1ac10*/  ULDC UR5, c[0x0][0x22c] ;  /* 0x00008b0000057ab9 */ /* 0x000fe20000000800 */
[----:B------:R-:W-:Y:S01]  /*1ac20*/  ISETP.LT.AND P3, PT, R9, UR4, !P0 ;  /* 0x0000000409007c0c */ /* 0x000fe2000c761270 */
[----:B------:R-:W-:Y:S01]  /*1ac30*/  ULDC UR4, c[0x0][0x248] ;  /* 0x0000920000047ab9 */ /* 0x000fe20000000800 */
[C---:B------:R-:W-:Y:S01]  /*1ac40*/  LEA.HI.X.SX32 R9, R14.reuse, R3, 0x1, P6 ;  /* 0x000000030e097211 */ /* 0x040fe200030f0eff */
[----:B----4-:R-:W-:Y:S01]  /*1ac50*/  VIADD R16, R14, UR4 ;  /* 0x000000040e107c36 */ /* 0x010fe20008000000 */
[----:B------:R-:W-:Y:S01]  /*1ac60*/  PRMT R17, R10, 0x7772, RZ ;  /* 0x000077720a117816 */ /* 0x000fe200000000ff */
[----:B------:R-:W-:Y:S01]  /*1ac70*/  ULDC UR4, c[0x0][0x22c] ;  /* 0x00008b0000047ab9 */ /* 0x000fe20000000800 */
[----:B------:R-:W-:-:S03]  /*1ac80*/  LOP3.LUT R15, R0, 0x31, R243, 0xfe, !PT ;  /* 0x00000031000f7812 */ /* 0x000fc600078efef3 */
[----:B------:R3:W-:Y:S01]  /*1ac90*/  @P5 STG.E.U8 desc[UR14][R8.64], R17 ;  /* 0x0000001108005986 */ /* 0x0007e2000c10110e */
[CC--:B------:R-:W-:Y:S02]  /*1aca0*/  IADD3 R14, P5, R16.reuse, R2.reuse, RZ ;  /* 0x00000002100e7210 */ /* 0x0c0fe40007fbe0ff */
[----:B------:R-:W-:Y:S01]  /*1acb0*/  ISETP.LT.AND P6, PT, R15, UR4, !P0 ;  /* 0x000000040f007c0c */ /* 0x000fe2000c7c1270 */
[----:B------:R-:W-:Y:S01]  /*1acc0*/  ULDC UR4, c[0x0][0x248] ;  /* 0x0000920000047ab9 */ /* 0x000fe20000000800 */
[C---:B------:R-:W-:Y:S01]  /*1acd0*/  LEA.HI.X.SX32 R15, R16.reuse, R3, 0x1, P5 ;  /* 0x00000003100f7211 */ /* 0x040fe200028f0eff */
[----:B------:R-:W-:Y:S01]  /*1ace0*/  VIADD R16, R16, UR4 ;  /* 0x0000000410107c36 */ /* 0x000fe20008000000 */
[----:B------:R-:W-:Y:S01]  /*1acf0*/  PRMT R21, R10, 0x7773, RZ ;  /* 0x000077730a157816 */ /* 0x000fe200000000ff */
[----:B------:R-:W-:Y:S01]  /*1ad00*/  ULDC UR4, c[0x0][0x248] ;  /* 0x0000920000047ab9 */ /* 0x000fe20000000800 */
[----:B--2---:R-:W-:Y:S01]  /*1ad10*/  LOP3.LUT R12, R0, 0x32, R243, 0xfe, !PT ;  /* 0x00000032000c7812 */ /* 0x004fe200078efef3 */
[C---:B------:R-:W-:Y:S01]  /*1ad20*/  VIADD R13, R16.reuse, UR4 ;  /* 0x00000004100d7c36 */ /* 0x040fe20008000000 */
[----:B------:R-:W-:Y:S01]  /*1ad30*/  ULDC UR4, c[0x0][0x248] ;  /* 0x0000920000047ab9 */ /* 0x000fe20000000800 */
[----:B------:R2:W-:Y:S01]  /*1ad40*/  @P1 STG.E.U8 desc[UR14][R14.64], R21 ;  /* 0x000000150e001986 */ /* 0x0005e2000c10110e */
[----:B---3--:R-:W-:-:S02]  /*1ad50*/  IADD3 R8, P1, R16, R2, RZ ;  /* 0x0000000210087210 */ /* 0x008fc40007f3e0ff */
[----:B------:R-:W-:Y:S01]  /*1ad60*/  ISETP.LT.AND P5, PT, R12, UR5, !P0 ;  /* 0x000000050c007c0c */ /* 0x000fe2000c7a1270 */
[----:B------:R-:W-:Y:S01]  /*1ad70*/  ULDC UR5, c[0x0][0x22c] ;  /* 0x00008b0000057ab9 */ /* 0x000fe20000000800 */
[-C--:B------:R-:W-:Y:S02]  /*1ad80*/  LEA.HI.X.SX32 R9, R16, R3.reuse, 0x1, P1 ;  /* 0x0000000310097211 */ /* 0x080fe400008f0eff */
[----:B------:R-:W-:Y:S02]  /*1ad90*/  PRMT R19, R11, 0x7772, RZ ;  /* 0x000077720b137816 */ /* 0x000fe400000000ff */
[CC--:B------:R-:W-:Y:S02]  /*1ada0*/  IADD3 R10, P1, R13.reuse, R2.reuse, RZ ;  /* 0x000000020d0a7210 */ /* 0x0c0fe40007f3e0ff */
[----:B------:R-:W-:Y:S01]  /*1adb0*/  LOP3.LUT R12, R0, 0x33, R243, 0xfe, !PT ;  /* 0x00000033000c7812 */ /* 0x000fe200078efef3 */
[----:B--2---:R-:W-:Y:S01]  /*1adc0*/  VIADD R15, R13, UR4 ;  /* 0x000000040d0f7c36 */ /* 0x004fe20008000000 */
[----:B------:R-:W-:Y:S01]  /*1add0*/  PRMT R17, R11, 0x7773, RZ ;  /* 0x000077730b117816 */ /* 0x000fe200000000ff */
[----:B------:R2:W-:Y:S01]  /*1ade0*/  @P2 STG.E.U8 desc[UR14][R8.64], R19 ;  /* 0x0000001308002986 */ /* 0x0005e2000c10110e */
[----:B------:R-:W-:Y:S01]  /*1adf0*/  LEA.HI.X.SX32 R11, R13, R3, 0x1, P1 ;  /* 0x000000030d0b7211 */ /* 0x000fe200008f0eff */
[----:B------:R-:W-:Y:S01]  /*1ae00*/  ULDC UR4, c[0x0][0x248] ;  /* 0x0000920000047ab9 */ /* 0x000fe20000000800 */
[----:B------:R-:W-:Y:S01]  /*1ae10*/  ISETP.LT.AND P1, PT, R12, UR5, !P0 ;  /* 0x000000050c007c0c */ /* 0x000fe2000c721270 */
[----:B------:R-:W-:Y:S01]  /*1ae20*/  ULDC UR5, c[0x0][0x22c] ;  /* 0x00008b0000057ab9 */ /* 0x000fe20000000800 */
[----:B------:R-:W-:-:S02]  /*1ae30*/  IADD3 R12, P2, R15, R2, RZ ;  /* 0x000000020f0c7210 */ /* 0x000fc40007f5e0ff */
[--C-:B------:R-:W-:Y:S02]  /*1ae40*/  LOP3.LUT R14, R0, 0x34, R243.reuse, 0xfe, !PT ;  /* 0x00000034000e7812 */ /* 0x100fe400078efef3 */
[CC--:B------:R-:W-:Y:S01]  /*1ae50*/  LEA.HI.X.SX32 R13, R15.reuse, R3.reuse, 0x1, P2 ;  /* 0x000000030f0d7211 */ /* 0x0c0fe200010f0eff */
[----:B------:R-:W-:Y:S01]  /*1ae60*/  VIADD R15, R15, UR4 ;  /* 0x000000040f0f7c36 */ /* 0x000fe20008000000 */
        /* <DEDUP_REMOVED lines=83> */
[----:B------:R-:W-:Y:S01]  /*1b3a0*/  VIADD R14, R14, UR4 ;  /* 0x000000040e0e7c36 */ /* 0x000fe20008000000 */
[----:B---3--:R-:W-:Y:S01]  /*1b3b0*/  PRMT R17, R4, 0x7773, RZ ;  /* 0x0000777304117816 */ /* 0x008fe200000000ff */
[----:B------:R-:W-:Y:S01]  /*1b3c0*/  ULDC UR4, c[0x0][0x248] ;  /* 0x0000920000047ab9 */ /* 0x000fe20000000800 */
[----:B------:R-:W-:-:S03]  /*1b3d0*/  LOP3.LUT R8, R0, 0x3e, R243, 0xfe, !PT ;  /* 0x0000003e00087812 */ /* 0x000fc600078efef3 */
[----:B------:R3:W-:Y:S01]  /*1b3e0*/  @P1 STG.E.U8 desc[UR14][R12.64], R17 ;  /* 0x000000110c001986 */ /* 0x0007e2000c10110e */
[----:B------:R-:W-:Y:S01]  /*1b3f0*/  ISETP.LT.AND P6, PT, R8, UR5, !P0 ;  /* 0x0000000508007c0c */ /* 0x000fe2000c7c1270 */
[C---:B--2---:R-:W-:Y:S01]  /*1b400*/  VIADD R10, R14.reuse, UR4 ;  /* 0x000000040e0a7c36 */ /* 0x044fe20008000000 */
[-C--:B------:R-:W-:Y:S01]  /*1b410*/  IADD3 R8, P1, R14, R2.reuse, RZ ;  /* 0x000000020e087210 */ /* 0x080fe20007f3e0ff */
[----:B------:R-:W-:Y:S01]  /*1b420*/  ULDC UR4, c[0x0][0x248] ;  /* 0x0000920000047ab9 */ /* 0x000fe20000000800 */
[----:B------:R-:W-:Y:S01]  /*1b430*/  ULDC UR5, c[0x0][0x248] ;  /* 0x0000920000057ab9 */ /* 0x000fe20000000800 */
[----:B------:R-:W-:Y:S01]  /*1b440*/  VIADD R11, R10, UR4 ;  /* 0x000000040a0b7c36 */ /* 0x000fe20008000000 */
[----:B------:R-:W-:Y:S01]  /*1b450*/  LEA.HI.X.SX32 R9, R14, R3, 0x1, P1 ;  /* 0x000000030e097211 */ /* 0x000fe200008f0eff */
[----:B------:R-:W-:Y:S01]  /*1b460*/  ULDC UR4, c[0x0][0x248] ;  /* 0x0000920000047ab9 */ /* 0x000fe20000000800 */
[----:B------:R-:W-:Y:S02]  /*1b470*/  IADD3 R4, P1, R10, R2, RZ ;  /* 0x000000020a047210 */ /* 0x000fe40007f3e0ff */
[----:B------:R-:W-:-:S02]  /*1b480*/  PRMT R15, R5, 0x7772, RZ ;  /* 0x00007772050f7816 */ /* 0x000fc400000000ff */
[----:B------:R-:W-:Y:S01]  /*1b490*/  PRMT R21, R5, 0x7773, RZ ;  /* 0x0000777305157816 */ /* 0x000fe200000000ff */
[C---:B---3--:R-:W-:Y:S01]  /*1b4a0*/  VIADD R13, R11.reuse, UR5 ;  /* 0x000000050b0d7c36 */ /* 0x048fe20008000000 */
[-C--:B------:R-:W-:Y:S02]  /*1b4b0*/  LEA.HI.X.SX32 R5, R10, R3.reuse, 0x1, P1 ;  /* 0x000000030a057211 */ /* 0x080fe400008f0eff */
[----:B------:R-:W-:Y:S01]  /*1b4c0*/  LOP3.LUT R242, R0, 0x3f, R243, 0xfe, !PT ;  /* 0x0000003f00f27812 */ /* 0x000fe200078efef3 */
[----:B------:R2:W-:Y:S01]  /*1b4d0*/  @P2 STG.E.U8 desc[UR14][R8.64], R15 ;  /* 0x0000000f08002986 */ /* 0x0005e2000c10110e */
[-C--:B------:R-:W-:Y:S01]  /*1b4e0*/  IADD3 R10, P1, R11, R2.reuse, RZ ;  /* 0x000000020b0a7210 */ /* 0x080fe20007f3e0ff */
[----:B------:R-:W-:Y:S01]  /*1b4f0*/  VIADD R148, R13, UR4 ;  /* 0x000000040d947c36 */ /* 0x000fe20008000000 */
[----:B------:R-:W-:Y:S01]  /*1b500*/  ULDC UR4, c[0x0][0x22c] ;  /* 0x00008b0000047ab9 */ /* 0x000fe20000000800 */
[----:B------:R-:W-:Y:S01]  /*1b510*/  PRMT R19, R6, 0x7772, RZ ;  /* 0x0000777206137816 */ /* 0x000fe200000000ff */
[----:B------:R-:W-:Y:S01]  /*1b520*/  ULDC UR5, c[0x0][0x22c] ;  /* 0x00008b0000057ab9 */ /* 0x000fe20000000800 */
[----:B------:R-:W-:Y:S01]  /*1b530*/  LEA.HI.X.SX32 R11, R11, R3, 0x1, P1 ;  /* 0x000000030b0b7211 */ /* 0x000fe200008f0eff */
[----:B------:R-:W-:Y:S01]  /*1b540*/  @P3 STG.E.U8 desc[UR14][R4.64], R21 ;  /* 0x0000001504003986 */ /* 0x000fe2000c10110e */
[----:B------:R-:W-:-:S02]  /*1b550*/  IADD3 R12, P1, R13, R2, RZ ;  /* 0x000000020d0c7210 */ /* 0x000fc40007f3e0ff */
[----:B------:R-:W-:Y:S01]  /*1b560*/  ISETP.LT.AND P3, PT, R242, UR4, !P0 ;  /* 0x00000004f2007c0c */ /* 0x000fe2000c761270 */
[----:B------:R-:W-:Y:S01]  /*1b570*/  ULDC UR4, c[0x0][0x248] ;  /* 0x0000920000047ab9 */ /* 0x000fe20000000800 */
[-C--:B------:R-:W-:Y:S01]  /*1b580*/  LEA.HI.X.SX32 R13, R13, R3.reuse, 0x1, P1 ;  /* 0x000000030d0d7211 */ /* 0x080fe200008f0eff */
[C---:B------:R-:W-:Y:S01]  /*1b590*/  VIADD R242, R148.reuse, UR4 ;  /* 0x0000000494f27c36 */ /* 0x040fe20008000000 */
[-C--:B--2---:R-:W-:Y:S02]  /*1b5a0*/  IADD3 R8, P1, R148, R2.reuse, RZ ;  /* 0x0000000294087210 */ /* 0x084fe40007f3e0ff */
[----:B------:R-:W-:Y:S02]  /*1b5b0*/  PRMT R17, R6, 0x7773, RZ ;  /* 0x0000777306117816 */ /* 0x000fe400000000ff */
[--C-:B------:R-:W-:Y:S01]  /*1b5c0*/  LOP3.LUT R241, R0, 0x40, R243.reuse, 0xfe, !PT ;  /* 0x0000004000f17812 */ /* 0x100fe200078efef3 */
[----:B------:R-:W-:Y:S01]  /*1b5d0*/  @P4 STG.E.U8 desc[UR14][R10.64], R19 ;  /* 0x000000130a004986 */ /* 0x000fe2000c10110e */
[----:B------:R-:W-:Y:S01]  /*1b5e0*/  LEA.HI.X.SX32 R9, R148, R3, 0x1, P1 ;  /* 0x0000000394097211 */ /* 0x000fe200008f0eff */
[----:B------:R-:W-:Y:S01]  /*1b5f0*/  ULDC UR4, c[0x0][0x22c] ;  /* 0x00008b0000047ab9 */ /* 0x000fe20000000800 */
[----:B------:R-:W-:Y:S01]  /*1b600*/  LOP3.LUT R149, R0, 0xff, R243, 0xfe, !PT ;  /* 0x000000ff00957812 */ /* 0x000fe200078efef3 */
[----:B------:R-:W-:Y:S01]  /*1b610*/  @P5 STG.E.U8 desc[UR14][R12.64], R17 ;  /* 0x000000110c005986 */ /* 0x000fe2000c10110e */
[----:B------:R-:W-:-:S02]  /*1b620*/  IADD3 R148, P2, R242, R2, RZ ;  /* 0x00000002f2947210 */ /* 0x000fc40007f5e0ff */
[----:B------:R-:W-:Y:S01]  /*1b630*/  ISETP.LT.AND P5, PT, R241, UR4, !P0 ;  /* 0x00000004f1007c0c */ /* 0x000fe2000c7a1270 */
[----:B------:R-:W-:Y:S01]  /*1b640*/  ULDC UR4, c[0x0][0x248] ;  /* 0x0000920000047ab9 */ /* 0x000fe20000000800 */
[----:B------:R-:W-:Y:S02]  /*1b650*/  PRMT R15, R7, 0x7772, RZ ;  /* 0x00007772070f7816 */ /* 0x000fe400000000ff */
[----:B------:R-:W-:Y:S01]  /*1b660*/  ISETP.LT.AND P1, PT, R149, UR5, !P0 ;  /* 0x0000000595007c0c */ /* 0x000fe2000c721270 */
[----:B------:R-:W-:Y:S01]  /*1b670*/  ULDC UR5, c[0x0][0x22c] ;  /* 0x00008b0000057ab9 */ /* 0x000fe20000000800 */
[----:B------:R-:W-:Y:S02]  /*1b680*/  PRMT R241, R7, 0x7773, RZ ;  /* 0x0000777307f17816 */ /* 0x000fe400000000ff */
[C---:B------:R-:W-:Y:S01]  /*1b690*/  LEA.HI.X.SX32 R149, R242.reuse, R3, 0x1, P2 ;  /* 0x00000003f2957211 */ /* 0x040fe200010f0eff */
[----:B------:R-:W-:Y:S01]  /*1b6a0*/  VIADD R242, R242, UR4 ;  /* 0x00000004f2f27c36 */ /* 0x000fe20008000000 */
[----:B------:R-:W-:Y:S01]  /*1b6b0*/  @P6 STG.E.U8 desc[UR14][R8.64], R15 ;  /* 0x0000000f08006986 */ /* 0x000fe2000c10110e */
[----:B------:R-:W-:Y:S01]  /*1b6c0*/  LOP3.LUT R240, R0, 0x41, R243, 0xfe, !PT ;  /* 0x0000004100f07812 */ /* 0x000fe200078efef3 */
[----:B------:R-:W-:-:S02]  /*1b6d0*/  ULDC UR4, c[0x0][0x248] ;  /* 0x0000920000047ab9 */ /* 0x000fc40000000800 */
[----:B------:R2:W-:Y:S01]  /*1b6e0*/  @P3 STG.E.U8 desc[UR14][R148.64], R241 ;  /* 0x000000f194003986 */ /* 0x0005e2000c10110e */
[--C-:B------:R-:W-:Y:S01]  /*1b6f0*/  LOP3.LUT R150, R0, 0x43, R243.reuse, 0xfe, !PT ;  /* 0x0000004300967812 */ /* 0x100fe200078efef3 */
[----:B------:R-:W-:Y:S01]  /*1b700*/  VIADD R7, R242, UR4 ;  /* 0x00000004f2077c36 */ /* 0x000fe20008000000 */
[----:B------:R-:W-:Y:S01]  /*1b710*/  ISETP.LT.AND P4, PT, R240, UR5, !P0 ;  /* 0x00000005f0007c0c */ /* 0x000fe2000c781270 */
[----:B------:R-:W-:Y:S01]  /*1b720*/  ULDC UR5, c[0x0][0x22c] ;  /* 0x00008b0000057ab9 */ /* 0x000fe20000000800 */
[----:B------:R-:W-:Y:S01]  /*1b730*/  LOP3.LUT R151, R0, 0x42, R243, 0xfe, !PT ;  /* 0x0000004200977812 */ /* 0x000fe200078efef3 */
[----:B------:R-:W-:Y:S01]  /*1b740*/  ULDC UR4, c[0x0][0x248] ;  /* 0x0000920000047ab9 */ /* 0x000fe20000000800 */
[----:B--2---:R-:W-:-:S04]  /*1b750*/  IADD3 R148, P2, R242, R2, RZ ;  /* 0x00000002f2947210 */ /* 0x004fc80007f5e0ff */
[----:B------:R-:W-:Y:S02]  /*1b760*/  LEA.HI.X.SX32 R149, R242, R3, 0x1, P2 ;  /* 0x00000003f2957211 */ /* 0x000fe400010f0eff */
[----:B------:R-:W-:Y:S01]  /*1b770*/  ISETP.LT.AND P2, PT, R150, UR6, !P0 ;  /* 0x0000000696007c0c */ /* 0x000fe2000c741270 */
[----:B------:R-:W-:Y:S01]  /*1b780*/  ULDC UR6, c[0x0][0x22c] ;  /* 0x00008b0000067ab9 */ /* 0x000fe20000000800 */
[----:B------:R-:W-:Y:S02]  /*1b790*/  IADD3 R150, P6, R7, R2, RZ ;  /* 0x0000000207967210 */ /* 0x000fe40007fde0ff */
[C-C-:B------:R-:W-:Y:S02]  /*1b7a0*/  LOP3.LUT R239, R0.reuse, 0x44, R243.reuse, 0xfe, !PT ;  /* 0x0000004400ef7812 */ /* 0x140fe400078efef3 */
[C-C-:B------:R-:W-:Y:S02]  /*1b7b0*/  LOP3.LUT R238, R0.reuse, 0x45, R243.reuse, 0xfe, !PT ;  /* 0x0000004500ee7812 */ /* 0x140fe400078efef3 */
[----:B------:R-:W-:-:S02]  /*1b7c0*/  LOP3.LUT R235, R0, 0x46, R243, 0xfe, !PT ;  /* 0x0000004600eb7812 */ /* 0x000fc400078efef3 */
[C-C-:B------:R-:W-:Y:S02]  /*1b7d0*/  LOP3.LUT R237, R0.reuse, 0x47, R243.reuse, 0xfe, !PT ;  /* 0x0000004700ed7812 */ /* 0x140fe400078efef3 */
[C-C-:B------:R-:W-:Y:S02]  /*1b7e0*/  LOP3.LUT R232, R0.reuse, 0x48, R243.reuse, 0xfe, !PT ;  /* 0x0000004800e87812 */ /* 0x140fe400078efef3 */
[C-C-:B------:R-:W-:Y:S02]  /*1b7f0*/  LOP3.LUT R231, R0.reuse, 0x49, R243.reuse, 0xfe, !PT ;  /* 0x0000004900e77812 */ /* 0x140fe400078efef3 */
        /* <DEDUP_REMOVED lines=180> */
[----:B------:R-:W-:Y:S02]  /*1c340*/  LOP3.LUT R0, R0, 0xfe, R243, 0xfe, !PT ;  /* 0x000000fe00007812 */ /* 0x000fe400078efef3 */
[C---:B------:R-:W-:Y:S02]  /*1c350*/  PRMT R243, R56.reuse, 0x7770, RZ ;  /* 0x0000777038f37816 */ /* 0x040fe400000000ff */
[----:B------:R-:W-:Y:S01]  /*1c360*/  ISETP.LT.AND P3, PT, R151, UR5, !P0 ;  /* 0x0000000597007c0c */ /* 0x000fe2000c761270 */
[----:B------:R-:W-:Y:S01]  /*1c370*/  ULDC UR5, c[0x0][0x22c] ;  /* 0x00008b0000057ab9 */ /* 0x000fe20000000800 */
[C---:B------:R-:W-:Y:S01]  /*1c380*/  LEA.HI.X.SX32 R151, R7.reuse, R3, 0x1, P6 ;  /* 0x0000000307977211 */ /* 0x040fe200030f0eff */
[----:B------:R-:W-:Y:S01]  /*1c390*/  VIADD R7, R7, UR4 ;  /* 0x0000000407077c36 */ /* 0x000fe20008000000 */
[----:B------:R-:W-:Y:S01]  /*1c3a0*/  PRMT R241, R56, 0x7771, RZ ;  /* 0x0000777138f17816 */ /* 0x000fe200000000ff */
[----:B------:R2:W-:Y:S01]  /*1c3b0*/  @P5 STG.E.U8 desc[UR14][R148.64], R243 ;  /* 0x000000f394005986 */ /* 0x0005e2000c10110e */
[----:B------:R-:W-:-:S03]  /*1c3c0*/  ULDC UR4, c[0x0][0x248] ;  /* 0x0000920000047ab9 */ /* 0x000fc60000000800 */
[----:B------:R3:W-:Y:S01]  /*1c3d0*/  @P4 STG.E.U8 desc[UR14][R150.64], R241 ;  /* 0x000000f196004986 */ /* 0x0007e2000c10110e */
[----:B------:R-:W-:Y:S01]  /*1c3e0*/  ISETP.LT.AND P6, PT, R239, UR5, !P0 ;  /* 0x00000005ef007c0c */ /* 0x000fe2000c7c1270 */
[C---:B------:R-:W-:Y:S01]  /*1c3f0*/  VIADD R239, R7.reuse, UR4 ;  /* 0x0000000407ef7c36 */ /* 0x040fe20008000000 */
[----:B------:R-:W-:Y:S01]  /*1c400*/  ULDC UR4, c[0x0][0x22c] ;  /* 0x00008b0000047ab9 */ /* 0x000fe20000000800 */
[----:B------:R-:W-:Y:S01]  /*1c410*/  ULDC UR5, c[0x0][0x22c] ;  /* 0x00008b0000057ab9 */ /* 0x000fe20000000800 */
[----:B--2---:R-:W-:-:S04]  /*1c420*/  IADD3 R148, P4, R7, R2, RZ ;  /* 0x0000000207947210 */ /* 0x004fc80007f9e0ff */
[----:B------:R-:W-:Y:S02]  /*1c430*/  LEA.HI.X.SX32 R149, R7, R3, 0x1, P4 ;  /* 0x0000000307957211 */ /* 0x000fe400020f0eff */
[----:B------:R-:W-:Y:S02]  /*1c440*/  PRMT R7, R57, 0x7770, RZ ;  /* 0x0000777039077816 */ /* 0x000fe400000000ff */
[----:B---3--:R-:W-:-:S03]  /*1c450*/  IADD3 R150, P4, R239, R2, RZ ;  /* 0x00000002ef967210 */ /* 0x008fc60007f9e0ff */
[----:B------:R2:W-:Y:S01]  /*1c460*/  @P3 STG.E.U8 desc[UR14][R148.64], R7 ;  /* 0x0000000794003986 */ /* 0x0005e2000c10110e */
[----:B------:R-:W-:Y:S01]  /*1c470*/  ISETP.LT.AND P3, PT, R235, UR4, !P0 ;  /* 0x00000004eb007c0c */ /* 0x000fe2000c761270 */
[----:B------:R-:W-:Y:S01]  /*1c480*/  ULDC UR4, c[0x0][0x248] ;  /* 0x0000920000047ab9 */ /* 0x000fe20000000800 */
[C---:B------:R-:W-:Y:S01]  /*1c490*/  LEA.HI.X.SX32 R151, R239.reuse, R3, 0x1, P4 ;  /* 0x00000003ef977211 */ /* 0x040fe200020f0eff */
[----:B------:R-:W-:Y:S01]  /*1c4a0*/  VIADD R239, R239, UR4 ;  /* 0x00000004efef7c36 */ /* 0x000fe20008000000 */
[----:B------:R-:W-:Y:S01]  /*1c4b0*/  PRMT R243, R57, 0x7771, RZ ;  /* 0x0000777139f37816 */ /* 0x000fe200000000ff */
[----:B------:R-:W-:-:S04]  /*1c4c0*/  ULDC UR4, c[0x0][0x248] ;  /* 0x0000920000047ab9 */ /* 0x000fc80000000800 */
[----:B------:R3:W-:Y:S01]  /*1c4d0*/  @P2 STG.E.U8 desc[UR14][R150.64], R243 ;  /* 0x000000f396002986 */ /* 0x0007e2000c10110e */
[----:B--2---:R-:W-:Y:S01]  /*1c4e0*/  VIADD R7, R239, UR4 ;  /* 0x00000004ef077c36 */ /* 0x004fe20008000000 */
[----:B------:R-:W-:Y:S01]  /*1c4f0*/  ULDC UR4, c[0x0][0x248] ;  /* 0x0000920000047ab9 */ /* 0x000fe20000000800 */
[----:B------:R-:W-:Y:S02]  /*1c500*/  PRMT R241, R58, 0x7770, RZ ;  /* 0x000077703af17816 */ /* 0x000fe400000000ff */
[----:B------:R-:W-:Y:S01]  /*1c510*/  ISETP.LT.AND P5, PT, R238, UR5, !P0 ;  /* 0x00000005ee007c0c */ /* 0x000fe2000c7a1270 */
[----:B------:R-:W-:Y:S01]  /*1c520*/  VIADD R235, R7, UR4 ;  /* 0x0000000407eb7c36 */ /* 0x000fe20008000000 */
[----:B------:R-:W-:Y:S01]  /*1c530*/  ULDC UR5, c[0x0][0x22c] ;  /* 0x00008b0000057ab9 */ /* 0x000fe20000000800 */
[----:B------:R-:W-:Y:S01]  /*1c540*/  ULDC UR4, c[0x0][0x248] ;  /* 0x0000920000047ab9 */ /* 0x000fe20000000800 */
[----:B---3--:R-:W-:-:S04]  /*1c550*/  IADD3 R150, P2, R239, R2, RZ ;  /* 0x00000002ef967210 */ /* 0x008fc80007f5e0ff */
[----:B------:R-:W-:Y:S02]  /*1c560*/  LEA.HI.X.SX32 R151, R239, R3, 0x1, P2 ;  /* 0x00000003ef977211 */ /* 0x000fe400010f0eff */
[----:B------:R-:W-:-:S03]  /*1c570*/  IADD3 R148, P2, R7, R2, RZ ;  /* 0x0000000207947210 */ /* 0x000fc60007f5e0ff */
[----:B------:R2:W-:Y:S01]  /*1c580*/  @P6 STG.E.U8 desc[UR14][R150.64], R241 ;  /* 0x000000f196006986 */ /* 0x0005e2000c10110e */
[----:B------:R-:W-:Y:S01]  /*1c590*/  ISETP.LT.AND P4, PT, R237, UR5, !P0 ;  /* 0x00000005ed007c0c */ /* 0x000fe2000c781270 */
[----:B------:R-:W-:Y:S01]  /*1c5a0*/  ULDC UR5, c[0x0][0x22c] ;  /* 0x00008b0000057ab9 */ /* 0x000fe20000000800 */
[----:B------:R-:W-:Y:S02]  /*1c5b0*/  PRMT R239, R58, 0x7771, RZ ;  /* 0x000077713aef7816 */ /* 0x000fe400000000ff */
[----:B------:R-:W-:Y:S02]  /*1c5c0*/  LEA.HI.X.SX32 R149, R7, R3, 0x1, P2 ;  /* 0x0000000307957211 */ /* 0x000fe400010f0eff */
[----:B------:R-:W-:Y:S02]  /*1c5d0*/  PRMT R237, R59, 0x7770, RZ ;  /* 0x000077703bed7816 */ /* 0x000fe400000000ff */
[----:B--2---:R-:W-:-:S04]  /*1c5e0*/  IADD3 R150, P6, R235, R2, RZ ;  /* 0x00000002eb967210 */ /* 0x004fc80007fde0ff */
[C---:B------:R-:W-:Y:S01]  /*1c5f0*/  LEA.HI.X.SX32 R151, R235.reuse, R3, 0x1, P6 ;  /* 0x00000003eb977211 */ /* 0x040fe200030f0eff */
[----:B------:R-:W-:Y:S01]  /*1c600*/  VIADD R235, R235, UR4 ;  /* 0x00000004ebeb7c36 */ /* 0x000fe20008000000 */
[----:B------:R2:W-:Y:S01]  /*1c610*/  @P5 STG.E.U8 desc[UR14][R148.64], R239 ;  /* 0x000000ef94005986 */ /* 0x0005e2000c10110e */
[----:B------:R-:W-:-:S03]  /*1c620*/  ULDC UR4, c[0x0][0x248] ;  /* 0x0000920000047ab9 */ /* 0x000fc60000000800 */
[----:B------:R3:W-:Y:S01]  /*1c630*/  @P3 STG.E.U8 desc[UR14][R150.64], R237 ;  /* 0x000000ed96003986 */ /* 0x0007e2000c10110e */
[C---:B------:R-:W-:Y:S01]  /*1c640*/  VIADD R7, R235.reuse, UR4 ;  /* 0x00000004eb077c36 */ /* 0x040fe20008000000 */
[----:B------:R-:W-:Y:S01]  /*1c650*/  ISETP.LT.AND P2, PT, R232, UR5, !P0 ;  /* 0x00000005e8007c0c */ /* 0x000fe2000c741270 */
        /* <DEDUP_REMOVED lines=9> */
[----:B------:R-:W-:Y:S01]  /*1c6f0*/  ISETP.LT.AND P6, PT, R231, UR5, !P0 ;  /* 0x00000005e7007c0c */ /* 0x000fe2000c7c1270 */
[----:B------:R-:W-:Y:S01]  /*1c700*/  ULDC UR5, c[0x0][0x22c] ;  /* 0x00008b0000057ab9 */ /* 0x000fe20000000800 */
[C---:B------:R-:W-:Y:S01]  /*1c710*/  LEA.HI.X.SX32 R151, R7.reuse, R3, 0x1, P3 ;  /* 0x0000000307977211 */ /* 0x040fe200018f0eff */
[----:B------:R-:W-:Y:S01]  /*1c720*/  VIADD R7, R7, UR4 ;  /* 0x0000000407077c36 */ /* 0x000fe20008000000 */
[----:B------:R-:W-:Y:S01]  /*1c730*/  PRMT R231, R56, 0x7772, RZ ;  /* 0x0000777238e77816 */ /* 0x000fe200000000ff */
[----:B------:R-:W-:-:S04]  /*1c740*/  ULDC UR4, c[0x0][0x248] ;  /* 0x0000920000047ab9 */ /* 0x000fc80000000800 */
[----:B------:R3:W-:Y:S01]  /*1c750*/  @P2 STG.E.U8 desc[UR14][R150.64], R231 ;  /* 0x000000e796002986 */ /* 0x0007e2000c10110e */
[C---:B--2---:R-:W-:Y:S01]  /*1c760*/  VIADD R149, R7.reuse, UR4 ;  /* 0x0000000407957c36 */ /* 0x044fe20008000000 */
[----:B------:R-:W-:Y:S01]  /*1c770*/  ULDC UR4, c[0x0][0x248] ;  /* 0x0000920000047ab9 */ /* 0x000fe20000000800 */
[----:B------:R-:W-:Y:S02]  /*1c780*/  PRMT R235, R56, 0x7773, RZ ;  /* 0x0000777338eb7816 */ /* 0x000fe400000000ff */
[----:B------:R-:W-:Y:S01]  /*1c790*/  ISETP.LT.AND P5, PT, R236, UR5, !P0 ;  /* 0x00000005ec007c0c */ /* 0x000fe2000c7a1270 */
[----:B------:R-:W-:Y:S01]  /*1c7a0*/  ULDC UR5, c[0x0][0x22c] ;  /* 0x00008b0000057ab9 */ /* 0x000fe20000000800 */
[----:B---3--:R-:W-:-:S04]  /*1c7b0*/  IADD3 R150, P2, R7, R2, RZ ;  /* 0x0000000207967210 */ /* 0x008fc80007f5e0ff */
[-C--:B------:R-:W-:Y:S01]  /*1c7c0*/  LEA.HI.X.SX32 R151, R7, R3.reuse, 0x1, P2 ;  /* 0x0000000307977211 */ /* 0x080fe200010f0eff */
[C---:B------:R-:W-:Y:S01]  /*1c7d0*/  VIADD R7, R149.reuse, UR4 ;  /* 0x0000000495077c36 */ /* 0x040fe20008000000 */
[----:B------:R-:W-:Y:S01]  /*1c7e0*/  IADD3 R148, P2, R149, R2, RZ ;  /* 0x0000000295947210 */ /* 0x000fe20007f5e0ff */
[----:B------:R-:W-:Y:S02]  /*1c7f0*/  ULDC UR4, c[0x0][0x248] ;  /* 0x0000920000047ab9 */ /* 0x000fe40000000800 */
[----:B------:R2:W-:Y:S01]  /*1c800*/  @P6 STG.E.U8 desc[UR14][R150.64], R235 ;  /* 0x000000eb96006986 */ /* 0x0005e2000c10110e */
[----:B------:R-:W-:Y:S02]  /*1c810*/  PRMT R233, R57, 0x7772, RZ ;  /* 0x0000777239e97816 */ /* 0x000fe400000000ff */
[----:B------:R-:W-:Y:S02]  /*1c820*/  LEA.HI.X.SX32 R149, R149, R3, 0x1, P2 ;  /* 0x0000000395957211 */ /* 0x000fe400010f0eff */
[----:B------:R-:W-:-:S02]  /*1c830*/  PRMT R231, R57, 0x7773, RZ ;  /* 0x0000777339e77816 */ /* 0x000fc400000000ff */
[----:B--2---:R-:W-:-:S04]  /*1c840*/  IADD3 R150, P6, R7, R2, RZ ;  /* 0x0000000207967210 */ /* 0x004fc80007fde0ff */
[CC--:B------:R-:W-:Y:S01]  /*1c850*/  LEA.HI.X.SX32 R151, R7.reuse, R3.reuse, 0x1, P6 ;  /* 0x0000000307977211 */ /* 0x0c0fe200030f0eff */
[----:B------:R-:W-:Y:S01]  /*1c860*/  VIADD R7, R7, UR4 ;  /* 0x0000000407077c36 */ /* 0x000fe20008000000 */
[----:B------:R-:W-:Y:S01]  /*1c870*/  ISETP.LT.AND P3, PT, R234, UR5, !P0 ;  /* 0x00000005ea007c0c */ /* 0x000fe2000c761270 */
[----:B------:R-:W-:Y:S01]  /*1c880*/  ULDC UR5, c[0x0][0x22c] ;  /* 0x00008b0000057ab9 */ /* 0x000fe20000000800 */
[----:B------:R2:W-:Y:S01]  /*1c890*/  @P5 STG.E.U8 desc[UR14][R148.64], R233 ;  /* 0x000000e994005986 */ /* 0x0005e2000c10110e */
[----:B------:R-:W-:Y:S01]  /*1c8a0*/  ISETP.LT.AND P2, PT, R230, UR5, !P0 ;  /* 0x00000005e6007c0c */ /* 0x000fe2000c741270 */
[----:B------:R-:W-:Y:S01]  /*1c8b0*/  ULDC UR5, c[0x0][0x22c] ;  /* 0x00008b0000057ab9 */ /* 0x000fe20000000800 */
[----:B------:R-:W-:Y:S01]  /*1c8c0*/  ULDC UR4, c[0x0][0x248] ;  /* 0x0000920000047ab9 */ /* 0x000fe20000000800 */
[----:B------:R3:W-:Y:S01]  /*1c8d0*/  @P4 STG.E.U8 desc[UR14][R150.64], R231 ;  /* 0x000000e796004986 */ /* 0x0007e2000c10110e */
[CC--:B------:R-:W-:Y:S02]  /*1c8e0*/  IADD3 R56, P4, R7.reuse, R2.reuse, RZ ;  /* 0x0000000207387210 */ /* 0x0c0fe40007f9e0ff */
[----:B------:R-:W-:Y:S01]  /*1c8f0*/  ISETP.LT.AND P5, PT, R228, UR5, !P0 ;  /* 0x00000005e4007c0c */ /* 0x000fe2000c7a1270 */
[C---:B------:R-:W-:Y:S01]  /*1c900*/  VIADD R228, R7.reuse, UR4 ;  /* 0x0000000407e47c36 */ /* 0x040fe20008000000 */
[----:B------:R-:W-:Y:S01]  /*1c910*/  LEA.HI.X.SX32 R57, R7, R3, 0x1, P4 ;  /* 0x0000000307397211 */ /* 0x000fe200020f0eff */
[----:B------:R-:W-:Y:S01]  /*1c920*/  ULDC UR4, c[0x0][0x22c] ;  /* 0x00008b0000047ab9 */ /* 0x000fe20000000800 */
[----:B------:R-:W-:Y:S01]  /*1c930*/  PRMT R7, R58, 0x7772, RZ ;  /* 0x000077723a077816 */ /* 0x000fe200000000ff */
[----:B------:R-:W-:Y:S01]  /*1c940*/  ULDC UR5, c[0x0][0x22c] ;  /* 0x00008b0000057ab9 */ /* 0x000fe20000000800 */
[----:B--2---:R-:W-:-:S03]  /*1c950*/  IADD3 R148, P6, R228, R2, RZ ;  /* 0x00000002e4947210 */ /* 0x004fc60007fde0ff */
[----:B------:R2:W-:Y:S01]  /*1c960*/  @P3 STG.E.U8 desc[UR14][R56.64], R7 ;  /* 0x0000000738003986 */ /* 0x0005e2000c10110e */
[----:B------:R-:W-:Y:S01]  /*1c970*/  ISETP.LT.AND P3, PT, R224, UR4, !P0 ;  /* 0x00000004e0007c0c */ /* 0x000fe2000c761270 */
[----:B------:R-:W-:Y:S01]  /*1c980*/  ULDC UR4, c[0x0][0x248] ;  /* 0x0000920000047ab9 */ /* 0x000fe20000000800 */
[CC--:B------:R-:W-:Y:S01]  /*1c990*/  LEA.HI.X.SX32 R149, R228.reuse, R3.reuse, 0x1, P6 ;  /* 0x00000003e4957211 */ /* 0x0c0fe200030f0eff */
[----:B------:R-:W-:Y:S01]  /*1c9a0*/  VIADD R228, R228, UR4 ;  /* 0x00000004e4e47c36 */ /* 0x000fe20008000000 */
[----:B---3--:R-:W-:Y:S01]  /*1c9b0*/  PRMT R231, R58, 0x7773, RZ ;  /* 0x000077733ae77816 */ /* 0x008fe200000000ff */
[----:B------:R-:W-:Y:S01]  /*1c9c0*/  ULDC UR4, c[0x0][0x248] ;  /* 0x0000920000047ab9 */ /* 0x000fe20000000800 */
[----:B------:R-:W-:Y:S01]  /*1c9d0*/  ISETP.LT.AND P4, PT, R226, UR5, !P0 ;  /* 0x00000005e2007c0c */ /* 0x000fe2000c781270 */
[----:B------:R-:W-:Y:S02]  /*1c9e0*/  ULDC UR5, c[0x0][0x22c] ;  /* 0x00008b0000057ab9 */ /* 0x000fe40000000800 */
[----:B------:R3:W-:Y:S01]  /*1c9f0*/  @P2 STG.E.U8 desc[UR14][R148.64], R231 ;  /* 0x000000e794002986 */ /* 0x0007e2000c10110e */
[CC--:B--2---:R-:W-:Y:S01]  /*1ca00*/  IADD3 R56, P2, R228.reuse, R2.reuse, RZ ;  /* 0x00000002e4387210 */ /* 0x0c4fe20007f5e0ff */
[C---:B------:R-:W-:Y:S01]  /*1ca10*/  VIADD R7, R228.reuse, UR4 ;  /* 0x00000004e4077c36 */ /* 0x040fe20008000000 */
[----:B------:R-:W-:Y:S01]  /*1ca20*/  ISETP.LT.AND P6, PT, R223, UR5, !P0 ;  /* 0x00000005df007c0c */ /* 0x000fe2000c7c1270 */
[----:B------:R-:W-:Y:S01]  /*1ca30*/  ULDC UR4, c[0x0][0x248] ;  /* 0x0000920000047ab9 */ /* 0x000fe20000000800 */
[-C--:B------:R-:W-:Y:S01]  /*1ca40*/  LEA.HI.X.SX32 R57, R228, R3.reuse, 0x1, P2 ;  /* 0x00000003e4397211 */ /* 0x080fe200010f0eff */
[----:B------:R-:W-:Y:S01]  /*1ca50*/  ULDC UR5, c[0x0][0x22c] ;  /* 0x00008b0000057ab9 */ /* 0x000fe20000000800 */
[C---:B------:R-:W-:Y:S01]  /*1ca60*/  IADD3 R58, P2, R7.reuse, R2, RZ ;  /* 0x00000002073a7210 */ /* 0x040fe20007f5e0ff */
[----:B------:R-:W-:Y:S01]  /*1ca70*/  VIADD R150, R7, UR4 ;  /* 0x0000000407967c36 */ /* 0x000fe20008000000 */
[C---:B------:R-:W-:Y:S01]  /*1ca80*/  PRMT R223, R59.reuse, 0x7772, RZ ;  /* 0x000077723bdf7816 */ /* 0x040fe200000000ff */
[----:B------:R-:W-:Y:S01]  /*1ca90*/  ULDC UR4, c[0x0][0x22c] ;  /* 0x00008b0000047ab9 */ /* 0x000fe20000000800 */
[----:B------:R-:W-:Y:S01]  /*1caa0*/  PRMT R151, R59, 0x7773, RZ ;  /* 0x000077733b977816 */ /* 0x000fe200000000ff */
[----:B------:R-:W2:Y:S01]  /*1cab0*/  LDS.128 R228, [R229] ;  /* 0x00000000e5e47984 */ /* 0x000ea20000000c00 */
[----:B------:R-:W-:-:S03]  /*1cac0*/  LEA.HI.X.SX32 R59, R7, R3, 0x1, P2 ;  /* 0x00000003073b7211 */ /* 0x000fc600010f0eff */
[----:B------:R4:W-:Y:S01]  /*1cad0*/  @P5 STG.E.U8 desc[UR14][R56.64], R223 ;  /* 0x000000df38005986 */ /* 0x0009e2000c10110e */
[----:B---3--:R-:W-:-:S03]  /*1cae0*/  PRMT R149, R64, 0x7770, RZ ;  /* 0x0000777040957816 */ /* 0x008fc600000000ff */
[----:B------:R3:W-:Y:S01]  /*1caf0*/  @P4 STG.E.U8 desc[UR14][R58.64], R151 ;  /* 0x000000973a004986 */ /* 0x0007e2000c10110e */
[----:B------:R-:W-:Y:S01]  /*1cb00*/  ISETP.LT.AND P4, PT, R218, UR4, !P0 ;  /* 0x00000004da007c0c */ /* 0x000fe2000c781270 */
[----:B------:R-:W-:Y:S01]  /*1cb10*/  ULDC UR4, c[0x0][0x248] ;  /* 0x0000920000047ab9 */ /* 0x000fe20000000800 */
[----:B----4-:R-:W-:-:S04]  /*1cb20*/  IADD3 R56, P2, R150, R2, RZ ;  /* 0x0000000296387210 */ /* 0x010fc80007f5e0ff */
[CC--:B------:R-:W-:Y:S01]  /*1cb30*/  LEA.HI.X.SX32 R57, R150.reuse, R3.reuse, 0x1, P2 ;  /* 0x0000000396397211 */ /* 0x0c0fe200010f0eff */
[----:B------:R-:W-:Y:S01]  /*1cb40*/  VIADD R150, R150, UR4 ;  /* 0x0000000496967c36 */ /* 0x000fe20008000000 */
[----:B------:R-:W-:Y:S01]  /*1cb50*/  ULDC UR4, c[0x0][0x248] ;  /* 0x0000920000047ab9 */ /* 0x000fe20000000800 */
[----:B------:R-:W-:Y:S01]  /*1cb60*/  ISETP.LT.AND P5, PT, R220, UR5, !P0 ;  /* 0x00000005dc007c0c */ /* 0x000fe2000c7a1270 */
[----:B------:R-:W-:Y:S01]  /*1cb70*/  ULDC UR5, c[0x0][0x22c] ;  /* 0x00008b0000057ab9 */ /* 0x000fe20000000800 */
[----:B------:R4:W-:Y:S01]  /*1cb80*/  @P3 STG.E.U8 desc[UR14][R56.64], R149 ;  /* 0x0000009538003986 */ /* 0x0009e2000c10110e */
[CC--:B---3--:R-:W-:Y:S01]  /*1cb90*/  IADD3 R58, P3, R150.reuse, R2.reuse, RZ ;  /* 0x00000002963a7210 */ /* 0x0c8fe20007f7e0ff */
[C---:B------:R-:W-:Y:S01]  /*1cba0*/  VIADD R7, R150.reuse, UR4 ;  /* 0x0000000496077c36 */ /* 0x040fe20008000000 */
[----:B------:R-:W-:Y:S01]  /*1cbb0*/  ISETP.LT.AND P2, PT, R217, UR5, !P0 ;  /* 0x00000005d9007c0c */ /* 0x000fe2000c741270 */
[----:B------:R-:W-:Y:S01]  /*1cbc0*/  ULDC UR4, c[0x0][0x248] ;  /* 0x0000920000047ab9 */ /* 0x000fe20000000800 */
[----:B------:R-:W-:Y:S01]  /*1cbd0*/  LEA.HI.X.SX32 R59, R150, R3, 0x1, P3 ;  /* 0x00000003963b7211 */ /* 0x000fe200018f0eff */
[----:B------:R-:W-:Y:S01]  /*1cbe0*/  VIADD R148, R7, UR4 ;  /* 0x0000000407947c36 */ /* 0x000fe20008000000 */
[----:B------:R-:W-:Y:S01]  /*1cbf0*/  PRMT R217, R64, 0x7771, RZ ;  /* 0x0000777140d97816 */ /* 0x000fe200000000ff */
[----:B------:R-:W-:Y:S01]  /*1cc00*/  ULDC UR4, c[0x0][0x248] ;  /* 0x0000920000047ab9 */ /* 0x000fe20000000800 */
[----:B------:R-:W-:Y:S01]  /*1cc10*/  PRMT R151, R65, 0x7770, RZ ;  /* 0x0000777041977816 */ /* 0x000fe200000000ff */
[----:B------:R-:W-:Y:S01]  /*1cc20*/  ULDC UR5, c[0x0][0x22c] ;  /* 0x00008b0000057ab9 */ /* 0x000fe20000000800 */
[----:B----4-:R-:W-:Y:S01]  /*1cc30*/  IADD3 R56, P3, R7, R2, RZ ;  /* 0x0000000207387210 */ /* 0x010fe20007f7e0ff */
[----:B------:R3:W-:Y:S01]  /*1cc40*/  @P6 STG.E.U8 desc[UR14][R58.64], R217 ;  /* 0x000000d93a006986 */ /* 0x0007e2000c10110e */
[----:B------:R-:W-:-:S02]  /*1cc50*/  PRMT R149, R65, 0x7771, RZ ;  /* 0x0000777141957816 */ /* 0x000fc400000000ff */
[----:B------:R-:W-:Y:S02]  /*1cc60*/  LEA.HI.X.SX32 R57, R7, R3, 0x1, P3 ;  /* 0x0000000307397211 */ /* 0x000fe400018f0eff */
[----:B---3--:R-:W-:-:S04]  /*1cc70*/  IADD3 R58, P6, R148, R2, RZ ;  /* 0x00000002943a7210 */ /* 0x008fc80007fde0ff */
[C---:B------:R-:W-:Y:S01]  /*1cc80*/  LEA.HI.X.SX32 R59, R148.reuse, R3, 0x1, P6 ;  /* 0x00000003943b7211 */ /* 0x040fe200030f0eff */
[----:B------:R-:W-:Y:S01]  /*1cc90*/  VIADD R148, R148, UR4 ;  /* 0x0000000494947c36 */ /* 0x000fe20008000000 */
[----:B------:R3:W-:Y:S01]  /*1cca0*/  @P5 STG.E.U8 desc[UR14][R56.64], R151 ;  /* 0x0000009738005986 */ /* 0x0007e2000c10110e */
[----:B------:R-:W-:-:S03]  /*1ccb0*/  ULDC UR4, c[0x0][0x248] ;  /* 0x0000920000047ab9 */ /* 0x000fc60000000800 */
[----:B------:R4:W-:Y:S01]  /*1ccc0*/  @P4 STG.E.U8 desc[UR14][R58.64], R149 ;  /* 0x000000953a004986 */ /* 0x0009e2000c10110e */
[----:B------:R-:W-:Y:S01]  /*1ccd0*/  VIADD R7, R148, UR4 ;  /* 0x0000000494077c36 */ /* 0x000fe20008000000 */
[----:B------:R-:W-:Y:S01]  /*1cce0*/  ISETP.LT.AND P3, PT, R214, UR5, !P0 ;  /* 0x00000005d6007c0c */ /* 0x000fe2000c761270 */
[----:B------:R-:W-:Y:S01]  /*1ccf0*/  ULDC UR4, c[0x0][0x22c] ;  /* 0x00008b0000047ab9 */ /* 0x000fe20000000800 */
[----:B------:R-:W-:Y:S01]  /*1cd00*/  ULDC UR5, c[0x0][0x22c] ;  /* 0x00008b0000057ab9 */ /* 0x000fe20000000800 */
[-C--:B---3--:R-:W-:Y:S02]  /*1cd10*/  IADD3 R56, P4, R148, R2.reuse, RZ ;  /* 0x0000000294387210 */ /* 0x088fe40007f9e0ff */
[----:B------:R-:W-:Y:S02]  /*1cd20*/  PRMT R151, R66, 0x7770, RZ ;  /* 0x0000777042977816 */ /* 0x000fe400000000ff */
[----:B------:R-:W-:Y:S02]  /*1cd30*/  LEA.HI.X.SX32 R57, R148, R3, 0x1, P4 ;  /* 0x0000000394397211 */ /* 0x000fe400020f0eff */
[----:B----4-:R-:W-:-:S03]  /*1cd40*/  IADD3 R58, P4, R7, R2, RZ ;  /* 0x00000002073a7210 */ /* 0x010fc60007f9e0ff */
[----:B------:R3:W-:Y:S01]  /*1cd50*/  @P2 STG.E.U8 desc[UR14][R56.64], R151 ;  /* 0x0000009738002986 */ /* 0x0007e2000c10110e */
[----:B------:R-:W-:Y:S01]  /*1cd60*/  ISETP.LT.AND P2, PT, R208, UR4, !P0 ;  /* 0x00000004d0007c0c */ /* 0x000fe2000c741270 */
[----:B------:R-:W-:Y:S01]  /*1cd70*/  ULDC UR4, c[0x0][0x248] ;  /* 0x0000920000047ab9 */ /* 0x000fe20000000800 */
[C---:B------:R-:W-:Y:S01]  /*1cd80*/  LEA.HI.X.SX32 R59, R7.reuse, R3, 0x1, P4 ;  /* 0x00000003073b7211 */ /* 0x040fe200020f0eff */
[----:B------:R-:W-:Y:S01]  /*1cd90*/  VIADD R7, R7, UR4 ;  /* 0x0000000407077c36 */ /* 0x000fe20008000000 */
[----:B------:R-:W-:Y:S01]  /*1cda0*/  PRMT R149, R66, 0x7771, RZ ;  /* 0x0000777142957816 */ /* 0x000fe200000000ff */
[----:B------:R-:W-:Y:S01]  /*1cdb0*/  ULDC UR4, c[0x0][0x248] ;  /* 0x0000920000047ab9 */ /* 0x000fe20000000800 */
[----:B------:R-:W-:Y:S01]  /*1cdc0*/  ISETP.LT.AND P6, PT, R212, UR5, !P0 ;  /* 0x00000005d4007c0c */ /* 0x000fe2000c7c1270 */
[----:B------:R-:W-:Y:S02]  /*1cdd0*/  ULDC UR5, c[0x0][0x22c] ;  /* 0x00008b0000057ab9 */ /* 0x000fe40000000800 */
[----:B------:R4:W-:Y:S01]  /*1cde0*/  @P3 STG.E.U8 desc[UR14][R58.64], R149 ;  /* 0x000000953a003986 */ /* 0x0009e2000c10110e */
[----:B------:R-:W-:Y:S01]  /*1cdf0*/  ISETP.LT.AND P5, PT, R210, UR5, !P0 ;  /* 0x00000005d2007c0c */ /* 0x000fe2000c7a1270 */
[----:B------:R-:W-:Y:S01]  /*1ce00*/  ULDC UR5, c[0x0][0x22c] ;  /* 0x00008b0000057ab9 */ /* 0x000fe20000000800 */
[----:B---3--:R-:W-:Y:S01]  /*1ce10*/  VIADD R57, R7, UR4 ;  /* 0x0000000407397c36 */ /* 0x008fe20008000000 */
[----:B------:R-:W-:Y:S01]  /*1ce20*/  ISETP.LT.AND P4, PT, R207, UR5, !P0 ;  /* 0x00000005cf007c0c */ /* 0x000fe2000c781270 */
[----:B------:R-:W-:Y:S01]  /*1ce30*/  ULDC UR4, c[0x0][0x248] ;  /* 0x0000920000047ab9 */ /* 0x000fe20000000800 */
[----:B------:R-:W-:Y:S01]  /*1ce40*/  PRMT R207, R67, 0x7770, RZ ;  /* 0x0000777043cf7816 */ /* 0x000fe200000000ff */
[----:B------:R-:W-:Y:S01]  /*1ce50*/  ULDC UR5, c[0x0][0x22c] ;  /* 0x00008b0000057ab9 */ /* 0x000fe20000000800 */
[----:B----4-:R-:W-:-:S04]  /*1ce60*/  IADD3 R58, P3, R7, R2, RZ ;  /* 0x00000002073a7210 */ /* 0x010fc80007f7e0ff */
        /* <DEDUP_REMOVED lines=8> */
[----:B---3--:R-:W-:-:S04]  /*1cef0*/  IADD3 R58, P6, R7, R2, RZ ;  /* 0x00000002073a7210 */ /* 0x008fc80007fde0ff */
        /* <DEDUP_REMOVED lines=9> */
[----:B---3--:R-:W-:-:S04]  /*1cf90*/  IADD3 R56, P2, R7, R2, RZ ;  /* 0x0000000207387210 */ /* 0x008fc80007f5e0ff */
[----:B------:R-:W-:Y:S02]  /*1cfa0*/  LEA.HI.X.SX32 R57, R7, R3, 0x1, P2 ;  /* 0x0000000307397211 */ /* 0x000fe400010f0eff */
[----:B------:R-:W-:Y:S02]  /*1cfb0*/  PRMT R7, R64, 0x7773, RZ ;  /* 0x0000777340077816 */ /* 0x000fe400000000ff */
[----:B----4-:R-:W-:-:S03]  /*1cfc0*/  IADD3 R58, P2, R148, R2, RZ ;  /* 0x00000002943a7210 */ /* 0x010fc60007f5e0ff */
[----:B------:R3:W-:Y:S01]  /*1cfd0*/  @P4 STG.E.U8 desc[UR14][R56.64], R7 ;  /* 0x0000000738004986 */ /* 0x0007e2000c10110e */
[----:B------:R-:W-:Y:S01]  /*1cfe0*/  ISETP.LT.AND P4, PT, R198, UR4, !P0 ;  /* 0x00000004c6007c0c */ /* 0x000fe2000c781270 */
[----:B------:R-:W-:Y:S01]  /*1cff0*/  ULDC UR4, c[0x0][0x248] ;  /* 0x0000920000047ab9 */ /* 0x000fe20000000800 */
[C---:B------:R-:W-:Y:S01]  /*1d000*/  LEA.HI.X.SX32 R59, R148.reuse, R3, 0x1, P2 ;  /* 0x00000003943b7211 */ /* 0x040fe200010f0eff */
[----:B------:R-:W-:Y:S01]  /*1d010*/  VIADD R148, R148, UR4 ;  /* 0x0000000494947c36 */ /* 0x000fe20008000000 */
[C---:B------:R-:W-:Y:S01]  /*1d020*/  PRMT R149, R65.reuse, 0x7772, RZ ;  /* 0x0000777241957816 */ /* 0x040fe200000000ff */
[----:B------:R-:W-:Y:S01]  /*1d030*/  ULDC UR4, c[0x0][0x248] ;  /* 0x0000920000047ab9 */ /* 0x000fe20000000800 */
[----:B------:R-:W-:Y:S01]  /*1d040*/  ISETP.LT.AND P6, PT, R202, UR5, !P0 ;  /* 0x00000005ca007c0c */ /* 0x000fe2000c7c1270 */
[----:B------:R-:W-:Y:S02]  /*1d050*/  ULDC UR5, c[0x0][0x22c] ;  /* 0x00008b0000057ab9 */ /* 0x000fe40000000800 */
[----:B------:R4:W-:Y:S01]  /*1d060*/  @P3 STG.E.U8 desc[UR14][R58.64], R149 ;  /* 0x000000953a003986 */ /* 0x0009e2000c10110e */
[C---:B---3--:R-:W-:Y:S01]  /*1d070*/  IADD3 R56, P3, R148.reuse, R2, RZ ;  /* 0x0000000294387210 */ /* 0x048fe20007f7e0ff */
[----:B------:R-:W-:Y:S01]  /*1d080*/  VIADD R7, R148, UR4 ;  /* 0x0000000494077c36 */ /* 0x000fe20008000000 */
[----:B------:R-:W-:Y:S01]  /*1d090*/  ULDC UR4, c[0x0][0x248] ;  /* 0x0000920000047ab9 */ /* 0x000fe20000000800 */
[----:B------:R-:W-:-:S02]  /*1d0a0*/  PRMT R151, R65, 0x7773, RZ ;  /* 0x0000777341977816 */ /* 0x000fc400000000ff */
[-C--:B------:R-:W-:Y:S01]  /*1d0b0*/  LEA.HI.X.SX32 R57, R148, R3.reuse, 0x1, P3 ;  /* 0x0000000394397211 */ /* 0x080fe200018f0eff */
[C---:B------:R-:W-:Y:S01]  /*1d0c0*/  VIADD R64, R7.reuse, UR4 ;  /* 0x0000000407407c36 */ /* 0x040fe20008000000 */
[----:B------:R-:W-:Y:S01]  /*1d0d0*/  ISETP.LT.AND P5, PT, R200, UR5, !P0 ;  /* 0x00000005c8007c0c */ /* 0x000fe2000c7a1270 */
[----:B------:R-:W-:Y:S01]  /*1d0e0*/  ULDC UR4, c[0x0][0x248] ;  /* 0x0000920000047ab9 */ /* 0x000fe20000000800 */
[C---:B------:R-:W-:Y:S01]  /*1d0f0*/  PRMT R65, R66.reuse, 0x7772, RZ ;  /* 0x0000777242417816 */ /* 0x040fe200000000ff */
[----:B------:R3:W-:Y:S01]  /*1d100*/  @P6 STG.E.U8 desc[UR14][R56.64], R151 ;  /* 0x0000009738006986 */ /* 0x0007e2000c10110e */
[C---:B----4-:R-:W-:Y:S01]  /*1d110*/  IADD3 R58, P3, R7.reuse, R2, RZ ;  /* 0x00000002073a7210 */ /* 0x050fe20007f7e0ff */
[----:B------:R-:W-:Y:S01]  /*1d120*/  ULDC UR5, c[0x0][0x22c] ;  /* 0x00008b0000057ab9 */ /* 0x000fe20000000800 */
[----:B------:R-:W-:Y:S02]  /*1d130*/  PRMT R149, R66, 0x7773, RZ ;  /* 0x0000777342957816 */ /* 0x000fe400000000ff */
[----:B------:R-:W-:-:S02]  /*1d140*/  LEA.HI.X.SX32 R59, R7, R3, 0x1, P3 ;  /* 0x00000003073b7211 */ /* 0x000fc400018f0eff */
[C---:B---3--:R-:W-:Y:S02]  /*1d150*/  IADD3 R56, P6, R64.reuse, R2, RZ ;  /* 0x0000000240387210 */ /* 0x048fe40007fde0ff */
[----:B------:R-:W-:Y:S01]  /*1d160*/  ISETP.LT.AND P2, PT, R197, UR5, !P0 ;  /* 0x00000005c5007c0c */ /* 0x000fe2000c741270 */
[----:B------:R3:W-:Y:S01]  /*1d170*/  @P5 STG.E.U8 desc[UR14][R58.64], R65 ;  /* 0x000000413a005986 */ /* 0x0007e2000c10110e */
[C---:B------:R-:W-:Y:S01]  /*1d180*/  LEA.HI.X.SX32 R57, R64.reuse, R3, 0x1, P6 ;  /* 0x0000000340397211 */ /* 0x040fe200030f0eff */
[----:B------:R-:W-:Y:S01]  /*1d190*/  VIADD R64, R64, UR4 ;  /* 0x0000000440407c36 */ /* 0x000fe20008000000 */
[----:B------:R-:W-:Y:S01]  /*1d1a0*/  ULDC UR4, c[0x0][0x248] ;  /* 0x0000920000047ab9 */ /* 0x000fe20000000800 */
[----:B------:R-:W-:Y:S02]  /*1d1b0*/  ULDC UR5, c[0x0][0x22c] ;  /* 0x00008b0000057ab9 */ /* 0x000fe40000000800 */
[----:B------:R4:W-:Y:S01]  /*1d1c0*/  @P4 STG.E.U8 desc[UR14][R56.64], R149 ;  /* 0x0000009538004986 */ /* 0x0009e2000c10110e */
[----:B------:R-:W-:Y:S01]  /*1d1d0*/  VIADD R7, R64, UR4 ;  /* 0x0000000440077c36 */ /* 0x000fe20008000000 */
[----:B------:R-:W-:Y:S01]  /*1d1e0*/  ISETP.LT.AND P3, PT, R194, UR5, !P0 ;  /* 0x00000005c2007c0c */ /* 0x000fe2000c761270 */
[----:B------:R-:W-:Y:S01]  /*1d1f0*/  ULDC UR4, c[0x0][0x22c] ;  /* 0x00008b0000047ab9 */ /* 0x000fe20000000800 */
[----:B------:R-:W-:Y:S01]  /*1d200*/  ULDC UR5, c[0x0][0x22c] ;  /* 0x00008b0000057ab9 */ /* 0x000fe20000000800 */
[----:B---3--:R-:W-:-:S02]  /*1d210*/  PRMT R65, R67, 0x7772, RZ ;  /* 0x0000777243417816 */ /* 0x008fc400000000ff */
[----:B----4-:R-:W-:-:S04]  /*1d220*/  IADD3 R56, P4, R64, R2, RZ ;  /* 0x0000000240387210 */ /* 0x010fc80007f9e0ff */
[----:B------:R-:W-:Y:S02]  /*1d230*/  LEA.HI.X.SX32 R57, R64, R3, 0x1, P4 ;  /* 0x0000000340397211 */ /* 0x000fe400020f0eff */
[----:B------:R-:W-:-:S03]  /*1d240*/  IADD3 R58, P4, R7, R2, RZ ;  /* 0x00000002073a7210 */ /* 0x000fc60007f9e0ff */
[----:B------:R3:W-:Y:S01]  /*1d250*/  @P2 STG.E.U8 desc[UR14][R56.64], R65 ;  /* 0x0000004138002986 */ /* 0x0007e2000c10110e */
[----:B------:R-:W-:Y:S01]  /*1d260*/  ISETP.LT.AND P2, PT, R188, UR4, !P0 ;  /* 0x00000004bc007c0c */ /* 0x000fe2000c741270 */
[----:B------:R-:W-:Y:S01]  /*1d270*/  ULDC UR4, c[0x0][0x248] ;  /* 0x0000920000047ab9 */ /* 0x000fe20000000800 */
[----:B------:R-:W-:Y:S02]  /*1d280*/  PRMT R67, R67, 0x7773, RZ ;  /* 0x0000777343437816 */ /* 0x000fe400000000ff */
[C---:B------:R-:W-:Y:S01]  /*1d290*/  LEA.HI.X.SX32 R59, R7.reuse, R3, 0x1, P4 ;  /* 0x00000003073b7211 */ /* 0x040fe200020f0eff */
[----:B------:R-:W-:Y:S01]  /*1d2a0*/  VIADD R7, R7, UR4 ;  /* 0x0000000407077c36 */ /* 0x000fe20008000000 */
[----:B------:R-:W-:Y:S01]  /*1d2b0*/  ISETP.LT.AND P6, PT, R192, UR5, !P0 ;  /* 0x00000005c0007c0c */ /* 0x000fe2000c7c1270 */
[----:B------:R-:W-:Y:S01]  /*1d2c0*/  ULDC UR4, c[0x0][0x248] ;  /* 0x0000920000047ab9 */ /* 0x000fe20000000800 */
[----:B------:R-:W-:Y:S01]  /*1d2d0*/  ULDC UR5, c[0x0][0x22c] ;  /* 0x00008b0000057ab9 */ /* 0x000fe20000000800 */
[----:B------:R4:W-:Y:S01]  /*1d2e0*/  @P3 STG.E.U8 desc[UR14][R58.64], R67 ;  /* 0x000000433a003986 */ /* 0x0009e2000c10110e */
[----:B---3--:R-:W-:Y:S01]  /*1d2f0*/  VIADD R57, R7, UR4 ;  /* 0x0000000407397c36 */ /* 0x008fe20008000000 */
[----:B------:R-:W-:Y:S01]  /*1d300*/  ULDC UR4, c[0x0][0x248] ;  /* 0x0000920000047ab9 */ /* 0x000fe20000000800 */
[----:B------:R-:W-:-:S02]  /*1d310*/  PRMT R151, R76, 0x7770, RZ ;  /* 0x000077704c977816 */ /* 0x000fc400000000ff */
[----:B------:R-:W-:Y:S01]  /*1d320*/  ISETP.LT.AND P5, PT, R190, UR5, !P0 ;  /* 0x00000005be007c0c */ /* 0x000fe2000c7a1270 */
[----:B------:R-:W-:Y:S01]  /*1d330*/  ULDC UR5, c[0x0][0x22c] ;  /* 0x00008b0000057ab9 */ /* 0x000fe20000000800 */
[----:B----4-:R-:W-:-:S04]  /*1d340*/  IADD3 R58, P3, R7, R2, RZ ;  /* 0x00000002073a7210 */ /* 0x010fc80007f7e0ff */
[-C--:B------:R-:W-:Y:S01]  /*1d350*/  LEA.HI.X.SX32 R59, R7, R3.reuse, 0x1, P3 ;  /* 0x00000003073b7211 */ /* 0x080fe200018f0eff */
[C---:B------:R-:W-:Y:S01]  /*1d360*/  VIADD R7, R57.reuse, UR4 ;  /* 0x0000000439077c36 */ /* 0x040fe20008000000 */
[C---:B------:R-:W-:Y:S01]  /*1d370*/  IADD3 R56, P3, R57.reuse, R2, RZ ;  /* 0x0000000239387210 */ /* 0x040fe20007f7e0ff */
        /* <DEDUP_REMOVED lines=8> */
[----:B------:R-:W-:Y:S01]  /*1d400*/  ISETP.LT.AND P4, PT, R187, UR5, !P0 ;  /* 0x00000005bb007c0c */ /* 0x000fe2000c781270 */
[----:B------:R3:W-:Y:S01]  /*1d410*/  @P5 STG.E.U8 desc[UR14][R56.64], R149 ;  /* 0x0000009538005986 */ /* 0x0007e2000c10110e */
[----:B------:R-:W-:Y:S01]  /*1d420*/  ULDC UR4, c[0x0][0x248] ;  /* 0x0000920000047ab9 */ /* 0x000fe20000000800 */
[----:B------:R-:W-:Y:S02]  /*1d430*/  ULDC UR5, c[0x0][0x22c] ;  /* 0x00008b0000057ab9 */ /* 0x000fe40000000800 */
        /* <DEDUP_REMOVED lines=33> */
[CC--:B---3--:R-:W-:Y:S02]  /*1d650*/  IADD3 R58, P6, R64.reuse, R2.reuse, RZ ;  /* 0x00000002403a7210 */ /* 0x0c8fe40007fde0ff */
        /* <DEDUP_REMOVED lines=11> */
[----:B---3--:R-:W-:-:S02]  /*1d710*/  IADD3 R56, P4, R64, R2, RZ ;  /* 0x0000000240387210 */ /* 0x008fc40007f9e0ff */
        /* <DEDUP_REMOVED lines=11> */
[C---:B------:R-:W-:Y:S01]  /*1d7d0*/  VIADD R64, R7.reuse, UR4 ;  /* 0x0000000407407c36 */ /* 0x040fe20008000000 */
[----:B------:R-:W-:Y:S01]  /*1d7e0*/  ULDC UR5, c[0x0][0x22c] ;  /* 0x00008b0000057ab9 */ /* 0x000fe20000000800 */
[----:B------:R4:W-:Y:S01]  /*1d7f0*/  @P3 STG.E.U8 desc[UR14][R58.64], R65 ;  /* 0x000000413a003986 */ /* 0x0009e2000c10110e */
[----:B------:R-:W-:Y:S01]  /*1d800*/  ULDC UR4, c[0x0][0x248] ;  /* 0x0000920000047ab9 */ /* 0x000fe20000000800 */
[----:B---3--:R-:W-:-:S02]  /*1d810*/  IADD3 R56, P3, R7, R2, RZ ;  /* 0x0000000207387210 */ /* 0x008fc40007f7e0ff */
[----:B------:R-:W-:Y:S02]  /*1d820*/  PRMT R67, R77, 0x7772, RZ ;  /* 0x000077724d437816 */ /* 0x000fe400000000ff */
[----:B------:R-:W-:Y:S01]  /*1d830*/  LEA.HI.X.SX32 R57, R7, R3, 0x1, P3 ;  /* 0x0000000307397211 */ /* 0x000fe200018f0eff */
[----:B------:R-:W-:Y:S01]  /*1d840*/  VIADD R7, R64, UR4 ;  /* 0x0000000440077c36 */ /* 0x000fe20008000000 */
[----:B------:R-:W-:Y:S01]  /*1d850*/  ISETP.LT.AND P5, PT, R170, UR5, !P0 ;  /* 0x00000005aa007c0c */ /* 0x000fe2000c7a1270 */
[----:B------:R-:W-:Y:S01]  /*1d860*/  ULDC UR4, c[0x0][0x248] ;  /* 0x0000920000047ab9 */ /* 0x000fe20000000800 */
[----:B------:R-:W-:Y:S01]  /*1d870*/  PRMT R77, R77, 0x7773, RZ ;  /* 0x000077734d4d7816 */ /* 0x000fe200000000ff */
[----:B------:R3:W-:Y:S01]  /*1d880*/  @P6 STG.E.U8 desc[UR14][R56.64], R67 ;  /* 0x0000004338006986 */ /* 0x0007e2000c10110e */
[----:B----4-:R-:W-:Y:S01]  /*1d890*/  IADD3 R58, P3, R64, R2, RZ ;  /* 0x00000002403a7210 */ /* 0x010fe20007f7e0ff */
[----:B------:R-:W-:Y:S01]  /*1d8a0*/  ULDC UR5, c[0x0][0x22c] ;  /* 0x00008b0000057ab9 */ /* 0x000fe20000000800 */
[----:B------:R-:W-:-:S02]  /*1d8b0*/  PRMT R65, R78, 0x7772, RZ ;  /* 0x000077724e417816 */ /* 0x000fc400000000ff */
[----:B------:R-:W-:Y:S02]  /*1d8c0*/  LEA.HI.X.SX32 R59, R64, R3, 0x1, P3 ;  /* 0x00000003403b7211 */ /* 0x000fe400018f0eff */
[----:B---3--:R-:W-:-:S04]  /*1d8d0*/  IADD3 R56, P6, R7, R2, RZ ;  /* 0x0000000207387210 */ /* 0x008fc80007fde0ff */
[C---:B------:R-:W-:Y:S01]  /*1d8e0*/  LEA.HI.X.SX32 R57, R7.reuse, R3, 0x1, P6 ;  /* 0x0000000307397211 */ /* 0x040fe200030f0eff */
[----:B------:R-:W-:Y:S01]  /*1d8f0*/  VIADD R7, R7, UR4 ;  /* 0x0000000407077c36 */ /* 0x000fe20008000000 */
[----:B------:R-:W-:Y:S01]  /*1d900*/  ISETP.LT.AND P4, PT, R167, UR5, !P0 ;  /* 0x00000005a7007c0c */ /* 0x000fe2000c781270 */
[----:B------:R-:W-:Y:S01]  /*1d910*/  @P5 STG.E.U8 desc[UR14][R58.64], R77 ;  /* 0x0000004d3a005986 */ /* 0x000fe2000c10110e */
        /* <DEDUP_REMOVED lines=10> */
[----:B------:R-:W-:-:S03]  /*1d9c0*/  IADD3 R58, P2, R64, R2, RZ ;  /* 0x00000002403a7210 */ /* 0x000fc60007f5e0ff */
        /* <DEDUP_REMOVED lines=95> */
[----:B------:R-:W-:Y:S01]  /*1dfc0*/  VIADD R64, R7, UR4 ;  /* 0x0000000407407c36 */ /* 0x000fe20008000000 */
[----:B------:R-:W-:Y:S01]  /*1dfd0*/  ISETP.LT.AND P5, PT, R142, UR5, !P0 ;  /* 0x000000058e007c0c */ /* 0x000fe2000c7a1270 */
[----:B------:R-:W-:Y:S01]  /*1dfe0*/  ULDC UR4, c[0x0][0x248] ;  /* 0x0000920000047ab9 */ /* 0x000fe20000000800 */
[----:B------:R-:W-:Y:S01]  /*1dff0*/  PRMT R65, R93, 0x7772, RZ ;  /* 0x000077725d417816 */ /* 0x000fe200000000ff */
[----:B------:R3:W-:Y:S01]  /*1e000*/  @P6 STG.E.U8 desc[UR14][R56.64], R67 ;  /* 0x0000004338006986 */ /* 0x0007e2000c10110e */
[----:B----4-:R-:W-:Y:S01]  /*1e010*/  IADD3 R58, P3, R7, R2, RZ ;  /* 0x00000002073a7210 */ /* 0x010fe20007f7e0ff */
[----:B------:R-:W-:Y:S01]  /*1e020*/  ULDC UR5, c[0x0][0x22c] ;  /* 0x00008b0000057ab9 */ /* 0x000fe20000000800 */
[----:B------:R-:W-:Y:S02]  /*1e030*/  PRMT R93, R93, 0x7773, RZ ;  /* 0x000077735d5d7816 */ /* 0x000fe400000000ff */
[----:B------:R-:W-:-:S02]  /*1e040*/  LEA.HI.X.SX32 R59, R7, R3, 0x1, P3 ;  /* 0x00000003073b7211 */ /* 0x000fc400018f0eff */
[----:B---3--:R-:W-:Y:S02]  /*1e050*/  IADD3 R56, P6, R64, R2, RZ ;  /* 0x0000000240387210 */ /* 0x008fe40007fde0ff */
        /* <DEDUP_REMOVED lines=10> */
[C---:B------:R-:W-:Y:S01]  /*1e100*/  PRMT R67, R94.reuse, 0x7773, RZ ;  /* 0x000077735e437816 */ /* 0x040fe200000000ff */
        /* <DEDUP_REMOVED lines=10> */
[----:B------:R-:W-:Y:S01]  /*1e1b0*/  ISETP.LT.AND P5, PT, R140, UR5, !P0 ;  /* 0x000000058c007c0c */ /* 0x000fe2000c7a1270 */
[----:B------:R-:W-:Y:S01]  /*1e1c0*/  ULDC UR4, c[0x0][0x248] ;  /* 0x0000920000047ab9 */ /* 0x000fe20000000800 */
[----:B------:R-:W-:Y:S01]  /*1e1d0*/  ULDC UR5, c[0x0][0x22c] ;  /* 0x00008b0000057ab9 */ /* 0x000fe20000000800 */
[----:B------:R4:W-:Y:S01]  /*1e1e0*/  @P3 STG.E.U8 desc[UR14][R58.64], R67 ;  /* 0x000000433a003986 */ /* 0x0009e2000c10110e */
[C---:B------:R-:W-:Y:S01]  /*1e1f0*/  VIADD R64, R7.reuse, UR4 ;  /* 0x0000000407407c36 */ /* 0x040fe20008000000 */
[----:B------:R-:W-:Y:S01]  /*1e200*/  ISETP.LT.AND P4, PT, R138, UR5, !P0 ;  /* 0x000000058a007c0c */ /* 0x000fe2000c781270 */
[----:B------:R-:W-:Y:S01]  /*1e210*/  ULDC UR4, c[0x0][0x248] ;  /* 0x0000920000047ab9 */ /* 0x000fe20000000800 */
[----:B---3--:R-:W-:Y:S01]  /*1e220*/  IADD3 R56, P3, R7, R2, RZ ;  /* 0x0000000207387210 */ /* 0x008fe20007f7e0ff */
[----:B------:R-:W-:Y:S01]  /*1e230*/  ULDC UR5, c[0x0][0x22c] ;  /* 0x00008b0000057ab9 */ /* 0x000fe20000000800 */
[----:B------:R-:W-:-:S02]  /*1e240*/  PRMT R65, R95, 0x7773, RZ ;  /* 0x000077735f417816 */ /* 0x000fc400000000ff */
[----:B------:R-:W-:Y:S01]  /*1e250*/  LEA.HI.X.SX32 R57, R7, R3, 0x1, P3 ;  /* 0x0000000307397211 */ /* 0x000fe200018f0eff */
[C---:B------:R-:W-:Y:S01]  /*1e260*/  VIADD R7, R64.reuse, UR4 ;  /* 0x0000000440077c36 */ /* 0x040fe20008000000 */
[----:B------:R-:W-:Y:S01]  /*1e270*/  PRMT R95, R95, 0x7772, RZ ;  /* 0x000077725f5f7816 */ /* 0x000fe200000000ff */
[----:B------:R-:W-:Y:S01]  /*1e280*/  ULDC UR4, c[0x0][0x22c] ;  /* 0x00008b0000047ab9 */ /* 0x000fe20000000800 */
[----:B----4-:R-:W-:-:S04]  /*1e290*/  IADD3 R58, P3, R64, R2, RZ ;  /* 0x00000002403a7210 */ /* 0x010fc80007f7e0ff */
[----:B------:R-:W-:Y:S01]  /*1e2a0*/  LEA.HI.X.SX32 R59, R64, R3, 0x1, P3 ;  /* 0x00000003403b7211 */ /* 0x000fe200018f0eff */
[----:B------:R3:W-:Y:S01]  /*1e2b0*/  @P5 STG.E.U8 desc[UR14][R56.64], R95 ;  /* 0x0000005f38005986 */ /* 0x0007e2000c10110e */
[----:B------:R-:W-:-:S03]  /*1e2c0*/  PRMT R79, R88, 0x7770, RZ ;  /* 0x00007770584f7816 */ /* 0x000fc600000000ff */
[----:B------:R4:W-:Y:S01]  /*1e2d0*/  @P4 STG.E.U8 desc[UR14][R58.64], R65 ;  /* 0x000000413a004986 */ /* 0x0009e2000c10110e */
[----:B------:R-:W-:Y:S01]  /*1e2e0*/  ISETP.LT.AND P4, PT, R137, UR4, !P0 ;  /* 0x0000000489007c0c */ /* 0x000fe2000c781270 */
[----:B------:R-:W-:Y:S01]  /*1e2f0*/  ULDC UR4, c[0x0][0x248] ;  /* 0x0000920000047ab9 */ /* 0x000fe20000000800 */
[----:B---3--:R-:W-:Y:S02]  /*1e300*/  IADD3 R56, P3, R7, R2, RZ ;  /* 0x0000000207387210 */ /* 0x008fe40007f7e0ff */
[----:B------:R-:W-:Y:S01]  /*1e310*/  ISETP.LT.AND P6, PT, R139, UR5, !P0 ;  /* 0x000000058b007c0c */ /* 0x000fe2000c7c1270 */
[----:B------:R-:W-:Y:S01]  /*1e320*/  ULDC UR5, c[0x0][0x22c] ;  /* 0x00008b0000057ab9 */ /* 0x000fe20000000800 */
[C---:B------:R-:W-:Y:S01]  /*1e330*/  LEA.HI.X.SX32 R57, R7.reuse, R3, 0x1, P3 ;  /* 0x0000000307397211 */ /* 0x040fe200018f0eff */
[----:B------:R-:W-:Y:S01]  /*1e340*/  VIADD R7, R7, UR4 ;  /* 0x0000000407077c36 */ /* 0x000fe20008000000 */
[----:B------:R-:W-:-:S03]  /*1e350*/  ULDC UR4, c[0x0][0x248] ;  /* 0x0000920000047ab9 */ /* 0x000fc60000000800 */
[----:B------:R3:W-:Y:S01]  /*1e360*/  @P2 STG.E.U8 desc[UR14][R56.64], R79 ;  /* 0x0000004f38002986 */ /* 0x0007e2000c10110e */
[C---:B----4-:R-:W-:Y:S01]  /*1e370*/  VIADD R59, R7.reuse, UR4 ;  /* 0x00000004073b7c36 */ /* 0x050fe20008000000 */
        /* <DEDUP_REMOVED lines=21> */
[----:B------:R-:W-:Y:S01]  /*1e4d0*/  VIADD R64, R7, UR4 ;  /* 0x0000000407407c36 */ /* 0x000fe20008000000 */
        /* <DEDUP_REMOVED lines=70> */
[-C--:B------:R-:W-:Y:S02]  /*1e940*/  LEA.HI.X.SX32 R59, R64, R3.reuse, 0x1, P2 ;  /* 0x00000003403b7211 */ /* 0x080fe400010f0eff */
        /* <DEDUP_REMOVED lines=19> */
[----:B------:R-:W-:Y:S01]  /*1ea80*/  PRMT R91, R91, 0x7773, RZ ;  /* 0x000077735b5b7816 */ /* 0x000fe200000000ff */
[C---:B------:R-:W-:Y:S01]  /*1ea90*/  VIADD R7, R64.reuse, UR4 ;  /* 0x0000000440077c36 */ /* 0x040fe20008000000 */
[----:B------:R-:W-:Y:S01]  /*1eaa0*/  LEA.HI.X.SX32 R59, R64, R3, 0x1, P4 ;  /* 0x00000003403b7211 */ /* 0x000fe200020f0eff */
[----:B------:R-:W-:Y:S01]  /*1eab0*/  ULDC UR4, c[0x0][0x248] ;  /* 0x0000920000047ab9 */ /* 0x000fe20000000800 */
[----:B------:R-:W-:Y:S01]  /*1eac0*/  ISETP.LT.AND P6, PT, R122, UR5, !P0 ;  /* 0x000000057a007c0c */ /* 0x000fe2000c7c1270 */
[----:B------:R-:W-:Y:S02]  /*1ead0*/  ULDC UR5, c[0x0][0x22c] ;  /* 0x00008b0000057ab9 */ /* 0x000fe40000000800 */
[----:B------:R4:W-:Y:S01]  /*1eae0*/  @P2 STG.E.U8 desc[UR14][R58.64], R91 ;  /* 0x0000005b3a002986 */ /* 0x0009e2000c10110e */
[C---:B------:R-:W-:Y:S01]  /*1eaf0*/  IADD3 R64, P2, R7.reuse, R2, RZ ;  /* 0x0000000207407210 */ /* 0x040fe20007f5e0ff */
[----:B---3--:R-:W-:Y:S01]  /*1eb00*/  VIADD R57, R7, UR4 ;  /* 0x0000000407397c36 */ /* 0x008fe20008000000 */
[----:B------:R-:W-:Y:S01]  /*1eb10*/  ULDC UR4, c[0x0][0x248] ;  /* 0x0000920000047ab9 */ /* 0x000fe20000000800 */
[----:B------:R-:W-:-:S02]  /*1eb20*/  PRMT R79, R84, 0x7770, RZ ;  /* 0x00007770544f7816 */ /* 0x000fc400000000ff */
[-C--:B------:R-:W-:Y:S01]  /*1eb30*/  LEA.HI.X.SX32 R65, R7, R3.reuse, 0x1, P2 ;  /* 0x0000000307417211 */ /* 0x080fe200010f0eff */
[----:B------:R-:W-:Y:S01]  /*1eb40*/  VIADD R7, R57, UR4 ;  /* 0x0000000439077c36 */ /* 0x000fe20008000000 */
[----:B------:R-:W-:Y:S01]  /*1eb50*/  ISETP.LT.AND P5, PT, R119, UR5, !P0 ;  /* 0x0000000577007c0c */ /* 0x000fe2000c7a1270 */
[----:B------:R-:W-:Y:S01]  /*1eb60*/  ULDC UR4, c[0x0][0x248] ;  /* 0x0000920000047ab9 */ /* 0x000fe20000000800 */
[-C--:B------:R-:W-:Y:S01]  /*1eb70*/  IADD3 R56, P2, R57, R2.reuse, RZ ;  /* 0x0000000239387210 */ /* 0x080fe20007f5e0ff */
[----:B------:R3:W-:Y:S01]  /*1eb80*/  @P6 STG.E.U8 desc[UR14][R64.64], R79 ;  /* 0x0000004f40006986 */ /* 0x0007e2000c10110e */
[----:B----4-:R-:W-:Y:S01]  /*1eb90*/  IADD3 R58, P6, R7, R2, RZ ;  /* 0x00000002073a7210 */ /* 0x010fe20007fde0ff */
[----:B------:R-:W-:Y:S01]  /*1eba0*/  ULDC UR5, c[0x0][0x22c] ;  /* 0x00008b0000057ab9 */ /* 0x000fe20000000800 */
[----:B------:R-:W-:Y:S02]  /*1ebb0*/  PRMT R77, R84, 0x7771, RZ ;  /* 0x00007771544d7816 */ /* 0x000fe400000000ff */
[----:B------:R-:W-:-:S02]  /*1ebc0*/  LEA.HI.X.SX32 R57, R57, R3, 0x1, P2 ;  /* 0x0000000339397211 */ /* 0x000fc400010f0eff */
[CC--:B------:R-:W-:Y:S01]  /*1ebd0*/  LEA.HI.X.SX32 R59, R7.reuse, R3.reuse, 0x1, P6 ;  /* 0x00000003073b7211 */ /* 0x0c0fe200030f0eff */
[----:B------:R-:W-:Y:S01]  /*1ebe0*/  VIADD R7, R7, UR4 ;  /* 0x0000000407077c36 */ /* 0x000fe20008000000 */
[----:B------:R-:W-:Y:S01]  /*1ebf0*/  PRMT R67, R85, 0x7770, RZ ;  /* 0x0000777055437816 */ /* 0x000fe200000000ff */
[----:B------:R4:W-:Y:S01]  /*1ec00*/  @P5 STG.E.U8 desc[UR14][R56.64], R77 ;  /* 0x0000004d38005986 */ /* 0x0009e2000c10110e */
[----:B------:R-:W-:Y:S01]  /*1ec10*/  ISETP.LT.AND P4, PT, R121, UR5, !P0 ;  /* 0x0000000579007c0c */ /* 0x000fe2000c781270 */
[----:B------:R-:W-:Y:S01]  /*1ec20*/  ULDC UR4, c[0x0][0x248] ;  /* 0x0000920000047ab9 */ /* 0x000fe20000000800 */
[----:B------:R-:W-:Y:S01]  /*1ec30*/  ULDC UR5, c[0x0][0x22c] ;  /* 0x00008b0000057ab9 */ /* 0x000fe20000000800 */
[----:B------:R0:W-:Y:S01]  /*1ec40*/  @P3 STG.E.U8 desc[UR14][R58.64], R67 ;  /* 0x000000433a003986 */ /* 0x0001e2000c10110e */
[C---:B---3--:R-:W-:Y:S01]  /*1ec50*/  IADD3 R64, P3, R7.reuse, R2, RZ ;  /* 0x0000000207407210 */ /* 0x048fe20007f7e0ff */
[C---:B------:R-:W-:Y:S01]  /*1ec60*/  VIADD R66, R7.reuse, UR4 ;  /* 0x0000000407427c36 */ /* 0x040fe20008000000 */
[----:B------:R-:W-:Y:S01]  /*1ec70*/  ISETP.LT.AND P2, PT, R120, UR5, !P0 ;  /* 0x0000000578007c0c */ /* 0x000fe2000c741270 */
[----:B------:R-:W-:Y:S01]  /*1ec80*/  ULDC UR4, c[0x0][0x22c] ;  /* 0x00008b0000047ab9 */ /* 0x000fe20000000800 */
[----:B------:R-:W-:Y:S01]  /*1ec90*/  LEA.HI.X.SX32 R65, R7, R3, 0x1, P3 ;  /* 0x0000000307417211 */ /* 0x000fe200018f0eff */
[----:B------:R-:W-:Y:S01]  /*1eca0*/  ULDC UR5, c[0x0][0x22c] ;  /* 0x00008b0000057ab9 */ /* 0x000fe20000000800 */
[----:B------:R-:W-:-:S02]  /*1ecb0*/  PRMT R7, R85, 0x7771, RZ ;  /* 0x0000777155077816 */ /* 0x000fc400000000ff */
[----:B----4-:R-:W-:-:S03]  /*1ecc0*/  IADD3 R56, P3, R66, R2, RZ ;  /* 0x0000000242387210 */ /* 0x010fc60007f7e0ff */
[----:B------:R3:W-:Y:S01]  /*1ecd0*/  @P4 STG.E.U8 desc[UR14][R64.64], R7 ;  /* 0x0000000740004986 */ /* 0x0007e2000c10110e */
[----:B------:R-:W-:Y:S01]  /*1ece0*/  ISETP.LT.AND P4, PT, R118, UR4, !P0 ;  /* 0x0000000476007c0c */ /* 0x000fe2000c781270 */
[----:B------:R-:W-:Y:S01]  /*1ecf0*/  ULDC UR4, c[0x0][0x248] ;  /* 0x0000920000047ab9 */ /* 0x000fe20000000800 */
[C---:B------:R-:W-:Y:S01]  /*1ed00*/  LEA.HI.X.SX32 R57, R66.reuse, R3, 0x1, P3 ;  /* 0x0000000342397211 */ /* 0x040fe200018f0eff */
[----:B------:R-:W-:Y:S01]  /*1ed10*/  VIADD R66, R66, UR4 ;  /* 0x0000000442427c36 */ /* 0x000fe20008000000 */
[----:B0-----:R-:W-:Y:S01]  /*1ed20*/  PRMT R67, R86, 0x7770, RZ ;  /* 0x0000777056437816 */ /* 0x001fe200000000ff */
        /* <DEDUP_REMOVED lines=9> */
[C---:B------:R-:W-:Y:S01]  /*1edc0*/  VIADD R66, R7.reuse, UR4 ;  /* 0x0000000407427c36 */ /* 0x040fe20008000000 */
[----:B------:R-:W-:Y:S01]  /*1edd0*/  ISETP.LT.AND P5, PT, R114, UR5, !P0 ;  /* 0x0000000572007c0c */ /* 0x000fe2000c7a1270 */
[----:B------:R-:W-:Y:S01]  /*1ede0*/  ULDC UR4, c[0x0][0x248] ;  /* 0x0000920000047ab9 */ /* 0x000fe20000000800 */
[-C--:B------:R-:W-:Y:S01]  /*1edf0*/  IADD3 R64, P2, R7, R2.reuse, RZ ;  /* 0x0000000207407210 */ /* 0x080fe20007f5e0ff */
[----:B------:R3:W-:Y:S01]  /*1ee00*/  @P6 STG.E.U8 desc[UR14][R58.64], R79 ;  /* 0x0000004f3a006986 */ /* 0x0007e2000c10110e */
[----:B0-----:R-:W-:Y:S01]  /*1ee10*/  IADD3 R56, P6, R66, R2, RZ ;  /* 0x0000000242387210 */ /* 0x001fe20007fde0ff */
[----:B------:R-:W-:Y:S01]  /*1ee20*/  ULDC UR5, c[0x0][0x22c] ;  /* 0x00008b0000057ab9 */ /* 0x000fe20000000800 */
[----:B------:R-:W-:Y:S02]  /*1ee30*/  PRMT R77, R87, 0x7770, RZ ;  /* 0x00007770574d7816 */ /* 0x000fe400000000ff */
[----:B------:R-:W-:-:S02]  /*1ee40*/  LEA.HI.X.SX32 R65, R7, R3, 0x1, P2 ;  /* 0x0000000307417211 */ /* 0x000fc400010f0eff */
[CC--:B------:R-:W-:Y:S01]  /*1ee50*/  LEA.HI.X.SX32 R57, R66.reuse, R3.reuse, 0x1, P6 ;  /* 0x0000000342397211 */ /* 0x0c0fe200030f0eff */
[----:B------:R-:W-:Y:S01]  /*1ee60*/  VIADD R66, R66, UR4 ;  /* 0x0000000442427c36 */ /* 0x000fe20008000000 */
[----:B------:R-:W-:Y:S02]  /*1ee70*/  PRMT R67, R87, 0x7771, RZ ;  /* 0x0000777157437816 */ /* 0x000fe400000000ff */
[----:B------:R-:W-:Y:S01]  /*1ee80*/  ISETP.LT.AND P3, PT, R116, UR5, !P0 ;  /* 0x0000000574007c0c */ /* 0x000fe2000c761270 */
[----:B------:R0:W-:Y:S01]  /*1ee90*/  @P5 STG.E.U8 desc[UR14][R64.64], R77 ;  /* 0x0000004d40005986 */ /* 0x0001e2000c10110e */
[----:B------:R-:W-:Y:S01]  /*1eea0*/  ULDC UR4, c[0x0][0x248] ;  /* 0x0000920000047ab9 */ /* 0x000fe20000000800 */
[----:B------:R-:W-:Y:S02]  /*1eeb0*/  ULDC UR5, c[0x0][0x22c] ;  /* 0x00008b0000057ab9 */ /* 0x000fe40000000800 */
[----:B------:R4:W-:Y:S01]  /*1eec0*/  @P4 STG.E.U8 desc[UR14][R56.64], R67 ;  /* 0x0000004338004986 */ /* 0x0009e2000c10110e */
[C---:B---3--:R-:W-:Y:S01]  /*1eed0*/  IADD3 R58, P4, R66.reuse, R2, RZ ;  /* 0x00000002423a7210 */ /* 0x048fe20007f9e0ff */
[C---:B------:R-:W-:Y:S01]  /*1eee0*/  VIADD R7, R66.reuse, UR4 ;  /* 0x0000000442077c36 */ /* 0x040fe20008000000 */
[----:B------:R-:W-:Y:S01]  /*1eef0*/  ISETP.LT.AND P2, PT, R115, UR5, !P0 ;  /* 0x0000000573007c0c */ /* 0x000fe2000c741270 */
[----:B------:R-:W-:Y:S01]  /*1ef00*/  ULDC UR4, c[0x0][0x22c] ;  /* 0x00008b0000047ab9 */ /* 0x000fe20000000800 */
[----:B------:R-:W-:Y:S01]  /*1ef10*/  LEA.HI.X.SX32 R59, R66, R3, 0x1, P4 ;  /* 0x00000003423b7211 */ /* 0x000fe200020f0eff */
[----:B------:R-:W-:Y:S01]  /*1ef20*/  ULDC UR5, c[0x0][0x22c] ;  /* 0x00008b0000057ab9 */ /* 0x000fe20000000800 */
[----:B0-----:R-:W-:-:S02]  /*1ef30*/  PRMT R77, R84, 0x7772, RZ ;  /* 0x00007772544d7816 */ /* 0x001fc400000000ff */
[----:B------:R-:W-:-:S03]  /*1ef40*/  IADD3 R64, P4, R7, R2, RZ ;  /* 0x0000000207407210 */ /* 0x000fc60007f9e0ff */
[----:B------:R0:W-:Y:S01]  /*1ef50*/  @P3 STG.E.U8 desc[UR14][R58.64], R77 ;  /* 0x0000004d3a003986 */ /* 0x0001e2000c10110e */
[----:B------:R-:W-:Y:S01]  /*1ef60*/  ISETP.LT.AND P3, PT, R113, UR4, !P0 ;  /* 0x0000000471007c0c */ /* 0x000fe2000c761270 */
[----:B------:R-:W-:Y:S01]  /*1ef70*/  ULDC UR4, c[0x0][0x248] ;  /* 0x0000920000047ab9 */ /* 0x000fe20000000800 */
[C---:B------:R-:W-:Y:S01]  /*1ef80*/  LEA.HI.X.SX32 R65, R7.reuse, R3, 0x1, P4 ;  /* 0x0000000307417211 */ /* 0x040fe200020f0eff */
[----:B------:R-:W-:Y:S01]  /*1ef90*/  VIADD R7, R7, UR4 ;  /* 0x0000000407077c36 */ /* 0x000fe20008000000 */
[----:B----4-:R-:W-:Y:S01]  /*1efa0*/  PRMT R67, R84, 0x7773, RZ ;  /* 0x0000777354437816 */ /* 0x010fe200000000ff */
[----:B------:R-:W-:Y:S01]  /*1efb0*/  ULDC UR4, c[0x0][0x248] ;  /* 0x0000920000047ab9 */ /* 0x000fe20000000800 */
[----:B------:R-:W-:Y:S01]  /*1efc0*/  ISETP.LT.AND P6, PT, R112, UR5, !P0 ;  /* 0x0000000570007c0c */ /* 0x000fe2000c7c1270 */
[----:B------:R-:W-:Y:S02]  /*1efd0*/  ULDC UR5, c[0x0][0x22c] ;  /* 0x00008b0000057ab9 */ /* 0x000fe40000000800 */
[----:B------:R3:W-:Y:S01]  /*1efe0*/  @P2 STG.E.U8 desc[UR14][R64.64], R67 ;  /* 0x0000004340002986 */ /* 0x0007e2000c10110e */
[C---:B------:R-:W-:Y:S01]  /*1eff0*/  IADD3 R56, P2, R7.reuse, R2, RZ ;  /* 0x0000000207387210 */ /* 0x040fe20007f5e0ff */
[----:B0-----:R-:W-:Y:S01]  /*1f000*/  VIADD R59, R7, UR4 ;  /* 0x00000004073b7c36 */ /* 0x001fe20008000000 */
        /* <DEDUP_REMOVED lines=8> */
[----:B---3--:R-:W-:Y:S01]  /*1f090*/  IADD3 R64, P6, R7, R2, RZ ;  /* 0x0000000207407210 */ /* 0x008fe20007fde0ff */
        /* <DEDUP_REMOVED lines=11> */
[C---:B0-----:R-:W-:Y:S01]  /*1f150*/  IADD3 R56, P3, R7.reuse, R2, RZ ;  /* 0x0000000207387210 */ /* 0x041fe20007f7e0ff */
[C---:B------:R-:W-:Y:S01]  /*1f160*/  VIADD R66, R7.reuse, UR4 ;  /* 0x0000000407427c36 */ /* 0x040fe20008000000 */
[----:B------:R-:W-:Y:S01]  /*1f170*/  ISETP.LT.AND P2, PT, R110, UR5, !P0 ;  /* 0x000000056e007c0c */ /* 0x000fe2000c741270 */
[----:B------:R-:W-:Y:S01]  /*1f180*/  ULDC UR4, c[0x0][0x22c] ;  /* 0x00008b0000047ab9 */ /* 0x000fe20000000800 */
[----:B------:R-:W-:Y:S01]  /*1f190*/  LEA.HI.X.SX32 R57, R7, R3, 0x1, P3 ;  /* 0x0000000307397211 */ /* 0x000fe200018f0eff */
[----:B------:R-:W-:Y:S01]  /*1f1a0*/  ULDC UR5, c[0x0][0x22c] ;  /* 0x00008b0000057ab9 */ /* 0x000fe20000000800 */
[----:B------:R-:W-:-:S02]  /*1f1b0*/  PRMT R7, R86, 0x7773, RZ ;  /* 0x0000777356077816 */ /* 0x000fc400000000ff */
[----:B---3--:R-:W-:-:S03]  /*1f1c0*/  IADD3 R58, P3, R66, R2, RZ ;  /* 0x00000002423a7210 */ /* 0x008fc60007f7e0ff */
[----:B------:R0:W-:Y:S01]  /*1f1d0*/  @P4 STG.E.U8 desc[UR14][R56.64], R7 ;  /* 0x0000000738004986 */ /* 0x0001e2000c10110e */
[----:B------:R-:W-:Y:S01]  /*1f1e0*/  ISETP.LT.AND P4, PT, R107, UR4, !P0 ;  /* 0x000000046b007c0c */ /* 0x000fe2000c781270 */
[----:B------:R-:W-:Y:S01]  /*1f1f0*/  ULDC UR4, c[0x0][0x248] ;  /* 0x0000920000047ab9 */ /* 0x000fe20000000800 */
[C---:B------:R-:W-:Y:S01]  /*1f200*/  LEA.HI.X.SX32 R59, R66.reuse, R3, 0x1, P3 ;  /* 0x00000003423b7211 */ /* 0x040fe200018f0eff */
[----:B------:R-:W-:Y:S01]  /*1f210*/  VIADD R66, R66, UR4 ;  /* 0x0000000442427c36 */ /* 0x000fe20008000000 */
[C---:B----4-:R-:W-:Y:S01]  /*1f220*/  PRMT R67, R87.reuse, 0x7772, RZ ;  /* 0x0000777257437816 */ /* 0x050fe200000000ff */
        /* <DEDUP_REMOVED lines=9> */
[C---:B------:R-:W-:Y:S01]  /*1f2c0*/  VIADD R66, R7.reuse, UR4 ;  /* 0x0000000407427c36 */ /* 0x040fe20008000000 */
[----:B------:R-:W-:Y:S01]  /*1f2d0*/  ISETP.LT.AND P5, PT, R108, UR5, !P0 ;  /* 0x000000056c007c0c */ /* 0x000fe2000c7a1270 */
[----:B------:R-:W-:Y:S01]  /*1f2e0*/  ULDC UR4, c[0x0][0x248] ;  /* 0x0000920000047ab9 */ /* 0x000fe20000000800 */
[CC--:B------:R-:W-:Y:S01]  /*1f2f0*/  IADD3 R56, P2, R7.reuse, R2.reuse, RZ ;  /* 0x0000000207387210 */ /* 0x0c0fe20007f5e0ff */
[----:B------:R0:W-:Y:S01]  /*1f300*/  @P6 STG.E.U8 desc[UR14][R64.64], R87 ;  /* 0x0000005740006986 */ /* 0x0001e2000c10110e */
[----:B---3--:R-:W-:Y:S01]  /*1f310*/  IADD3 R58, P6, R66, R2, RZ ;  /* 0x00000002423a7210 */ /* 0x008fe20007fde0ff */
        /* <DEDUP_REMOVED lines=11> */
[C---:B0-----:R-:W-:Y:S01]  /*1f3d0*/  IADD3 R64, P4, R66.reuse, R2, RZ ;  /* 0x0000000242407210 */ /* 0x041fe20007f9e0ff */
[----:B------:R-:W-:Y:S01]  /*1f3e0*/  VIADD R7, R66, UR4 ;  /* 0x0000000442077c36 */ /* 0x000fe20008000000 */
[----:B------:R-:W-:Y:S01]  /*1f3f0*/  ISETP.LT.AND P2, PT, R104, UR5, !P0 ;  /* 0x0000000568007c0c */ /* 0x000fe2000c741270 */
[----:B------:R-:W-:Y:S01]  /*1f400*/  ULDC UR4, c[0x0][0x22c] ;  /* 0x00008b0000047ab9 */ /* 0x000fe20000000800 */
[----:B------:R-:W-:Y:S01]  /*1f410*/  LEA.HI.X.SX32 R65, R66, R3, 0x1, P4 ;  /* 0x0000000342417211 */ /* 0x000fe200020f0eff */
[----:B------:R-:W-:Y:S01]  /*1f420*/  ULDC UR5, c[0x0][0x22c] ;  /* 0x00008b0000057ab9 */ /* 0x000fe20000000800 */
[----:B---3--:R-:W-:-:S02]  /*1f430*/  PRMT R77, R81, 0x7770, RZ ;  /* 0x00007770514d7816 */ /* 0x008fc400000000ff */
        /* <DEDUP_REMOVED lines=50> */
[----:B------:R-:W-:Y:S01]  /*1f760*/  @P2 STG.E.U8 desc[UR14][R64.64], R79 ;  /* 0x0000004f40002986 */ /* 0x000fe2000c10110e */
[C---:B----4-:R-:W-:Y:S01]  /*1f770*/  IADD3 R56, P2, R66.reuse, R2, RZ ;  /* 0x0000000242387210 */ /* 0x050fe20007f5e0ff */
        /* <DEDUP_REMOVED lines=9> */
[----:B------:R-:W-:Y:S01]  /*1f810*/  ISETP.LT.AND P3, PT, R96, UR5, !P0 ;  /* 0x0000000560007c0c */ /* 0x000fe2000c761270 */
[----:B------:R-:W-:Y:S01]  /*1f820*/  ULDC UR5, c[0x0][0x22c] ;  /* 0x00008b0000057ab9 */ /* 0x000fe20000000800 */
[----:B------:R-:W-:Y:S01]  /*1f830*/  IADD3 R50, P6, R66, R2, RZ ;  /* 0x0000000242327210 */ /* 0x000fe20007fde0ff */
[----:B------:R-:W-:Y:S01]  /*1f840*/  ULDC UR4, c[0x0][0x248] ;  /* 0x0000920000047ab9 */ /* 0x000fe20000000800 */
[----:B------:R-:W-:-:S02]  /*1f850*/  LEA.HI.X.SX32 R59, R7, R3, 0x1, P2 ;  /* 0x00000003073b7211 */ /* 0x000fc400010f0eff */
[----:B------:R-:W-:Y:S02]  /*1f860*/  PRMT R67, R81, 0x7772, RZ ;  /* 0x0000777251437816 */ /* 0x000fe400000000ff */
        /* <DEDUP_REMOVED lines=8> */
[CC--:B0-----:R-:W-:Y:S01]  /*1f8f0*/  IADD3 R56, P4, R66.reuse, R2.reuse, RZ ;  /* 0x0000000242387210 */ /* 0x0c1fe20007f9e0ff */
[----:B------:R-:W-:Y:S01]  /*1f900*/  VIADD R7, R66, UR4 ;  /* 0x0000000442077c36 */ /* 0x000fe20008000000 */
[----:B------:R-:W-:Y:S01]  /*1f910*/  PRMT R65, R82, 0x7772, RZ ;  /* 0x0000777252417816 */ /* 0x000fe200000000ff */
[----:B------:R-:W-:Y:S01]  /*1f920*/  ULDC UR4, c[0x0][0x22c] ;  /* 0x00008b0000047ab9 */ /* 0x000fe20000000800 */
[-C--:B------:R-:W-:Y:S02]  /*1f930*/  LEA.HI.X.SX32 R57, R66, R3.reuse, 0x1, P4 ;  /* 0x0000000342397211 */ /* 0x080fe400020f0eff */
[----:B------:R-:W-:Y:S01]  /*1f940*/  ISETP.LT.AND P5, PT, R48, UR5, !P0 ;  /* 0x0000000530007c0c */ /* 0x000fe2000c7a1270 */
[----:B------:R-:W-:Y:S01]  /*1f950*/  ULDC UR5, c[0x0][0x22c] ;  /* 0x00008b0000057ab9 */ /* 0x000fe20000000800 */
[-C--:B------:R-:W-:Y:S01]  /*1f960*/  IADD3 R48, P6, R7, R2.reuse, RZ ;  /* 0x0000000207307210 */ /* 0x080fe20007fde0ff */
        /* <DEDUP_REMOVED lines=8> */
[C---:B----4-:R-:W-:Y:S01]  /*1f9f0*/  VIADD R51, R7.reuse, UR4 ;  /* 0x0000000407337c36 */ /* 0x050fe20008000000 */
[----:B------:R-:W-:Y:S01]  /*1fa00*/  ULDC UR5, c[0x0][0x22c] ;  /* 0x00008b0000057ab9 */ /* 0x000fe20000000800 */
[----:B------:R3:W-:Y:S01]  /*1fa10*/  @P2 STG.E.U8 desc[UR14][R48.64], R59 ;  /* 0x0000003b30002986 */ /* 0x0007e2000c10110e */
[----:B------:R-:W-:Y:S01]  /*1fa20*/  IADD3 R46, P2, R7, R2, RZ ;  /* 0x00000002072e7210 */ /* 0x000fe20007f5e0ff */
[----:B------:R-:W-:Y:S01]  /*1fa30*/  ULDC UR4, c[0x0][0x248] ;  /* 0x0000920000047ab9 */ /* 0x000fe20000000800 */
[----:B------:R-:W-:Y:S01]  /*1fa40*/  ISETP.LT.AND P6, PT, R47, UR5, !P0 ;  /* 0x000000052f007c0c */ /* 0x000fe2000c7c1270 */
[----:B------:R-:W-:Y:S01]  /*1fa50*/  ULDC UR5, c[0x0][0x22c] ;  /* 0x00008b0000057ab9 */ /* 0x000fe20000000800 */
[----:B------:R-:W-:-:S02]  /*1fa60*/  LEA.HI.X.SX32 R47, R7, R3, 0x1, P2 ;  /* 0x00000003072f7211 */ /* 0x000fc400010f0eff */
[CC--:B------:R-:W-:Y:S01]  /*1fa70*/  IADD3 R50, P2, R51.reuse, R2.reuse, RZ ;  /* 0x0000000233327210 */ /* 0x0c0fe20007f5e0ff */
[----:B------:R-:W-:Y:S01]  /*1fa80*/  VIADD R7, R51, UR4 ;  /* 0x0000000433077c36 */ /* 0x000fe20008000000 */
[C---:B0-----:R-:W-:Y:S01]  /*1fa90*/  PRMT R57, R83.reuse, 0x7773, RZ ;  /* 0x0000777353397816 */ /* 0x041fe200000000ff */
[----:B------:R-:W-:Y:S01]  /*1faa0*/  ULDC UR4, c[0x0][0x22c] ;  /* 0x00008b0000047ab9 */ /* 0x000fe20000000800 */
[----:B------:R-:W-:Y:S02]  /*1fab0*/  PRMT R83, R83, 0x7772, RZ ;  /* 0x0000777253537816 */ /* 0x000fe400000000ff */
[----:B------:R-:W-:Y:S02]  /*1fac0*/  LEA.HI.X.SX32 R51, R51, R3, 0x1, P2 ;  /* 0x0000000333337211 */ /* 0x000fe400010f0eff */
[----:B---3--:R-:W-:Y:S01]  /*1fad0*/  IADD3 R48, P2, R7, R2, RZ ;  /* 0x0000000207307210 */ /* 0x008fe20007f5e0ff */
[----:B------:R-:W-:Y:S01]  /*1fae0*/  @P5 STG.E.U8 desc[UR14][R46.64], R83 ;  /* 0x000000532e005986 */ /* 0x000fe2000c10110e */
[----:B------:R-:W-:-:S03]  /*1faf0*/  PRMT R59, R72, 0x7770, RZ ;  /* 0x00007770483b7816 */ /* 0x000fc600000000ff */
[----:B------:R0:W-:Y:S01]  /*1fb00*/  @P4 STG.E.U8 desc[UR14][R50.64], R57 ;  /* 0x0000003932004986 */ /* 0x0001e2000c10110e */
[----:B------:R-:W-:Y:S01]  /*1fb10*/  ISETP.LT.AND P4, PT, R45, UR4, !P0 ;  /* 0x000000042d007c0c */ /* 0x000fe2000c781270 */
[----:B------:R-:W-:Y:S01]  /*1fb20*/  ULDC UR4, c[0x0][0x248] ;  /* 0x0000920000047ab9 */ /* 0x000fe20000000800 */
[CC--:B------:R-:W-:Y:S01]  /*1fb30*/  LEA.HI.X.SX32 R49, R7.reuse, R3.reuse, 0x1, P2 ;  /* 0x0000000307317211 */ /* 0x0c0fe200010f0eff */
[----:B------:R-:W-:Y:S01]  /*1fb40*/  VIADD R7, R7, UR4 ;  /* 0x0000000407077c36 */ /* 0x000fe20008000000 */
[----:B------:R-:W-:Y:S01]  /*1fb50*/  ISETP.LT.AND P5, PT, R42, UR5, !P0 ;  /* 0x000000052a007c0c */ /* 0x000fe2000c7a1270 */
[----:B------:R-:W-:Y:S01]  /*1fb60*/  ULDC UR5, c[0x0][0x22c] ;  /* 0x00008b0000057ab9 */ /* 0x000fe20000000800 */
[----:B------:R-:W-:Y:S01]  /*1fb70*/  ULDC UR4, c[0x0][0x248] ;  /* 0x0000920000047ab9 */ /* 0x000fe20000000800 */
[----:B------:R-:W-:Y:S01]  /*1fb80*/  ISETP.LT.AND P2, PT, R44, UR5, !P0 ;  /* 0x000000052c007c0c */ /* 0x000fe2000c741270 */
[----:B------:R3:W-:Y:S01]  /*1fb90*/  @P3 STG.E.U8 desc[UR14][R48.64], R59 ;  /* 0x0000003b30003986 */ /* 0x0007e2000c10110e */
[CC--:B------:R-:W-:Y:S01]  /*1fba0*/  IADD3 R44, P3, R7.reuse, R2.reuse, RZ ;  /* 0x00000002072c7210 */ /* 0x0c0fe20007f7e0ff */
[C---:B------:R-:W-:Y:S01]  /*1fbb0*/  VIADD R42, R7.reuse, UR4 ;  /* 0x00000004072a7c36 */ /* 0x040fe20008000000 */
[----:B------:R-:W-:Y:S01]  /*1fbc0*/  ULDC UR4, c[0x0][0x248] ;  /* 0x0000920000047ab9 */ /* 0x000fe20000000800 */
[----:B0-----:R-:W-:Y:S01]  /*1fbd0*/  PRMT R57, R72, 0x7771, RZ ;  /* 0x0000777148397816 */ /* 0x001fe200000000ff */
[----:B------:R-:W-:Y:S01]  /*1fbe0*/  ULDC UR5, c[0x0][0x22c] ;  /* 0x00008b0000057ab9 */ /* 0x000fe20000000800 */
[----:B------:R-:W-:Y:S01]  /*1fbf0*/  LEA.HI.X.SX32 R45, R7, R3, 0x1, P3 ;  /* 0x00000003072d7211 */ /* 0x000fe200018f0eff */
[C---:B------:R-:W-:Y:S01]  /*1fc00*/  VIADD R7, R42.reuse, UR4 ;  /* 0x000000042a077c36 */ /* 0x040fe20008000000 */
[----:B------:R-:W-:Y:S01]  /*1fc10*/  IADD3 R46, P3, R42, R2, RZ ;  /* 0x000000022a2e7210 */ /* 0x000fe20007f7e0ff */
[----:B------:R-:W-:-:S02]  /*1fc20*/  ULDC UR4, c[0x0][0x248] ;  /* 0x0000920000047ab9 */ /* 0x000fc40000000800 */
[----:B------:R0:W-:Y:S01]  /*1fc30*/  @P6 STG.E.U8 desc[UR14][R44.64], R57 ;  /* 0x000000392c006986 */ /* 0x0001e2000c10110e */
[-C--:B------:R-:W-:Y:S02]  /*1fc40*/  LEA.HI.X.SX32 R47, R42, R3.reuse, 0x1, P3 ;  /* 0x000000032a2f7211 */ /* 0x080fe400018f0eff */
[----:B------:R-:W-:Y:S02]  /*1fc50*/  IADD3 R42, P6, R7, R2, RZ ;  /* 0x00000002072a7210 */ /* 0x000fe40007fde0ff */
[----:B------:R-:W-:Y:S02]  /*1fc60*/  PRMT R51, R73, 0x7770, RZ ;  /* 0x0000777049337816 */ /* 0x000fe400000000ff */
[----:B------:R-:W-:Y:S01]  /*1fc70*/  ISETP.LT.AND P3, PT, R43, UR5, !P0 ;  /* 0x000000052b007c0c */ /* 0x000fe2000c761270 */
[----:B------:R-:W-:Y:S01]  /*1fc80*/  ULDC UR5, c[0x0][0x22c] ;  /* 0x00008b0000057ab9 */ /* 0x000fe20000000800 */
[C---:B------:R-:W-:Y:S01]  /*1fc90*/  LEA.HI.X.SX32 R43, R7.reuse, R3, 0x1, P6 ;  /* 0x00000003072b7211 */ /* 0x040fe200030f0eff */
[----:B------:R-:W-:Y:S01]  /*1fca0*/  VIADD R7, R7, UR4 ;  /* 0x0000000407077c36 */ /* 0x000fe20008000000 */
[----:B---3--:R-:W-:Y:S01]  /*1fcb0*/  PRMT R49, R73, 0x7771, RZ ;  /* 0x0000777149317816 */ /* 0x008fe200000000ff */
[----:B------:R3:W-:Y:S01]  /*1fcc0*/  @P5 STG.E.U8 desc[UR14][R46.64], R51 ;  /* 0x000000332e005986 */ /* 0x0007e2000c10110e */
[----:B------:R-:W-:-:S03]  /*1fcd0*/  ULDC UR4, c[0x0][0x248] ;  /* 0x0000920000047ab9 */ /* 0x000fc60000000800 */
[----:B------:R4:W-:Y:S01]  /*1fce0*/  @P4 STG.E.U8 desc[UR14][R42.64], R49 ;  /* 0x000000312a004986 */ /* 0x0009e2000c10110e */
[----:B0-----:R-:W-:-:S04]  /*1fcf0*/  IADD3 R44, P4, R7, R2, RZ ;  /* 0x00000002072c7210 */ /* 0x001fc80007f9e0ff */
[CC--:B------:R-:W-:Y:S01]  /*1fd00*/  LEA.HI.X.SX32 R45, R7.reuse, R3.reuse, 0x1, P4 ;  /* 0x00000003072d7211 */ /* 0x0c0fe200020f0eff */
[----:B---3--:R-:W-:Y:S01]  /*1fd10*/  VIADD R46, R7, UR4 ;  /* 0x00000004072e7c36 */ /* 0x008fe20008000000 */
[----:B------:R-:W-:Y:S01]  /*1fd20*/  PRMT R7, R74, 0x7770, RZ ;  /* 0x000077704a077816 */ /* 0x000fe200000000ff */
[----:B------:R-:W-:Y:S01]  /*1fd30*/  ULDC UR4, c[0x0][0x22c] ;  /* 0x00008b0000047ab9 */ /* 0x000fe20000000800 */
[----:B------:R-:W-:Y:S01]  /*1fd40*/  ISETP.LT.AND P6, PT, R40, UR5, !P0 ;  /* 0x0000000528007c0c */ /* 0x000fe2000c7c1270 */
[----:B------:R-:W-:Y:S01]  /*1fd50*/  ULDC UR5, c[0x0][0x22c] ;  /* 0x00008b0000057ab9 */ /* 0x000fe20000000800 */
[C---:B------:R-:W-:Y:S01]  /*1fd60*/  IADD3 R40, P4, R46.reuse, R2, RZ ;  /* 0x000000022e287210 */ /* 0x040fe20007f9e0ff */
        /* <DEDUP_REMOVED lines=8> */
[CC--:B----4-:R-:W-:Y:S01]  /*1fdf0*/  IADD3 R42, P3, R46.reuse, R2.reuse, RZ ;  /* 0x000000022e2a7210 */ /* 0x0d0fe20007f7e0ff */
[C---:B0-----:R-:W-:Y:S01]  /*1fe00*/  VIADD R7, R46.reuse, UR4 ;  /* 0x000000042e077c36 */ /* 0x041fe20008000000 */
[----:B------:R-:W-:Y:S01]  /*1fe10*/  ISETP.LT.AND P5, PT, R37, UR5, !P0 ;  /* 0x0000000525007c0c */ /* 0x000fe2000c7a1270 */
[----:B------:R-:W-:Y:S01]  /*1fe20*/  ULDC UR4, c[0x0][0x248] ;  /* 0x0000920000047ab9 */ /* 0x000fe20000000800 */
[-C--:B------:R-:W-:Y:S01]  /*1fe30*/  LEA.HI.X.SX32 R43, R46, R3.reuse, 0x1, P3 ;  /* 0x000000032e2b7211 */ /* 0x080fe200018f0eff */
[----:B------:R-:W-:Y:S01]  /*1fe40*/  ULDC UR5, c[0x0][0x22c] ;  /* 0x00008b0000057ab9 */ /* 0x000fe20000000800 */
[CC--:B------:R-:W-:Y:S01]  /*1fe50*/  IADD3 R44, P3, R7.reuse, R2.reuse, RZ ;  /* 0x00000002072c7210 */ /* 0x0c0fe20007f7e0ff */
[----:B------:R-:W-:Y:S01]  /*1fe60*/  VIADD R37, R7, UR4 ;  /* 0x0000000407257c36 */ /* 0x000fe20008000000 */
[----:B------:R-:W-:Y:S01]  /*1fe70*/  PRMT R51, R75, 0x7770, RZ ;  /* 0x000077704b337816 */ /* 0x000fe200000000ff */
[----:B------:R-:W-:Y:S01]  /*1fe80*/  ULDC UR4, c[0x0][0x248] ;  /* 0x0000920000047ab9 */ /* 0x000fe20000000800 */
[----:B------:R-:W-:Y:S01]  /*1fe90*/  ISETP.LT.AND P4, PT, R39, UR5, !P0 ;  /* 0x0000000527007c0c */ /* 0x000fe2000c781270 */
[----:B------:R-:W-:Y:S01]  /*1fea0*/  ULDC UR5, c[0x0][0x22c] ;  /* 0x00008b0000057ab9 */ /* 0x000fe20000000800 */
[----:B------:R-:W-:Y:S01]  /*1feb0*/  LEA.HI.X.SX32 R45, R7, R3, 0x1, P3 ;  /* 0x00000003072d7211 */ /* 0x000fe200018f0eff */
[----:B------:R0:W-:Y:S01]  /*1fec0*/  @P6 STG.E.U8 desc[UR14][R42.64], R51 ;  /* 0x000000332a006986 */ /* 0x0001e2000c10110e */
[----:B------:R-:W-:Y:S01]  /*1fed0*/  ISETP.LT.AND P3, PT, R38, UR5, !P0 ;  /* 0x0000000526007c0c */ /* 0x000fe2000c761270 */
[----:B------:R-:W-:Y:S01]  /*1fee0*/  ULDC UR5, c[0x0][0x22c] ;  /* 0x00008b0000057ab9 */ /* 0x000fe20000000800 */
[----:B------:R-:W-:-:S02]  /*1fef0*/  IADD3 R38, P6, R37, R2, RZ ;  /* 0x0000000225267210 */ /* 0x000fc40007fde0ff */
[----:B------:R-:W-:Y:S02]  /*1ff00*/  PRMT R49, R75, 0x7771, RZ ;  /* 0x000077714b317816 */ /* 0x000fe400000000ff */
[C---:B------:R-:W-:Y:S01]  /*1ff10*/  LEA.HI.X.SX32 R39, R37.reuse, R3, 0x1, P6 ;  /* 0x0000000325277211 */ /* 0x040fe200030f0eff */
[----:B------:R-:W-:Y:S01]  /*1ff20*/  VIADD R37, R37, UR4 ;  /* 0x0000000425257c36 */ /* 0x000fe20008000000 */
[----:B---3--:R-:W-:Y:S01]  /*1ff30*/  PRMT R47, R72, 0x7772, RZ ;  /* 0x00007772482f7816 */ /* 0x008fe200000000ff */
[----:B------:R3:W-:Y:S01]  /*1ff40*/  @P5 STG.E.U8 desc[UR14][R44.64], R49 ;  /* 0x000000312c005986 */ /* 0x0007e2000c10110e */
[----:B------:R-:W-:-:S03]  /*1ff50*/  ULDC UR4, c[0x0][0x248] ;  /* 0x0000920000047ab9 */ /* 0x000fc60000000800 */
[----:B------:R4:W-:Y:S01]  /*1ff60*/  @P2 STG.E.U8 desc[UR14][R38.64], R47 ;  /* 0x0000002f26002986 */ /* 0x0009e2000c10110e */
[CC--:B------:R-:W-:Y:S01]  /*1ff70*/  IADD3 R40, P2, R37.reuse, R2.reuse, RZ ;  /* 0x0000000225287210 */ /* 0x0c0fe20007f5e0ff */
[C---:B------:R-:W-:Y:S01]  /*1ff80*/  VIADD R7, R37.reuse, UR4 ;  /* 0x0000000425077c36 */ /* 0x040fe20008000000 */
[----:B0-----:R-:W-:Y:S01]  /*1ff90*/  PRMT R43, R72, 0x7773, RZ ;  /* 0x00007773482b7816 */ /* 0x001fe200000000ff */
[----:B------:R-:W-:Y:S01]  /*1ffa0*/  ULDC UR4, c[0x0][0x22c] ;  /* 0x00008b0000047ab9 */ /* 0x000fe20000000800 */
[-C--:B------:R-:W-:Y:S02]  /*1ffb0*/  LEA.HI.X.SX32 R41, R37, R3.reuse, 0x1, P2 ;  /* 0x0000000325297211 */ /* 0x080fe400010f0eff */
[----:B------:R-:W-:Y:S01]  /*1ffc0*/  ISETP.LT.AND P6, PT, R34, UR5, !P0 ;  /* 0x0000000522007c0c */ /* 0x000fe2000c7c1270 */
[----:B------:R-:W-:Y:S01]  /*1ffd0*/  ULDC UR5, c[0x0][0x22c] ;  /* 0x00008b0000057ab9 */ /* 0x000fe20000000800 */
[----:B------:R-:W-:Y:S01]  /*1ffe0*/  IADD3 R34, P2, R7, R2, RZ ;  /* 0x0000000207227210 */ /* 0x000fe20007f5e0ff */
[----:B------:R0:W-:Y:S01]  /*1fff0*/  @P4 STG.E.U8 desc[UR14][R40.64], R43 ;  /* 0x0000002b28004986 */ /* 0x0001e2000c10110e */
[----:B------:R-:W-:Y:S01]  /*20000*/  ISETP.LT.AND P4, PT, R35, UR4, !P0 ;  /* 0x0000000423007c0c */ /* 0x000fe2000c781270 */
[----:B------:R-:W-:Y:S01]  /*20010*/  ULDC UR4, c[0x0][0x248] ;  /* 0x0000920000047ab9 */ /* 0x000fe20000000800 */
[C---:B------:R-:W-:Y:S01]  /*20020*/  LEA.HI.X.SX32 R35, R7.reuse, R3, 0x1, P2 ;  /* 0x0000000307237211 */ /* 0x040fe200010f0eff */
[----:B------:R-:W-:Y:S01]  /*20030*/  VIADD R7, R7, UR4 ;  /* 0x0000000407077c36 */ /* 0x000fe20008000000 */
[----:B---3--:R-:W-:Y:S01]  /*20040*/  PRMT R45, R73, 0x7772, RZ ;  /* 0x00007772492d7816 */ /* 0x008fe200000000ff */
[----:B------:R-:W-:Y:S01]  /*20050*/  ULDC UR4, c[0x0][0x248] ;  /* 0x0000920000047ab9 */ /* 0x000fe20000000800 */
[----:B------:R-:W-:Y:S01]  /*20060*/  ISETP.LT.AND P5, PT, R36, UR5, !P0 ;  /* 0x0000000524007c0c */ /* 0x000fe2000c7a1270 */
[----:B------:R-:W-:-:S02]  /*20070*/  ULDC UR5, c[0x0][0x22c] ;  /* 0x00008b0000057ab9 */ /* 0x000fc40000000800 */
[----:B------:R-:W-:Y:S01]  /*20080*/  ISETP.LT.AND P2, PT, R33, UR5, !P0 ;  /* 0x0000000521007c0c */ /* 0x000fe2000c741270 */
[----:B------:R3:W-:Y:S01]  /*20090*/  @P3 STG.E.U8 desc[UR14][R34.64], R45 ;  /* 0x0000002d22003986 */ /* 0x0007e2000c10110e */
[CC--:B------:R-:W-:Y:S01]  /*200a0*/  IADD3 R36, P3, R7.reuse, R2.reuse, RZ ;  /* 0x0000000207247210 */ /* 0x0c0fe20007f7e0ff */
[----:B------:R-:W-:Y:S01]  /*200b0*/  VIADD R33, R7, UR4 ;  /* 0x0000000407217c36 */ /* 0x000fe20008000000 */
[----:B------:R-:W-:Y:S01]  /*200c0*/  ULDC UR4, c[0x0][0x248] ;  /* 0x0000920000047ab9 */ /* 0x000fe20000000800 */
[----:B------:R-:W-:Y:S01]  /*200d0*/  PRMT R73, R73, 0x7773, RZ ;  /* 0x0000777349497816 */ /* 0x000fe200000000ff */
[----:B------:R-:W-:Y:S01]  /*200e0*/  ULDC UR5, c[0x0][0x22c] ;  /* 0x00008b0000057ab9 */ /* 0x000fe20000000800 */
[----:B------:R-:W-:Y:S01]  /*200f0*/  LEA.HI.X.SX32 R37, R7, R3, 0x1, P3 ;  /* 0x0000000307257211 */ /* 0x000fe200018f0eff */
[C---:B------:R-:W-:Y:S01]  /*20100*/  VIADD R7, R33.reuse, UR4 ;  /* 0x0000000421077c36 */ /* 0x040fe20008000000 */
[----:B----4-:R-:W-:Y:S01]  /*20110*/  IADD3 R38, P3, R33, R2, RZ ;  /* 0x0000000221267210 */ /* 0x010fe20007f7e0ff */
[----:B------:R-:W-:-:S02]  /*20120*/  ULDC UR4, c[0x0][0x248] ;  /* 0x0000920000047ab9 */ /* 0x000fc40000000800 */
[----:B------:R4:W-:Y:S01]  /*20130*/  @P6 STG.E.U8 desc[UR14][R36.64], R73 ;  /* 0x0000004924006986 */ /* 0x0009e2000c10110e */
[-C--:B------:R-:W-:Y:S02]  /*20140*/  LEA.HI.X.SX32 R39, R33, R3.reuse, 0x1, P3 ;  /* 0x0000000321277211 */ /* 0x080fe400018f0eff */
[----:B------:R-:W-:Y:S01]  /*20150*/  ISETP.LT.AND P3, PT, R32, UR5, !P0 ;  /* 0x0000000520007c0c */ /* 0x000fe2000c761270 */
[----:B------:R-:W-:Y:S01]  /*20160*/  ULDC UR5, c[0x0][0x22c] ;  /* 0x00008b0000057ab9 */ /* 0x000fe20000000800 */
[C---:B------:R-:W-:Y:S02]  /*20170*/  IADD3 R32, P6, R7.reuse, R2, RZ ;  /* 0x0000000207207210 */ /* 0x040fe40007fde0ff */
[C---:B0-----:R-:W-:Y:S02]  /*20180*/  PRMT R43, R74.reuse, 0x7772, RZ ;  /* 0x000077724a2b7816 */ /* 0x041fe400000000ff */
[C---:B------:R-:W-:Y:S01]  /*20190*/  LEA.HI.X.SX32 R33, R7.reuse, R3, 0x1, P6 ;  /* 0x0000000307217211 */ /* 0x040fe200030f0eff */
[----:B------:R-:W-:Y:S01]  /*201a0*/  VIADD R7, R7, UR4 ;  /* 0x0000000407077c36 */ /* 0x000fe20008000000 */
[----:B------:R-:W-:Y:S01]  /*201b0*/  PRMT R41, R74, 0x7773, RZ ;  /* 0x000077734a297816 */ /* 0x000fe200000000ff */
[----:B------:R-:W-:Y:S01]  /*201c0*/  @P5 STG.E.U8 desc[UR14][R38.64], R43 ;  /* 0x0000002b26005986 */ /* 0x000fe2000c10110e */
[----:B------:R-:W-:-:S03]  /*201d0*/  ULDC UR4, c[0x0][0x248] ;  /* 0x0000920000047ab9 */ /* 0x000fc60000000800 */
[----:B------:R0:W-:Y:S01]  /*201e0*/  @P4 STG.E.U8 desc[UR14][R32.64], R41 ;  /* 0x0000002920004986 */ /* 0x0001e2000c10110e */
[CC--:B---3--:R-:W-:Y:S01]  /*201f0*/  IADD3 R34, P4, R7.reuse, R2.reuse, RZ ;  /* 0x0000000207227210 */ /* 0x0c8fe20007f9e0ff */
[C---:B----4-:R-:W-:Y:S01]  /*20200*/  VIADD R36, R7.reuse, UR4 ;  /* 0x0000000407247c36 */ /* 0x050fe20008000000 */
[----:B------:R-:W-:Y:S01]  /*20210*/  ISETP.LT.AND P6, PT, R30, UR5, !P0 ;  /* 0x000000051e007c0c */ /* 0x000fe2000c7c1270 */
[----:B------:R-:W-:Y:S01]  /*20220*/  ULDC UR4, c[0x0][0x22c] ;  /* 0x00008b0000047ab9 */ /* 0x000fe20000000800 */
[----:B------:R-:W-:Y:S01]  /*20230*/  LEA.HI.X.SX32 R35, R7, R3, 0x1, P4 ;  /* 0x0000000307237211 */ /* 0x000fe200020f0eff */
[----:B------:R-:W-:Y:S01]  /*20240*/  ULDC UR5, c[0x0][0x22c] ;  /* 0x00008b0000057ab9 */ /* 0x000fe20000000800 */
[----:B------:R-:W-:Y:S02]  /*20250*/  PRMT R7, R75, 0x7772, RZ ;  /* 0x000077724b077816 */ /* 0x000fe400000000ff */
[----:B------:R-:W-:-:S03]  /*20260*/  IADD3 R30, P4, R36, R2, RZ ;  /* 0x00000002241e7210 */ /* 0x000fc60007f9e0ff */
[----:B------:R3:W-:Y:S01]  /*20270*/  @P2 STG.E.U8 desc[UR14][R34.64], R7 ;  /* 0x0000000722002986 */ /* 0x0007e2000c10110e */
[----:B------:R-:W-:Y:S01]  /*20280*/  ISETP.LT.AND P2, PT, R31, UR4, !P0 ;  /* 0x000000041f007c0c */ /* 0x000fe2000c741270 */
[----:B------:R-:W-:Y:S01]  /*20290*/  ULDC UR4, c[0x0][0x248] ;  /* 0x0000920000047ab9 */ /* 0x000fe20000000800 */
[----:B------:R-:W-:Y:S02]  /*202a0*/  PRMT R75, R75, 0x7773, RZ ;  /* 0x000077734b4b7816 */ /* 0x000fe400000000ff */
[C---:B------:R-:W-:Y:S01]  /*202b0*/  LEA.HI.X.SX32 R31, R36.reuse, R3, 0x1, P4 ;  /* 0x00000003241f7211 */ /* 0x040fe200020f0eff */
[----:B------:R-:W-:Y:S01]  /*202c0*/  VIADD R36, R36, UR4 ;  /* 0x0000000424247c36 */ /* 0x000fe20008000000 */
[----:B------:R-:W-:-:S03]  /*202d0*/  ULDC UR4, c[0x0][0x248] ;  /* 0x0000920000047ab9 */ /* 0x000fc60000000800 */
[----:B------:R4:W-:Y:S01]  /*202e0*/  @P3 STG.E.U8 desc[UR14][R30.64], R75 ;  /* 0x0000004b1e003986 */ /* 0x0009e2000c10110e */
[CC--:B0-----:R-:W-:Y:S01]  /*202f0*/  IADD3 R32, P3, R36.reuse, R2.reuse, RZ ;  /* 0x0000000224207210 */ /* 0x0c1fe20007f7e0ff */
[C---:B---3--:R-:W-:Y:S01]  /*20300*/  VIADD R7, R36.reuse, UR4 ;  /* 0x0000000424077c36 */ /* 0x048fe20008000000 */
        /* <DEDUP_REMOVED lines=18> */
[----:B------:R-:W-:Y:S01]  /*20430*/  PRMT R37, R69, 0x7770, RZ ;  /* 0x0000777045257816 */ /* 0x000fe200000000ff */
[----:B------:R-:W-:Y:S01]  /*20440*/  @P5 STG.E.U8 desc[UR14][R34.64], R39 ;  /* 0x0000002722005986 */ /* 0x000fe2000c10110e */
[----:B------:R-:W-:-:S03]  /*20450*/  ULDC UR4, c[0x0][0x248] ;  /* 0x0000920000047ab9 */ /* 0x000fc60000000800 */
[----:B------:R3:W-:Y:S01]  /*20460*/  @P2 STG.E.U8 desc[UR14][R28.64], R37 ;  /* 0x000000251c002986 */ /* 0x0007e2000c10110e */
[CC--:B----4-:R-:W-:Y:S01]  /*20470*/  IADD3 R30, P2, R27.reuse, R2.reuse, RZ ;  /* 0x000000021b1e7210 */ /* 0x0d0fe20007f5e0ff */
[C---:B------:R-:W-:Y:S01]  /*20480*/  VIADD R7, R27.reuse, UR4 ;  /* 0x000000041b077c36 */ /* 0x040fe20008000000 */
[----:B------:R-:W-:Y:S02]  /*20490*/  ULDC UR4, c[0x0][0x22c] ;  /* 0x00008b0000047ab9 */ /* 0x000fe40000000800 */
[----:B------:R-:W-:Y:S02]  /*204a0*/  LEA.HI.X.SX32 R31, R27, R3, 0x1, P2 ;  /* 0x000000031b1f7211 */ /* 0x000fe400010f0eff */
[----:B------:R-:W-:Y:S02]  /*204b0*/  PRMT R27, R69, 0x7771, RZ ;  /* 0x00007771451b7816 */ /* 0x000fe400000000ff */
[----:B0-----:R-:W-:-:S03]  /*204c0*/  IADD3 R32, P2, R7, R2, RZ ;  /* 0x0000000207207210 */ /* 0x001fc60007f5e0ff */
[----:B------:R0:W-:Y:S01]  /*204d0*/  @P4 STG.E.U8 desc[UR14][R30.64], R27 ;  /* 0x0000001b1e004986 */ /* 0x0001e2000c10110e */
[----:B------:R-:W-:Y:S01]  /*204e0*/  ISETP.LT.AND P4, PT, R26, UR4, !P0 ;  /* 0x000000041a007c0c */ /* 0x000fe2000c781270 */
[----:B------:R-:W-:Y:S01]  /*204f0*/  ULDC UR4, c[0x0][0x248] ;  /* 0x0000920000047ab9 */ /* 0x000fe20000000800 */
[----:B------:R-:W-:Y:S01]  /*20500*/  ISETP.LT.AND P6, PT, R25, UR5, !P0 ;  /* 0x0000000519007c0c */ /* 0x000fe2000c7c1270 */
[----:B------:R-:W-:Y:S01]  /*20510*/  ULDC UR5, c[0x0][0x22c] ;  /* 0x00008b0000057ab9 */ /* 0x000fe20000000800 */
[CC--:B------:R-:W-:Y:S01]  /*20520*/  LEA.HI.X.SX32 R33, R7.reuse, R3.reuse, 0x1, P2 ;  /* 0x0000000307217211 */ /* 0x0c0fe200010f0eff */
[----:B------:R-:W-:Y:S01]  /*20530*/  VIADD R7, R7, UR4 ;  /* 0x0000000407077c36 */ /* 0x000fe20008000000 */
[----:B---3--:R-:W-:Y:S01]  /*20540*/  PRMT R29, R70, 0x7770, RZ ;  /* 0x00007770461d7816 */ /* 0x008fe200000000ff */
[----:B------:R-:W-:Y:S01]  /*20550*/  ULDC UR4, c[0x0][0x248] ;  /* 0x0000920000047ab9 */ /* 0x000fe20000000800 */
[----:B------:R-:W-:Y:S01]  /*20560*/  ISETP.LT.AND P5, PT, R22, UR5, !P0 ;  /* 0x0000000516007c0c */ /* 0x000fe2000c7a1270 */
[----:B------:R-:W-:Y:S01]  /*20570*/  ULDC UR5, c[0x0][0x22c] ;  /* 0x00008b0000057ab9 */ /* 0x000fe20000000800 */
[C---:B------:R-:W-:Y:S01]  /*20580*/  VIADD R22, R7.reuse, UR4 ;  /* 0x0000000407167c36 */ /* 0x040fe20008000000 */
[----:B------:R-:W-:Y:S01]  /*20590*/  ISETP.LT.AND P2, PT, R24, UR5, !P0 ;  /* 0x0000000518007c0c */ /* 0x000fe2000c741270 */
[----:B------:R3:W-:Y:S01]  /*205a0*/  @P3 STG.E.U8 desc[UR14][R32.64], R29 ;  /* 0x0000001d20003986 */ /* 0x0007e2000c10110e */
[CC--:B------:R-:W-:Y:S01]  /*205b0*/  IADD3 R24, P3, R7.reuse, R2.reuse, RZ ;  /* 0x0000000207187210 */ /* 0x0c0fe20007f7e0ff */
[----:B------:R-:W-:Y:S01]  /*205c0*/  ULDC UR4, c[0x0][0x248] ;  /* 0x0000920000047ab9 */ /* 0x000fe20000000800 */
[----:B------:R-:W-:Y:S01]  /*205d0*/  PRMT R35, R70, 0x7771, RZ ;  /* 0x0000777146237816 */ /* 0x000fe200000000ff */
[----:B------:R-:W-:Y:S01]  /*205e0*/  ULDC UR5, c[0x0][0x22c] ;  /* 0x00008b0000057ab9 */ /* 0x000fe20000000800 */
[----:B------:R-:W-:Y:S01]  /*205f0*/  LEA.HI.X.SX32 R25, R7, R3, 0x1, P3 ;  /* 0x0000000307197211 */ /* 0x000fe200018f0eff */
[C---:B------:R-:W-:Y:S01]  /*20600*/  VIADD R7, R22.reuse, UR4 ;  /* 0x0000000416077c36 */ /* 0x040fe20008000000 */
[----:B------:R-:W-:Y:S01]  /*20610*/  IADD3 R26, P3, R22, R2, RZ ;  /* 0x00000002161a7210 */ /* 0x000fe20007f7e0ff */
[----:B------:R-:W-:-:S02]  /*20620*/  ULDC UR4, c[0x0][0x248] ;  /* 0x0000920000047ab9 */ /* 0x000fc40000000800 */
[----:B------:R4:W-:Y:S01]  /*20630*/  @P6 STG.E.U8 desc[UR14][R24.64], R35 ;  /* 0x0000002318006986 */ /* 0x0009e2000c10110e */
[-C--:B0-----:R-:W-:Y:S02]  /*20640*/  LEA.HI.X.SX32 R27, R22, R3.reuse, 0x1, P3 ;  /* 0x00000003161b7211 */ /* 0x081fe400018f0eff */
        /* <DEDUP_REMOVED lines=10> */
[----:B----4-:R-:W-:-:S04]  /*206f0*/  IADD3 R24, P4, R7, R2, RZ ;  /* 0x0000000207187210 */ /* 0x010fc80007f9e0ff */
[CC--:B------:R-:W-:Y:S01]  /*20700*/  LEA.HI.X.SX32 R25, R7.reuse, R3.reuse, 0x1, P4 ;  /* 0x0000000307197211 */ /* 0x0c0fe200020f0eff */
[----:B0-----:R-:W-:Y:S01]  /*20710*/  VIADD R26, R7, UR4 ;  /* 0x00000004071a7c36 */ /* 0x001fe20008000000 */
        /* <DEDUP_REMOVED lines=13> */
[CC--:B---3--:R-:W-:Y:S01]  /*207f0*/  IADD3 R22, P3, R26.reuse, R2.reuse, RZ ;  /* 0x000000021a167210 */ /* 0x0c8fe20007f7e0ff */
        /* <DEDUP_REMOVED lines=12> */
[----:B------:R-:W-:Y:S01]  /*208c0*/  @P6 STG.E.U8 desc[UR14][R22.64], R29 ;  /* 0x0000001d16006986 */ /* 0x000fe2000c10110e */
[----:B------:R-:W-:Y:S01]  /*208d0*/  ISETP.LT.AND P3, PT, R18, UR5, !P0 ;  /* 0x0000000512007c0c */ /* 0x000fe2000c761270 */
[----:B------:R-:W-:Y:S01]  /*208e0*/  ULDC UR5, c[0x0][0x22c] ;  /* 0x00008b0000057ab9 */ /* 0x000fe20000000800 */
[----:B------:R-:W-:-:S02]  /*208f0*/  IADD3 R18, P6, R17, R2, RZ ;  /* 0x0000000211127210 */ /* 0x000fc40007fde0ff */
[----:B------:R-:W-:Y:S02]  /*20900*/  PRMT R69, R69, 0x7773, RZ ;  /* 0x0000777345457816 */ /* 0x000fe400000000ff */
[C---:B------:R-:W-:Y:S01]  /*20910*/  LEA.HI.X.SX32 R19, R17.reuse, R3, 0x1, P6 ;  /* 0x0000000311137211 */ /* 0x040fe200030f0eff */
[----:B------:R-:W-:Y:S01]  /*20920*/  VIADD R17, R17, UR4 ;  /* 0x0000000411117c36 */ /* 0x000fe20008000000 */
[----:B----4-:R-:W-:Y:S01]  /*20930*/  PRMT R27, R70, 0x7772, RZ ;  /* 0x00007772461b7816 */ /* 0x010fe200000000ff */
[----:B------:R0:W-:Y:S01]  /*20940*/  @P5 STG.E.U8 desc[UR14][R24.64], R69 ;  /* 0x0000004518005986 */ /* 0x0001e2000c10110e */
[----:B------:R-:W-:-:S03]  /*20950*/  ULDC UR4, c[0x0][0x248] ;  /* 0x0000920000047ab9 */ /* 0x000fc60000000800 */
[----:B------:R3:W-:Y:S01]  /*20960*/  @P2 STG.E.U8 desc[UR14][R18.64], R27 ;  /* 0x0000001b12002986 */ /* 0x0007e2000c10110e */
[CC--:B------:R-:W-:Y:S01]  /*20970*/  IADD3 R20, P2, R17.reuse, R2.reuse, RZ ;  /* 0x0000000211147210 */ /* 0x0c0fe20007f5e0ff */
[C---:B------:R-:W-:Y:S01]  /*20980*/  VIADD R7, R17.reuse, UR4 ;  /* 0x0000000411077c36 */ /* 0x040fe20008000000 */
[----:B------:R-:W-:Y:S01]  /*20990*/  ISETP.LT.AND P6, PT, R14, UR5, !P0 ;  /* 0x000000050e007c0c */ /* 0x000fe2000c7c1270 */
[----:B------:R-:W-:Y:S01]  /*209a0*/  ULDC UR4, c[0x0][0x22c] ;  /* 0x00008b0000047ab9 */ /* 0x000fe20000000800 */
[----:B------:R-:W-:Y:S01]  /*209b0*/  LEA.HI.X.SX32 R21, R17, R3, 0x1, P2 ;  /* 0x0000000311157211 */ /* 0x000fe200010f0eff */
[----:B------:R-:W-:Y:S01]  /*209c0*/  ULDC UR5, c[0x0][0x22c] ;  /* 0x00008b0000057ab9 */ /* 0x000fe20000000800 */
[----:B0-----:R-:W-:Y:S02]  /*209d0*/  PRMT R25, R70, 0x7773, RZ ;  /* 0x0000777346197816 */ /* 0x001fe400000000ff */
[----:B------:R-:W-:-:S03]  /*209e0*/  IADD3 R14, P2, R7, R2, RZ ;  /* 0x00000002070e7210 */ /* 0x000fc60007f5e0ff */
[----:B------:R1:W-:Y:S01]  /*209f0*/  @P4 STG.E.U8 desc[UR14][R20.64], R25 ;  /* 0x0000001914004986 */ /* 0x0003e2000c10110e */
[----:B------:R-:W-:Y:S01]  /*20a00*/  ISETP.LT.AND P4, PT, R15, UR4, !P0 ;  /* 0x000000040f007c0c */ /* 0x000fe2000c781270 */
[----:B------:R-:W-:Y:S01]  /*20a10*/  ULDC UR4, c[0x0][0x248] ;  /* 0x0000920000047ab9 */ /* 0x000fe20000000800 */
[CC--:B------:R-:W-:Y:S01]  /*20a20*/  LEA.HI.X.SX32 R15, R7.reuse, R3.reuse, 0x1, P2 ;  /* 0x00000003070f7211 */ /* 0x0c0fe200010f0eff */
[----:B------:R-:W-:Y:S01]  /*20a30*/  VIADD R7, R7, UR4 ;  /* 0x0000000407077c36 */ /* 0x000fe20008000000 */
[----:B------:R-:W-:Y:S01]  /*20a40*/  PRMT R23, R71, 0x7772, RZ ;  /* 0x0000777247177816 */ /* 0x000fe200000000ff */
[----:B------:R-:W-:Y:S01]  /*20a50*/  ULDC UR4, c[0x0][0x248] ;  /* 0x0000920000047ab9 */ /* 0x000fe20000000800 */
[----:B------:R-:W-:Y:S01]  /*20a60*/  ISETP.LT.AND P5, PT, R16, UR5, !P0 ;  /* 0x0000000510007c0c */ /* 0x000fe2000c7a1270 */
[----:B------:R-:W-:Y:S02]  /*20a70*/  ULDC UR5, c[0x0][0x22c] ;  /* 0x00008b0000057ab9 */ /* 0x000fe40000000800 */
        /* <DEDUP_REMOVED lines=9> */
[----:B---3--:R-:W-:Y:S01]  /*20b10*/  IADD3 R18, P3, R13, R2, RZ ;  /* 0x000000020d127210 */ /* 0x008fe20007f7e0ff */
[----:B------:R-:W-:-:S02]  /*20b20*/  ULDC UR4, c[0x0][0x248] ;  /* 0x0000920000047ab9 */ /* 0x000fc40000000800 */
[----:B------:R3:W-:Y:S01]  /*20b30*/  @P6 STG.E.U8 desc[UR14][R16.64], R71 ;  /* 0x0000004710006986 */ /* 0x0007e2000c10110e */
[-C--:B------:R-:W-:Y:S02]  /*20b40*/  LEA.HI.X.SX32 R19, R13, R3.reuse, 0x1, P3 ;  /* 0x000000030d137211 */ /* 0x080fe400018f0eff */
[----:B------:R-:W-:Y:S01]  /*20b50*/  ISETP.LT.AND P3, PT, R12, UR5, !P0 ;  /* 0x000000050c007c0c */ /* 0x000fe2000c761270 */
[----:B------:R-:W-:Y:S01]  /*20b60*/  ULDC UR5, c[0x0][0x22c] ;  /* 0x00008b0000057ab9 */ /* 0x000fe20000000800 */
[C---:B------:R-:W-:Y:S02]  /*20b70*/  IADD3 R12, P6, R7.reuse, R2, RZ ;  /* 0x00000002070c7210 */ /* 0x040fe40007fde0ff */
[C---:B-1----:R-:W-:Y:S02]  /*20b80*/  PRMT R25, R60.reuse, 0x7770, RZ ;  /* 0x000077703c197816 */ /* 0x042fe400000000ff */
[C---:B------:R-:W-:Y:S01]  /*20b90*/  LEA.HI.X.SX32 R13, R7.reuse, R3, 0x1, P6 ;  /* 0x00000003070d7211 */ /* 0x040fe200030f0eff */
[----:B------:R-:W-:Y:S01]  /*20ba0*/  VIADD R7, R7, UR4 ;  /* 0x0000000407077c36 */ /* 0x000fe20008000000 */
[----:B------:R-:W-:Y:S01]  /*20bb0*/  PRMT R21, R60, 0x7771, RZ ;  /* 0x000077713c157816 */ /* 0x000fe200000000ff */
[----:B------:R-:W-:Y:S01]  /*20bc0*/  @P5 STG.E.U8 desc[UR14][R18.64], R25 ;  /* 0x0000001912005986 */ /* 0x000fe2000c10110e */
[----:B------:R-:W-:Y:S01]  /*20bd0*/  ULDC UR4, c[0x0][0x248] ;  /* 0x0000920000047ab9 */ /* 0x000fe20000000800 */
[----:B------:R-:W-:-:S02]  /*20be0*/  ISETP.LT.AND P6, PT, R10, UR5, !P0 ;  /* 0x000000050a007c0c */ /* 0x000fc4000c7c1270 */
[----:B------:R1:W-:Y:S01]  /*20bf0*/  @P4 STG.E.U8 desc[UR14][R12.64], R21 ;  /* 0x000000150c004986 */ /* 0x0003e2000c10110e */
[CC--:B0-----:R-:W-:Y:S01]  /*20c00*/  IADD3 R14, P4, R7.reuse, R2.reuse, RZ ;  /* 0x00000002070e7210 */ /* 0x0c1fe20007f9e0ff */
[----:B------:R-:W-:Y:S01]  /*20c10*/  VIADD R10, R7, UR4 ;  /* 0x00000004070a7c36 */ /* 0x000fe20008000000 */
[----:B------:R-:W-:Y:S01]  /*20c20*/  ULDC UR5, c[0x0][0x22c] ;  /* 0x00008b0000057ab9 */ /* 0x000fe20000000800 */
[----:B---3--:R-:W-:Y:S01]  /*20c30*/  PRMT R17, R61, 0x7770, RZ ;  /* 0x000077703d117816 */ /* 0x008fe200000000ff */
[----:B------:R-:W-:Y:S01]  /*20c40*/  ULDC UR4, c[0x0][0x22c] ;  /* 0x00008b0000047ab9 */ /* 0x000fe20000000800 */
[-C--:B------:R-:W-:Y:S02]  /*20c50*/  LEA.HI.X.SX32 R15, R7, R3.reuse, 0x1, P4 ;  /* 0x00000003070f7211 */ /* 0x080fe400020f0eff */
[----:B------:R-:W-:Y:S01]  /*20c60*/  ISETP.LT.AND P5, PT, R6, UR5, !P0 ;  /* 0x0000000506007c0c */ /* 0x000fe2000c7a1270 */
[----:B------:R-:W-:Y:S01]  /*20c70*/  ULDC UR5, c[0x0][0x22c] ;  /* 0x00008b0000057ab9 */ /* 0x000fe20000000800 */
[C---:B------:R-:W-:Y:S01]  /*20c80*/  IADD3 R6, P4, R10.reuse, R2, RZ ;  /* 0x000000020a067210 */ /* 0x040fe20007f9e0ff */
[----:B------:R0:W-:Y:S01]  /*20c90*/  @P2 STG.E.U8 desc[UR14][R14.64], R17 ;  /* 0x000000110e002986 */ /* 0x0001e2000c10110e */
[----:B------:R-:W-:Y:S01]  /*20ca0*/  ISETP.LT.AND P2, PT, R11, UR4, !P0 ;  /* 0x000000040b007c0c */ /* 0x000fe2000c741270 */
[----:B------:R-:W-:Y:S01]  /*20cb0*/  ULDC UR4, c[0x0][0x248] ;  /* 0x0000920000047ab9 */ /* 0x000fe20000000800 */
[----:B------:R-:W-:-:S02]  /*20cc0*/  LEA.HI.X.SX32 R7, R10, R3, 0x1, P4 ;  /* 0x000000030a077211 */ /* 0x000fc400020f0eff */
[----:B-1----:R-:W-:Y:S02]  /*20cd0*/  PRMT R21, R61, 0x7771, RZ ;  /* 0x000077713d157816 */ /* 0x002fe400000000ff */
[----:B------:R-:W-:Y:S01]  /*20ce0*/  ISETP.LT.AND P4, PT, R9, UR5, !P0 ;  /* 0x0000000509007c0c */ /* 0x000fe2000c781270 */
[----:B------:R-:W-:Y:S01]  /*20cf0*/  VIADD R9, R10, UR4 ;  /* 0x000000040a097c36 */ /* 0x000fe20008000000 */
[----:B------:R-:W-:Y:S01]  /*20d00*/  ULDC UR4, c[0x0][0x248] ;  /* 0x0000920000047ab9 */ /* 0x000fe20000000800 */
[----:B------:R1:W-:Y:S01]  /*20d10*/  @P3 STG.E.U8 desc[UR14][R6.64], R21 ;  /* 0x0000001506003986 */ /* 0x0003e2000c10110e */
[C---:B------:R-:W-:Y:S01]  /*20d20*/  PRMT R19, R62.reuse, 0x7770, RZ ;  /* 0x000077703e137816 */ /* 0x040fe200000000ff */
[C---:B------:R-:W-:Y:S01]  /*20d30*/  VIADD R13, R9.reuse, UR4 ;  /* 0x00000004090d7c36 */ /* 0x040fe20008000000 */
[CC--:B------:R-:W-:Y:S01]  /*20d40*/  IADD3 R10, P3, R9.reuse, R2.reuse, RZ ;  /* 0x00000002090a7210 */ /* 0x0c0fe20007f7e0ff */
        /* <DEDUP_REMOVED lines=8> */
[-C--:B-1----:R-:W-:Y:S02]  /*20dd0*/  IADD3 R6, P6, R9, R2.reuse, RZ ;  /* 0x0000000209067210 */ /* 0x082fe40007fde0ff */
[-C--:B------:R-:W-:Y:S02]  /*20de0*/  LEA.HI.X.SX32 R13, R13, R3.reuse, 0x1, P3 ;  /* 0x000000030d0d7211 */ /* 0x080fe400018f0eff */
[CC--:B------:R-:W-:Y:S01]  /*20df0*/  LEA.HI.X.SX32 R7, R9.reuse, R3.reuse, 0x1, P6 ;  /* 0x0000000309077211 */ /* 0x0c0fe200030f0eff */
[----:B------:R-:W-:Y:S01]  /*20e00*/  VIADD R9, R9, UR4 ;  /* 0x0000000409097c36 */ /* 0x000fe20008000000 */
[----:B------:R-:W-:Y:S01]  /*20e10*/  PRMT R15, R63, 0x7770, RZ ;  /* 0x000077703f0f7816 */ /* 0x000fe200000000ff */
[----:B------:R-:W-:Y:S01]  /*20e20*/  @P5 STG.E.U8 desc[UR14][R12.64], R17 ;  /* 0x000000110c005986 */ /* 0x000fe2000c10110e */
[----:B------:R-:W-:Y:S01]  /*20e30*/  ISETP.LT.AND P3, PT, R8, UR5, !P0 ;  /* 0x0000000508007c0c */ /* 0x000fe2000c761270 */
[----:B------:R-:W-:Y:S01]  /*20e40*/  ULDC UR4, c[0x0][0x248] ;  /* 0x0000920000047ab9 */ /* 0x000fe20000000800 */
[----:B------:R-:W-:Y:S01]  /*20e50*/  ULDC UR5, c[0x0][0x22c] ;  /* 0x00008b0000057ab9 */ /* 0x000fe20000000800 */
[----:B------:R1:W-:Y:S01]  /*20e60*/  @P2 STG.E.U8 desc[UR14][R6.64], R15 ;  /* 0x0000000f06002986 */ /* 0x0003e2000c10110e */
[C---:B------:R-:W-:Y:S01]  /*20e70*/  IADD3 R8, P2, R9.reuse, R2, RZ ;  /* 0x0000000209087210 */ /* 0x040fe20007f5e0ff */
[----:B0-----:R-:W-:Y:S01]  /*20e80*/  VIADD R10, R9, UR4 ;  /* 0x00000004090a7c36 */ /* 0x001fe20008000000 */
[----:B------:R-:W-:Y:S01]  /*20e90*/  ISETP.LT.AND P6, PT, R5, UR5, !P0 ;  /* 0x0000000505007c0c */ /* 0x000fe2000c7c1270 */
[----:B------:R-:W-:Y:S01]  /*20ea0*/  ULDC UR5, c[0x0][0x22c] ;  /* 0x00008b0000057ab9 */ /* 0x000fe20000000800 */
[----:B------:R-:W-:Y:S01]  /*20eb0*/  LEA.HI.X.SX32 R9, R9, R3, 0x1, P2 ;  /* 0x0000000309097211 */ /* 0x000fe200010f0eff */
[----:B------:R-:W-:Y:S01]  /*20ec0*/  ULDC UR4, c[0x0][0x22c] ;  /* 0x00008b0000047ab9 */ /* 0x000fe20000000800 */
[----:B------:R-:W-:-:S02]  /*20ed0*/  PRMT R11, R63, 0x7771, RZ ;  /* 0x000077713f0b7816 */ /* 0x000fc400000000ff */
        /* <DEDUP_REMOVED lines=8> */
[----:B-1----:R-:W-:Y:S01]  /*20f60*/  PRMT R15, R60, 0x7772, RZ ;  /* 0x000077723c0f7816 */ /* 0x002fe200000000ff */
[----:B------:R-:W-:-:S04]  /*20f70*/  ULDC UR4, c[0x0][0x248] ;  /* 0x0000920000047ab9 */ /* 0x000fc80000000800 */
[----:B------:R1:W-:Y:S01]  /*20f80*/  @P3 STG.E.U8 desc[UR14][R4.64], R15 ;  /* 0x0000000f04003986 */ /* 0x0003e2000c10110e */
[CC--:B------:R-:W-:Y:S01]  /*20f90*/  IADD3 R6, P3, R10.reuse, R2.reuse, RZ ;  /* 0x000000020a067210 */ /* 0x0c0fe20007f7e0ff */
[----:B0-----:R-:W-:Y:S01]  /*20fa0*/  VIADD R9, R10, UR4 ;  /* 0x000000040a097c36 */ /* 0x001fe20008000000 */
[----:B------:R-:W-:Y:S01]  /*20fb0*/  ULDC UR4, c[0x0][0x248] ;  /* 0x0000920000047ab9 */ /* 0x000fe20000000800 */
[----:B------:R-:W-:Y:S02]  /*20fc0*/  PRMT R13, R60, 0x7773, RZ ;  /* 0x000077733c0d7816 */ /* 0x000fe400000000ff */
[----:B------:R-:W-:Y:S01]  /*20fd0*/  LEA.HI.X.SX32 R7, R10, R3, 0x1, P3 ;  /* 0x000000030a077211 */ /* 0x000fe200018f0eff */
[C---:B------:R-:W-:Y:S01]  /*20fe0*/  VIADD R10, R9.reuse, UR4 ;  /* 0x00000004090a7c36 */ /* 0x040fe20008000000 */
[-C--:B------:R-:W-:Y:S01]  /*20ff0*/  IADD3 R8, P3, R9, R2.reuse, RZ ;  /* 0x0000000209087210 */ /* 0x080fe20007f7e0ff */
[----:B------:R-:W-:Y:S02]  /*21000*/  ULDC UR4, c[0x0][0x248] ;  /* 0x0000920000047ab9 */ /* 0x000fe40000000800 */
[----:B------:R0:W-:Y:S01]  /*21010*/  @P6 STG.E.U8 desc[UR14][R6.64], R13 ;  /* 0x0000000d06006986 */ /* 0x0001e2000c10110e */
[----:B-1----:R-:W-:-:S02]  /*21020*/  IADD3 R4, P6, R10, R2, RZ ;  /* 0x000000020a047210 */ /* 0x002fc40007fde0ff */
[----:B------:R-:W-:Y:S02]  /*21030*/  PRMT R11, R61, 0x7772, RZ ;  /* 0x000077723d0b7816 */ /* 0x000fe400000000ff */
[-C--:B------:R-:W-:Y:S02]  /*21040*/  LEA.HI.X.SX32 R9, R9, R3.reuse, 0x1, P3 ;  /* 0x0000000309097211 */ /* 0x080fe400018f0eff */
[C---:B------:R-:W-:Y:S01]  /*21050*/  LEA.HI.X.SX32 R5, R10.reuse, R3, 0x1, P6 ;  /* 0x000000030a057211 */ /* 0x040fe200030f0eff */
[----:B------:R-:W-:Y:S01]  /*21060*/  VIADD R10, R10, UR4 ;  /* 0x000000040a0a7c36 */ /* 0x000fe20008000000 */
[----:B------:R-:W-:Y:S02]  /*21070*/  PRMT R61, R61, 0x7773, RZ ;  /* 0x000077733d3d7816 */ /* 0x000fe400000000ff */
[----:B------:R-:W-:Y:S01]  /*21080*/  ISETP.LT.AND P2, PT, R161, UR5, !P0 ;  /* 0x00000005a1007c0c */ /* 0x000fe2000c741270 */
[----:B------:R1:W-:Y:S01]  /*21090*/  @P5 STG.E.U8 desc[UR14][R8.64], R11 ;  /* 0x0000000b08005986 */ /* 0x0003e2000c10110e */
[----:B------:R-:W-:Y:S01]  /*210a0*/  ULDC UR4, c[0x0][0x248] ;  /* 0x0000920000047ab9 */ /* 0x000fe20000000800 */
[----:B------:R-:W-:-:S02]  /*210b0*/  ULDC UR5, c[0x0][0x22c] ;  /* 0x00008b0000057ab9 */ /* 0x000fc40000000800 */
[----:B------:R3:W-:Y:S01]  /*210c0*/  @P4 STG.E.U8 desc[UR14][R4.64], R61 ;  /* 0x0000003d04004986 */ /* 0x0007e2000c10110e */
[C---:B0-----:R-:W-:Y:S02]  /*210d0*/  IADD3 R6, P4, R10.reuse, R2, RZ ;  /* 0x000000020a067210 */ /* 0x041fe40007f9e0ff */
[----:B------:R-:W-:Y:S01]  /*210e0*/  ISETP.LT.AND P3, PT, R163, UR5, !P0 ;  /* 0x00000005a3007c0c */ /* 0x000fe2000c761270 */
[----:B------:R-:W-:Y:S01]  /*210f0*/  ULDC UR5, c[0x0][0x22c] ;  /* 0x00008b0000057ab9 */ /* 0x000fe20000000800 */
[----:B------:R-:W-:Y:S02]  /*21100*/  LEA.HI.X.SX32 R7, R10, R3, 0x1, P4 ;  /* 0x000000030a077211 */ /* 0x000fe400020f0eff */
[----:B------:R-:W-:Y:S01]  /*21110*/  PRMT R13, R62, 0x7772, RZ ;  /* 0x000077723e0d7816 */ /* 0x000fe200000000ff */
[----:B-1----:R-:W-:Y:S01]  /*21120*/  VIADD R11, R10, UR4 ;  /* 0x000000040a0b7c36 */ /* 0x002fe20008000000 */
[----:B------:R-:W-:-:S03]  /*21130*/  ULDC UR4, c[0x0][0x22c] ;  /* 0x00008b0000047ab9 */ /* 0x000fc60000000800 */
[----:B------:R0:W-:Y:S01]  /*21140*/  @P2 STG.E.U8 desc[UR14][R6.64], R13 ;  /* 0x0000000d06002986 */ /* 0x0001e2000c10110e */
[----:B------:R-:W-:Y:S02]  /*21150*/  IADD3 R8, P6, R11, R2, RZ ;  /* 0x000000020b087210 */ /* 0x000fe40007fde0ff */
[----:B------:R-:W-:Y:S01]  /*21160*/  ISETP.LT.AND P2, PT, R169, UR4, !P0 ;  /* 0x00000004a9007c0c */ /* 0x000fe2000c741270 */
[----:B------:R-:W-:Y:S01]  /*21170*/  ULDC UR4, c[0x0][0x248] ;  /* 0x0000920000047ab9 */ /* 0x000fe20000000800 */
[C---:B------:R-:W-:Y:S01]  /*21180*/  LEA.HI.X.SX32 R9, R11.reuse, R3, 0x1, P6 ;  /* 0x000000030b097211 */ /* 0x040fe200030f0eff */
[----:B------:R-:W-:Y:S01]  /*21190*/  VIADD R11, R11, UR4 ;  /* 0x000000040b0b7c36 */ /* 0x000fe20008000000 */
[----:B------:R-:W-:Y:S01]  /*211a0*/  PRMT R15, R62, 0x7773, RZ ;  /* 0x000077733e0f7816 */ /* 0x000fe200000000ff */
[----:B------:R-:W-:Y:S01]  /*211b0*/  ULDC UR4, c[0x0][0x248] ;  /* 0x0000920000047ab9 */ /* 0x000fe20000000800 */
[----:B------:R-:W-:Y:S01]  /*211c0*/  ISETP.LT.AND P5, PT, R165, UR5, !P0 ;  /* 0x00000005a5007c0c */ /* 0x000fe2000c7a1270 */
[----:B------:R-:W-:-:S02]  /*211d0*/  ULDC UR5, c[0x0][0x22c] ;  /* 0x00008b0000057ab9 */ /* 0x000fc40000000800 */
[----:B------:R1:W-:Y:S01]  /*211e0*/  @P3 STG.E.U8 desc[UR14][R8.64], R15 ;  /* 0x0000000f08003986 */ /* 0x0003e2000c10110e */
[CC--:B---3--:R-:W-:Y:S01]  /*211f0*/  IADD3 R4, P3, R11.reuse, R2.reuse, RZ ;  /* 0x000000020b047210 */ /* 0x0c8fe20007f7e0ff */
[C---:B0-----:R-:W-:Y:S01]  /*21200*/  VIADD R7, R11.reuse, UR4 ;  /* 0x000000040b077c36 */ /* 0x041fe20008000000 */
[----:B------:R-:W-:Y:S01]  /*21210*/  ISETP.LT.AND P4, PT, R166, UR5, !P0 ;  /* 0x00000005a6007c0c */ /* 0x000fe2000c781270 */
[----:B------:R-:W-:Y:S01]  /*21220*/  ULDC UR4, c[0x0][0x248] ;  /* 0x0000920000047ab9 */ /* 0x000fe20000000800 */
[----:B------:R-:W-:Y:S01]  /*21230*/  LEA.HI.X.SX32 R5, R11, R3, 0x1, P3 ;  /* 0x000000030b057211 */ /* 0x000fe200018f0eff */
[----:B------:R-:W-:Y:S01]  /*21240*/  ULDC UR5, c[0x0][0x22c] ;  /* 0x00008b0000057ab9 */ /* 0x000fe20000000800 */
[C---:B------:R-:W-:Y:S01]  /*21250*/  IADD3 R6, P3, R7.reuse, R2, RZ ;  /* 0x0000000207067210 */ /* 0x040fe20007f7e0ff */
[----:B------:R-:W-:Y:S01]  /*21260*/  VIADD R10, R7, UR4 ;  /* 0x00000004070a7c36 */ /* 0x000fe20008000000 */
[C---:B------:R-:W-:Y:S01]  /*21270*/  PRMT R13, R63.reuse, 0x7773, RZ ;  /* 0x000077733f0d7816 */ /* 0x040fe200000000ff */
[----:B------:R-:W-:Y:S01]  /*21280*/  ULDC UR4, c[0x0][0x22c] ;  /* 0x00008b0000047ab9 */ /* 0x000fe20000000800 */
[----:B------:R-:W-:-:S02]  /*21290*/  PRMT R63, R63, 0x7772, RZ ;  /* 0x000077723f3f7816 */ /* 0x000fc400000000ff */
[----:B------:R-:W-:Y:S02]  /*212a0*/  LEA.HI.X.SX32 R7, R7, R3, 0x1, P3 ;  /* 0x0000000307077211 */ /* 0x000fe400018f0eff */
[----:B-1----:R-:W-:Y:S01]  /*212b0*/  IADD3 R8, P3, R10, R2, RZ ;  /* 0x000000020a087210 */ /* 0x002fe20007f7e0ff */
[----:B------:R0:W-:Y:S01]  /*212c0*/  @P5 STG.E.U8 desc[UR14][R4.64], R63 ;  /* 0x0000003f04005986 */ /* 0x0001e2000c10110e */
[----:B------:R-:W-:-:S03]  /*212d0*/  PRMT R17, R52, 0x7770, RZ ;  /* 0x0000777034117816 */ /* 0x000fc600000000ff */
        /* <DEDUP_REMOVED lines=9> */
[C---:B0-----:R-:W-:Y:S01]  /*21370*/  IADD3 R4, P2, R10.reuse, R2, RZ ;  /* 0x000000020a047210 */ /* 0x041fe20007f5e0ff */
[----:B-1----:R-:W-:Y:S01]  /*21380*/  VIADD R7, R10, UR4 ;  /* 0x000000040a077c36 */ /* 0x002fe20008000000 */
[----:B------:R-:W-:-:S02]  /*21390*/  ULDC UR4, c[0x0][0x248] ;  /* 0x0000920000047ab9 */ /* 0x000fc40000000800 */
[----:B------:R-:W-:Y:S02]  /*213a0*/  LEA.HI.X.SX32 R5, R10, R3, 0x1, P2 ;  /* 0x000000030a057211 */ /* 0x000fe400010f0eff */
[----:B------:R-:W-:Y:S01]  /*213b0*/  PRMT R15, R52, 0x7771, RZ ;  /* 0x00007771340f7816 */ /* 0x000fe200000000ff */
[----:B------:R-:W-:Y:S01]  /*213c0*/  VIADD R10, R7, UR4 ;  /* 0x00000004070a7c36 */ /* 0x000fe20008000000 */
[----:B------:R-:W-:Y:S01]  /*213d0*/  ISETP.LT.AND P5, PT, R173, UR5, !P0 ;  /* 0x00000005ad007c0c */ /* 0x000fe2000c7a1270 */
[----:B------:R-:W-:Y:S01]  /*213e0*/  ULDC UR4, c[0x0][0x248] ;  /* 0x0000920000047ab9 */ /* 0x000fe20000000800 */
[-C--:B------:R-:W-:Y:S01]  /*213f0*/  IADD3 R6, P2, R7, R2.reuse, RZ ;  /* 0x0000000207067210 */ /* 0x080fe20007f5e0ff */
[----:B------:R0:W-:Y:S01]  /*21400*/  @P6 STG.E.U8 desc[UR14][R4.64], R15 ;  /* 0x0000000f04006986 */ /* 0x0001e2000c10110e */
[----:B---3--:R-:W-:Y:S01]  /*21410*/  IADD3 R8, P6, R10, R2, RZ ;  /* 0x000000020a087210 */ /* 0x008fe20007fde0ff */
[----:B------:R-:W-:Y:S01]  /*21420*/  ULDC UR5, c[0x0][0x22c] ;  /* 0x00008b0000057ab9 */ /* 0x000fe20000000800 */
[----:B------:R-:W-:-:S02]  /*21430*/  PRMT R11, R53, 0x7770, RZ ;  /* 0x00007770350b7816 */ /* 0x000fc400000000ff */
[-C--:B------:R-:W-:Y:S02]  /*21440*/  LEA.HI.X.SX32 R7, R7, R3.reuse, 0x1, P2 ;  /* 0x0000000307077211 */ /* 0x080fe400010f0eff */
[C---:B------:R-:W-:Y:S01]  /*21450*/  LEA.HI.X.SX32 R9, R10.reuse, R3, 0x1, P6 ;  /* 0x000000030a097211 */ /* 0x040fe200030f0eff */
[----:B------:R-:W-:Y:S01]  /*21460*/  VIADD R10, R10, UR4 ;  /* 0x000000040a0a7c36 */ /* 0x000fe20008000000 */
[----:B------:R-:W-:Y:S02]  /*21470*/  PRMT R13, R53, 0x7771, RZ ;  /* 0x00007771350d7816 */ /* 0x000fe400000000ff */
[----:B------:R-:W-:Y:S01]  /*21480*/  ISETP.LT.AND P3, PT, R176, UR5, !P0 ;  /* 0x00000005b0007c0c */ /* 0x000fe2000c761270 */
[----:B------:R1:W-:Y:S01]  /*21490*/  @P5 STG.E.U8 desc[UR14][R6.64], R11 ;  /* 0x0000000b06005986 */ /* 0x0003e2000c10110e */
[----:B------:R-:W-:Y:S01]  /*214a0*/  ULDC UR4, c[0x0][0x248] ;  /* 0x0000920000047ab9 */ /* 0x000fe20000000800 */
[----:B------:R-:W-:Y:S02]  /*214b0*/  ULDC UR5, c[0x0][0x22c] ;  /* 0x00008b0000057ab9 */ /* 0x000fe40000000800 */
[----:B------:R3:W-:Y:S01]  /*214c0*/  @P4 STG.E.U8 desc[UR14][R8.64], R13 ;  /* 0x0000000d08004986 */ /* 0x0007e2000c10110e */
[----:B0-----:R-:W-:-:S02]  /*214d0*/  IADD3 R4, P4, R10, R2, RZ ;  /* 0x000000020a047210 */ /* 0x001fc40007f9e0ff */
        /* <DEDUP_REMOVED lines=16> */
[----:B------:R1:W-:Y:S01]  /*215e0*/  @P2 STG.E.U8 desc[UR14][R6.64], R13 ;  /* 0x0000000d06002986 */ /* 0x0003e2000c10110e */
[CC--:B------:R-:W-:Y:S01]  /*215f0*/  IADD3 R8, P2, R11.reuse, R2.reuse, RZ ;  /* 0x000000020b087210 */ /* 0x0c0fe20007f5e0ff */
[----:B0-----:R-:W-:Y:S01]  /*21600*/  VIADD R5, R11, UR4 ;  /* 0x000000040b057c36 */ /* 0x001fe20008000000 */
[----:B------:R-:W-:Y:S01]  /*21610*/  ULDC UR4, c[0x0][0x248] ;  /* 0x0000920000047ab9 */ /* 0x000fe20000000800 */
[----:B------:R-:W-:Y:S02]  /*21620*/  PRMT R15, R55, 0x7770, RZ ;  /* 0x00007770370f7816 */ /* 0x000fe400000000ff */
[----:B------:R-:W-:Y:S01]  /*21630*/  LEA.HI.X.SX32 R9, R11, R3, 0x1, P2 ;  /* 0x000000030b097211 */ /* 0x000fe200010f0eff */
[----:B------:R-:W-:Y:S01]  /*21640*/  VIADD R10, R5, UR4 ;  /* 0x00000004050a7c36 */ /* 0x000fe20008000000 */
[----:B------:R-:W-:Y:S01]  /*21650*/  ISETP.LT.AND P5, PT, R183, UR5, !P0 ;  /* 0x00000005b7007c0c */ /* 0x000fe2000c7a1270 */
[----:B------:R-:W-:Y:S01]  /*21660*/  ULDC UR4, c[0x0][0x248] ;  /* 0x0000920000047ab9 */ /* 0x000fe20000000800 */
[-C--:B------:R-:W-:Y:S01]  /*21670*/  IADD3 R4, P2, R5, R2.reuse, RZ ;  /* 0x0000000205047210 */ /* 0x080fe20007f5e0ff */
[----:B------:R0:W-:Y:S01]  /*21680*/  @P6 STG.E.U8 desc[UR14][R8.64], R15 ;  /* 0x0000000f08006986 */ /* 0x0001e2000c10110e */
[----:B-1----:R-:W-:Y:S01]  /*21690*/  IADD3 R6, P6, R10, R2, RZ ;  /* 0x000000020a067210 */ /* 0x002fe20007fde0ff */
        /* <DEDUP_REMOVED lines=30> */
[----:B------:R-:W-:Y:S01]  /*21880*/  ULDC UR5, c[0x0][0x22c] ;  /* 0x00008b0000057ab9 */ /* 0x000fe20000000800 */
[CC--:B------:R-:W-:Y:S01]  /*21890*/  IADD3 R6, P2, R11.reuse, R2.reuse, RZ ;  /* 0x000000020b067210 */ /* 0x0c0fe20007f5e0ff */
[----:B0-----:R-:W-:Y:S01]  /*218a0*/  VIADD R9, R11, UR4 ;  /* 0x000000040b097c36 */ /* 0x001fe20008000000 */
[----:B------:R-:W-:Y:S01]  /*218b0*/  ISETP.LT.AND P5, PT, R196, UR5, !P0 ;  /* 0x00000005c4007c0c */ /* 0x000fe2000c7a1270 */
[----:B------:R-:W-:Y:S01]  /*218c0*/  ULDC UR5, c[0x0][0x248] ;  /* 0x0000920000057ab9 */ /* 0x000fe20000000800 */
[----:B------:R-:W-:Y:S01]  /*218d0*/  PRMT R53, R53, 0x7773, RZ ;  /* 0x0000777335357816 */ /* 0x000fe200000000ff */
[----:B------:R-:W-:Y:S01]  /*218e0*/  VIADD R10, R9, UR5 ;  /* 0x00000005090a7c36 */ /* 0x000fe20008000000 */
[----:B------:R-:W-:Y:S01]  /*218f0*/  LEA.HI.X.SX32 R7, R11, R3, 0x1, P2 ;  /* 0x000000030b077211 */ /* 0x000fe200010f0eff */
[----:B------:R-:W-:Y:S01]  /*21900*/  ULDC UR4, c[0x0][0x22c] ;  /* 0x00008b0000047ab9 */ /* 0x000fe20000000800 */
[----:B------:R-:W-:Y:S01]  /*21910*/  IADD3 R8, P2, R9, R2, RZ ;  /* 0x0000000209087210 */ /* 0x000fe20007f5e0ff */
[----:B------:R-:W-:-:S02]  /*21920*/  ULDC UR5, c[0x0][0x22c] ;  /* 0x00008b0000057ab9 */ /* 0x000fc40000000800 */
[----:B------:R0:W-:Y:S01]  /*21930*/  @P6 STG.E.U8 desc[UR14][R6.64], R53 ;  /* 0x0000003506006986 */ /* 0x0001e2000c10110e */
[-C--:B-1----:R-:W-:Y:S02]  /*21940*/  IADD3 R4, P6, R10, R2.reuse, RZ ;  /* 0x000000020a047210 */ /* 0x082fe40007fde0ff */
[-C--:B------:R-:W-:Y:S02]  /*21950*/  LEA.HI.X.SX32 R9, R9, R3.reuse, 0x1, P2 ;  /* 0x0000000309097211 */ /* 0x080fe400010f0eff */
[----:B------:R-:W-:Y:S01]  /*21960*/  ISETP.LT.AND P2, PT, R199, UR4, !P0 ;  /* 0x00000004c7007c0c */ /* 0x000fe2000c741270 */
[----:B------:R-:W-:Y:S01]  /*21970*/  ULDC UR4, c[0x0][0x248] ;  /* 0x0000920000047ab9 */ /* 0x000fe20000000800 */
[----:B------:R-:W-:Y:S02]  /*21980*/  PRMT R11, R54, 0x7772, RZ ;  /* 0x00007772360b7816 */ /* 0x000fe400000000ff */
[C---:B------:R-:W-:Y:S01]  /*21990*/  LEA.HI.X.SX32 R5, R10.reuse, R3, 0x1, P6 ;  /* 0x000000030a057211 */ /* 0x040fe200030f0eff */
[----:B------:R-:W-:Y:S01]  /*219a0*/  VIADD R10, R10, UR4 ;  /* 0x000000040a0a7c36 */ /* 0x000fe20008000000 */
[----:B------:R-:W-:Y:S01]  /*219b0*/  PRMT R15, R54, 0x7773, RZ ;  /* 0x00007773360f7816 */ /* 0x000fe200000000ff */
[----:B------:R-:W-:Y:S01]  /*219c0*/  ULDC UR4, c[0x0][0x248] ;  /* 0x0000920000047ab9 */ /* 0x000fe20000000800 */
[----:B------:R1:W-:Y:S04]  /*219d0*/  @P3 STG.E.U8 desc[UR14][R8.64], R11 ;  /* 0x0000000b08003986 */ /* 0x0003e8000c10110e */
[----:B------:R3:W-:Y:S01]  /*219e0*/  @P4 STG.E.U8 desc[UR14][R4.64], R15 ;  /* 0x0000000f04004986 */ /* 0x0007e2000c10110e */
[C---:B0-----:R-:W-:Y:S01]  /*219f0*/  IADD3 R6, P4, R10.reuse, R2, RZ ;  /* 0x000000020a067210 */ /* 0x041fe20007f9e0ff */
[----:B-1----:R-:W-:-:S03]  /*21a00*/  VIADD R11, R10, UR4 ;  /* 0x000000040a0b7c36 */ /* 0x002fc60008000000 */
[-C--:B------:R-:W-:Y:S01]  /*21a10*/  LEA.HI.X.SX32 R7, R10, R3.reuse, 0x1, P4 ;  /* 0x000000030a077211 */ /* 0x080fe200020f0eff */
[----:B------:R-:W-:Y:S01]  /*21a20*/  ULDC UR4, c[0x0][0x248] ;  /* 0x0000920000047ab9 */ /* 0x000fe20000000800 */
[----:B------:R-:W-:Y:S02]  /*21a30*/  IADD3 R8, P6, R11, R2, RZ ;  /* 0x000000020b087210 */ /* 0x000fe40007fde0ff */
[C---:B------:R-:W-:Y:S02]  /*21a40*/  PRMT R13, R55.reuse, 0x7772, RZ ;  /* 0x00007772370d7816 */ /* 0x040fe400000000ff */
[----:B------:R-:W-:Y:S02]  /*21a50*/  PRMT R55, R55, 0x7773, RZ ;  /* 0x0000777337377816 */ /* 0x000fe400000000ff */
[C---:B------:R-:W-:Y:S01]  /*21a60*/  LEA.HI.X.SX32 R9, R11.reuse, R3, 0x1, P6 ;  /* 0x000000030b097211 */ /* 0x040fe200030f0eff */
[----:B------:R-:W-:Y:S01]  /*21a70*/  VIADD R11, R11, UR4 ;  /* 0x000000040b0b7c36 */ /* 0x000fe20008000000 */
[----:B------:R-:W-:Y:S01]  /*21a80*/  ISETP.LT.AND P3, PT, R201, UR5, !P0 ;  /* 0x00000005c9007c0c */ /* 0x000fe2000c761270 */
[----:B------:R0:W-:Y:S01]  /*21a90*/  @P5 STG.E.U8 desc[UR14][R6.64], R13 ;  /* 0x0000000d06005986 */ /* 0x0001e2000c10110e */
[----:B------:R-:W-:Y:S01]  /*21aa0*/  ULDC UR4, c[0x0][0x248] ;  /* 0x0000920000047ab9 */ /* 0x000fe20000000800 */
[----:B------:R-:W-:-:S02]  /*21ab0*/  ULDC UR5, c[0x0][0x22c] ;  /* 0x00008b0000057ab9 */ /* 0x000fc40000000800 */
[----:B------:R1:W-:Y:S01]  /*21ac0*/  @P2 STG.E.U8 desc[UR14][R8.64], R55 ;  /* 0x0000003708002986 */ /* 0x0003e2000c10110e */
[CC--:B---3--:R-:W-:Y:S01]  /*21ad0*/  IADD3 R4, P2, R11.reuse, R2.reuse, RZ ;  /* 0x000000020b047210 */ /* 0x0c8fe20007f5e0ff */
[----:B------:R-:W-:Y:S01]  /*21ae0*/  VIADD R10, R11, UR4 ;  /* 0x000000040b0a7c36 */ /* 0x000fe20008000000 */
[----:B------:R-:W-:Y:S01]  /*21af0*/  ISETP.LT.AND P4, PT, R203, UR5, !P0 ;  /* 0x00000005cb007c0c */ /* 0x000fe2000c781270 */
[----:B------:R-:W-:Y:S01]  /*21b00*/  ULDC UR4, c[0x0][0x22c] ;  /* 0x00008b0000047ab9 */ /* 0x000fe20000000800 */
[----:B------:R-:W-:Y:S01]  /*21b10*/  LEA.HI.X.SX32 R5, R11, R3, 0x1, P2 ;  /* 0x000000030b057211 */ /* 0x000fe200010f0eff */
[----:B------:R-:W-:Y:S01]  /*21b20*/  ULDC UR5, c[0x0][0x22c] ;  /* 0x00008b0000057ab9 */ /* 0x000fe20000000800 */
[----:B--2---:R-:W-:Y:S02]  /*21b30*/  PRMT R11, R228, 0x7770, RZ ;  /* 0x00007770e40b7816 */ /* 0x004fe400000000ff */
[----:B0-----:R-:W-:-:S03]  /*21b40*/  IADD3 R6, P2, R10, R2, RZ ;  /* 0x000000020a067210 */ /* 0x001fc60007f5e0ff */
        /* <DEDUP_REMOVED lines=10> */
[C---:B-1----:R-:W-:Y:S01]  /*21bf0*/  IADD3 R8, P4, R10.reuse, R2, RZ ;  /* 0x000000020a087210 */ /* 0x042fe20007f9e0ff */
[----:B0-----:R-:W-:Y:S01]  /*21c00*/  VIADD R5, R10, UR4 ;  /* 0x000000040a057c36 */ /* 0x001fe20008000000 */
        /* <DEDUP_REMOVED lines=8> */
[----:B--2---:R-:W-:Y:S01]  /*21c90*/  IADD3 R6, P6, R10, R2, RZ ;  /* 0x000000020a067210 */ /* 0x004fe20007fde0ff */
[----:B------:R-:W-:Y:S01]  /*21ca0*/  ULDC UR5, c[0x0][0x22c] ;  /* 0x00008b0000057ab9 */ /* 0x000fe20000000800 */
[----:B------:R-:W-:Y:S02]  /*21cb0*/  PRMT R11, R229, 0x7771, RZ ;  /* 0x00007771e50b7816 */ /* 0x000fe400000000ff */
[----:B------:R-:W-:-:S02]  /*21cc0*/  LEA.HI.X.SX32 R5, R5, R3, 0x1, P4 ;  /* 0x0000000305057211 */ /* 0x000fc400020f0eff */
        /* <DEDUP_REMOVED lines=21> */
[----:B--2---:R-:W-:Y:S01]  /*21e20*/  PRMT R15, R231, 0x7770, RZ ;  /* 0x00007770e70f7816 */ /* 0x004fe200000000ff */
[----:B------:R-:W-:Y:S01]  /*21e30*/  ULDC UR4, c[0x0][0x248] ;  /* 0x0000920000047ab9 */ /* 0x000fe20000000800 */
[----:B------:R-:W-:Y:S01]  /*21e40*/  ISETP.LT.AND P6, PT, R215, UR5, !P0 ;  /* 0x00000005d7007c0c */ /* 0x000fe2000c7c1270 */
[----:B------:R-:W-:-:S02]  /*21e50*/  ULDC UR5, c[0x0][0x22c] ;  /* 0x00008b0000057ab9 */ /* 0x000fc40000000800 */
[----:B------:R1:W-:Y:S01]  /*21e60*/  @P4 STG.E.U8 desc[UR14][R4.64], R15 ;  /* 0x0000000f04004986 */ /* 0x0003e2000c10110e */
[C---:B------:R-:W-:Y:S01]  /*21e70*/  IADD3 R6, P4, R11.reuse, R2, RZ ;  /* 0x000000020b067210 */ /* 0x040fe20007f9e0ff */
[C---:B0-----:R-:W-:Y:S01]  /*21e80*/  VIADD R9, R11.reuse, UR4 ;  /* 0x000000040b097c36 */ /* 0x041fe20008000000 */
[----:B------:R-:W-:Y:S02]  /*21e90*/  ULDC UR4, c[0x0][0x248] ;  /* 0x0000920000047ab9 */ /* 0x000fe40000000800 */
[----:B------:R-:W-:Y:S01]  /*21ea0*/  LEA.HI.X.SX32 R7, R11, R3, 0x1, P4 ;  /* 0x000000030b077211 */ /* 0x000fe200020f0eff */
[----:B------:R-:W-:Y:S01]  /*21eb0*/  VIADD R10, R9, UR4 ;  /* 0x00000004090a7c36 */ /* 0x000fe20008000000 */
[----:B------:R-:W-:Y:S01]  /*21ec0*/  PRMT R11, R231, 0x7771, RZ ;  /* 0x00007771e70b7816 */ /* 0x000fe200000000ff */
[----:B------:R-:W-:Y:S01]  /*21ed0*/  ULDC UR4, c[0x0][0x248] ;  /* 0x0000920000047ab9 */ /* 0x000fe20000000800 */
[----:B------:R-:W-:Y:S01]  /*21ee0*/  ISETP.LT.AND P3, PT, R216, UR5, !P0 ;  /* 0x00000005d8007c0c */ /* 0x000fe2000c761270 */
[----:B------:R-:W-:-:S02]  /*21ef0*/  ULDC UR5, c[0x0][0x22c] ;  /* 0x00008b0000057ab9 */ /* 0x000fc40000000800 */
[----:B------:R0:W-:Y:S01]  /*21f00*/  @P6 STG.E.U8 desc[UR14][R6.64], R11 ;  /* 0x0000000b06006986 */ /* 0x0001e2000c10110e */
[CC--:B-1----:R-:W-:Y:S02]  /*21f10*/  IADD3 R4, P6, R10.reuse, R2.reuse, RZ ;  /* 0x000000020a047210 */ /* 0x0c2fe40007fde0ff */
[----:B------:R-:W-:Y:S02]  /*21f20*/  IADD3 R8, P4, R9, R2, RZ ;  /* 0x0000000209087210 */ /* 0x000fe40007f9e0ff */
[C---:B------:R-:W-:Y:S01]  /*21f30*/  LEA.HI.X.SX32 R5, R10.reuse, R3, 0x1, P6 ;  /* 0x000000030a057211 */ /* 0x040fe200030f0eff */
[----:B------:R-:W-:Y:S01]  /*21f40*/  VIADD R10, R10, UR4 ;  /* 0x000000040a0a7c36 */ /* 0x000fe20008000000 */
[----:B------:R-:W-:Y:S01]  /*21f50*/  ULDC UR4, c[0x0][0x248] ;  /* 0x0000920000047ab9 */ /* 0x000fe20000000800 */
[----:B------:R-:W-:Y:S01]  /*21f60*/  ISETP.LT.AND P5, PT, R221, UR5, !P0 ;  /* 0x00000005dd007c0c */ /* 0x000fe2000c7a1270 */
[----:B------:R-:W-:Y:S01]  /*21f70*/  ULDC UR5, c[0x0][0x22c] ;  /* 0x00008b0000057ab9 */ /* 0x000fe20000000800 */
[----:B------:R-:W-:-:S02]  /*21f80*/  PRMT R13, R228, 0x7772, RZ ;  /* 0x00007772e40d7816 */ /* 0x000fc400000000ff */
[----:B------:R-:W-:Y:S01]  /*21f90*/  LEA.HI.X.SX32 R9, R9, R3, 0x1, P4 ;  /* 0x0000000309097211 */ /* 0x000fe200020f0eff */
[----:B0-----:R-:W-:Y:S01]  /*21fa0*/  VIADD R11, R10, UR4 ;  /* 0x000000040a0b7c36 */ /* 0x001fe20008000000 */
[----:B------:R-:W-:Y:S01]  /*21fb0*/  PRMT R15, R228, 0x7773, RZ ;  /* 0x00007773e40f7816 */ /* 0x000fe200000000ff */
[----:B------:R-:W-:Y:S01]  /*21fc0*/  ULDC UR4, c[0x0][0x248] ;  /* 0x0000920000047ab9 */ /* 0x000fe20000000800 */
[----:B------:R-:W-:Y:S01]  /*21fd0*/  ISETP.LT.AND P4, PT, R222, UR5, !P0 ;  /* 0x00000005de007c0c */ /* 0x000fe2000c781270 */
[----:B------:R-:W-:Y:S01]  /*21fe0*/  ULDC UR5, c[0x0][0x22c] ;  /* 0x00008b0000057ab9 */ /* 0x000fe20000000800 */
[----:B------:R0:W-:Y:S01]  /*21ff0*/  @P3 STG.E.U8 desc[UR14][R8.64], R13 ;  /* 0x0000000d08003986 */ /* 0x0001e2000c10110e */
[----:B------:R-:W-:Y:S01]  /*22000*/  VIADD R12, R11, UR4 ;  /* 0x000000040b0c7c36 */ /* 0x000fe20008000000 */
[----:B------:R-:W-:Y:S01]  /*22010*/  ISETP.LT.AND P3, PT, R225, UR5, !P0 ;  /* 0x00000005e1007c0c */ /* 0x000fe2000c761270 */
[----:B------:R-:W-:Y:S01]  /*22020*/  ULDC UR5, c[0x0][0x248] ;  /* 0x0000920000057ab9 */ /* 0x000fe20000000800 */
[----:B------:R1:W-:Y:S01]  /*22030*/  @P2 STG.E.U8 desc[UR14][R4.64], R15 ;  /* 0x0000000f04002986 */ /* 0x0003e2000c10110e */
[----:B------:R-:W-:Y:S01]  /*22040*/  IADD3 R6, P2, R10, R2, RZ ;  /* 0x000000020a067210 */ /* 0x000fe20007f5e0ff */
[----:B------:R-:W-:-:S03]  /*22050*/  ULDC UR4, c[0x0][0x248] ;  /* 0x0000920000047ab9 */ /* 0x000fc60000000800 */
[-C--:B------:R-:W-:Y:S01]  /*22060*/  LEA.HI.X.SX32 R7, R10, R3.reuse, 0x1, P2 ;  /* 0x000000030a077211 */ /* 0x080fe200010f0eff */
[C---:B0-----:R-:W-:Y:S01]  /*22070*/  VIADD R13, R12.reuse, UR5 ;  /* 0x000000050c0d7c36 */ /* 0x041fe20008000000 */
[-C--:B------:R-:W-:Y:S01]  /*22080*/  IADD3 R8, P2, R11, R2.reuse, RZ ;  /* 0x000000020b087210 */ /* 0x080fe20007f5e0ff */
[----:B------:R-:W-:Y:S01]  /*22090*/  ULDC UR5, c[0x0][0x248] ;  /* 0x0000920000057ab9 */ /* 0x000fe20000000800 */
[CC--:B-1----:R-:W-:Y:S01]  /*220a0*/  IADD3 R4, P6, R12.reuse, R2.reuse, RZ ;  /* 0x000000020c047210 */ /* 0x0c2fe20007fde0ff */
[----:B------:R-:W-:Y:S01]  /*220b0*/  VIADD R14, R13, UR4 ;  /* 0x000000040d0e7c36 */ /* 0x000fe20008000000 */
[-C--:B------:R-:W-:Y:S01]  /*220c0*/  LEA.HI.X.SX32 R9, R11, R3.reuse, 0x1, P2 ;  /* 0x000000030b097211 */ /* 0x080fe200010f0eff */
[----:B------:R-:W-:Y:S01]  /*220d0*/  ULDC UR4, c[0x0][0x22c] ;  /* 0x00008b0000047ab9 */ /* 0x000fe20000000800 */
[----:B------:R-:W-:Y:S02]  /*220e0*/  LEA.HI.X.SX32 R5, R12, R3, 0x1, P6 ;  /* 0x000000030c057211 */ /* 0x000fe400030f0eff */
[----:B------:R-:W-:-:S02]  /*220f0*/  IADD3 R10, P6, R13, R2, RZ ;  /* 0x000000020d0a7210 */ /* 0x000fc40007fde0ff */
[CC--:B------:R-:W-:Y:S01]  /*22100*/  IADD3 R12, P2, R14.reuse, R2.reuse, RZ ;  /* 0x000000020e0c7210 */ /* 0x0c0fe20007f5e0ff */
[C---:B------:R-:W-:Y:S01]  /*22110*/  VIADD R15, R14.reuse, UR5 ;  /* 0x000000050e0f7c36 */ /* 0x040fe20008000000 */
[-C--:B------:R-:W-:Y:S02]  /*22120*/  LEA.HI.X.SX32 R11, R13, R3.reuse, 0x1, P6 ;  /* 0x000000030d0b7211 */ /* 0x080fe400030f0eff */
[----:B------:R-:W-:Y:S02]  /*22130*/  LEA.HI.X.SX32 R13, R14, R3, 0x1, P2 ;  /* 0x000000030e0d7211 */ /* 0x000fe400010f0eff */
[----:B------:R-:W-:Y:S02]  /*22140*/  ISETP.LT.AND P2, PT, R227, UR6, !P0 ;  /* 0x00000006e3007c0c */ /* 0x000fe4000c741270 */
[----:B------:R-:W-:Y:S02]  /*22150*/  ISETP.LT.AND P0, PT, R0, UR4, !P0 ;  /* 0x0000000400007c0c */ /* 0x000fe4000c701270 */
[----:B------:R-:W-:-:S02]  /*22160*/  IADD3 R2, P6, R15, R2, RZ ;  /* 0x000000020f027210 */ /* 0x000fc40007fde0ff */
[C---:B------:R-:W-:Y:S02]  /*22170*/  PRMT R21, R229.reuse, 0x7773, RZ ;  /* 0x00007773e5157816 */ /* 0x040fe400000000ff */
[----:B------:R-:W-:Y:S02]  /*22180*/  PRMT R229, R229, 0x7772, RZ ;  /* 0x00007772e5e57816 */ /* 0x000fe400000000ff */
[----:B------:R-:W-:Y:S02]  /*22190*/  LEA.HI.X.SX32 R3, R15, R3, 0x1, P6 ;  /* 0x000000030f037211 */ /* 0x000fe400030f0eff */
[C---:B------:R-:W-:Y:S02]  /*221a0*/  PRMT R19, R230.reuse, 0x7772, RZ ;  /* 0x00007772e6137816 */ /* 0x040fe400000000ff */
[----:B------:R-:W-:Y:S02]  /*221b0*/  PRMT R17, R230, 0x7773, RZ ;  /* 0x00007773e6117816 */ /* 0x000fe400000000ff */
[C---:B------:R-:W-:Y:S01]  /*221c0*/  PRMT R15, R231.reuse, 0x7773, RZ ;  /* 0x00007773e70f7816 */ /* 0x040fe200000000ff */
[----:B------:R0:W-:Y:S01]  /*221d0*/  @P5 STG.E.U8 desc[UR14][R6.64], R229 ;  /* 0x000000e506005986 */ /* 0x0001e2000c10110e */
[----:B------:R-:W-:-:S03]  /*221e0*/  PRMT R231, R231, 0x7772, RZ ;  /* 0x00007772e7e77816 */ /* 0x000fc600000000ff */
[----:B------:R0:W-:Y:S04]  /*221f0*/  @P4 STG.E.U8 desc[UR14][R8.64], R21 ;  /* 0x0000001508004986 */ /* 0x0001e8000c10110e */
[----:B------:R0:W-:Y:S04]  /*22200*/  @P3 STG.E.U8 desc[UR14][R4.64], R19 ;  /* 0x0000001304003986 */ /* 0x0001e8000c10110e */
[----:B------:R0:W-:Y:S04]  /*22210*/  @P2 STG.E.U8 desc[UR14][R10.64], R17 ;  /* 0x000000110a002986 */ /* 0x0001e8000c10110e */
[----:B------:R0:W-:Y:S01]  /*22220*/  @P0 STG.E.U8 desc[UR14][R12.64], R231 ;  /* 0x000000e70c000986 */ /* 0x0001e2000c10110e */
[----:B------:R-:W-:Y:S05]  /*22230*/  @!P1 EXIT ;  /* 0x000000000000994d */ /* 0x000fea0003800000 */
[----:B------:R-:W-:Y:S01]  /*22240*/  STG.E.U8 desc[UR14][R2.64], R15 ;  /* 0x0000000f02007986 */ /* 0x000fe2000c10110e */
[----:B------:R-:W-:Y:S05]  /*22250*/  EXIT ;  /* 0x000000000000794d */ /* 0x000fea0003800000 */
.L_x_3:
[----:B------:R-:W-:-:S00]  /*22260*/  BRA `(.L_x_3) ;  /* 0xfffffffc00fc7947 */ /* 0x000fc0000383ffff */
[----:B------:R-:W-:-:S00]  /*22270*/  NOP ;  /* 0x0000000000007918 */ /* 0x000fc00000000000 */
        /* <DEDUP_REMOVED lines=8> */
.L_x_4:


//--------------------- .nv.shared.matmul_kernel  --------------------------
	.section	.nv.shared.matmul_kernel,"aw",@nobits
	.sectionflags	@""
	.align	16
	.zero		1024


//--------------------- .nv.shared.reserved.0     --------------------------
	.section	.nv.shared.reserved.0,"aw",@nobits
	.weak		__nv_reservedSMEM_offset_0_alias
	.size		__nv_reservedSMEM_offset_0_alias, 0, 0
	.other		__nv_reservedSMEM_offset_0_alias,@"STO_CUDA_RESERVED_SHARED STV_DEFAULT"
__nv_reservedSMEM_offset_0_alias:
	.zero		0


//--------------------- .nv.constant0.matmul_kernel --------------------------
	.section	.nv.constant0.matmul_kernel,"a",@progbits
	.sectionflags	@""
	.align	4
.nv.constant0.matmul_kernel:
	.zero		608


//--------------------- SYMBOLS --------------------------

	.type		.nv.reservedSmem.offset0,@object
	.size		.nv.reservedSmem.offset0,0x4
